	.target	sm_90a

	.elftype	@"ET_EXEC"


//--------------------- .note.nv.tkinfo           --------------------------
	.section	.note.nv.tkinfo,"",@"SHT_NOTE"
	.sectionflags	@"SHF_NOTE_NV_TKINFO"
	.tkinfo
        /*0018*/ 	.word	0x00000002
        /*0030*/ 	.string	""
        /*0030*/ 	.string	"ptxas"
        /*0030*/ 	.string	"Cuda compilation tools, release 13.0, V13.0.88"
        /*0030*/ 	.string	"Build cuda_13.0.r13.0/compiler.36424714_0"
        /*0030*/ 	.string	"-arch sm_90a -m 64 "



//--------------------- .note.nv.cuinfo           --------------------------
	.section	.note.nv.cuinfo,"",@"SHT_NOTE"
	.sectionflags	@"SHF_NOTE_NV_CUINFO"
        /*0018*/ 	.short	0x0002
        /*001a*/ 	.short	0x005a
        /*001c*/ 	.short	0x0082
	.zero		2


//--------------------- .nv.info                  --------------------------
	.section	.nv.info,"",@"SHT_CUDA_INFO"
	.align	4


	//----- nvinfo : EIATTR_REGCOUNT
	.align		4
        /*0000*/ 	.byte	0x04, 0x2f
        /*0002*/ 	.short	(.L_18 - .L_17)
	.align		4
.L_17:
        /*0004*/ 	.word	index@(_ZN7cutlass13device_kernelINS_4gemm6kernel13GemmUniversalIN4cute5tupleIJiiiiEEENS1_10collective13CollectiveMmaINS1_34MainloopSm90TmaGmmaWarpSpecializedILi3ENS5_IJNS4_1CILi1EEESB_SB_EEENS1_35KernelTmaWarpSpecializedCooperativeEEENS5_IJNSA_ILi256EEESF_NSA_ILi64EEEEEENS_10bfloat16_tENS5_IJlSB_lEEESI_SJ_NS4_8TiledMMAINS4_8MMA_AtomIJNS4_4SM904GMMA28MMA_64x256x16_F32BF16BF16_SSILNSN_5MajorE0ELSP_0ELNSN_7ScaleInE1ELSQ_1EEEEEENS4_6LayoutINS5_IJNSA_ILi2EEESB_SB_EEENS5_IJSB_NSA_ILi0EEESW_EEEEENS5_IJNS4_10UnderscoreESZ_SZ_EEEEENS4_13SM90_TMA_LOADENS4_14ComposedLayoutINS4_7SwizzleILi3ELi4ELi3EEENS4_18smem_ptr_flag_bitsILi16EEENST_INS5_IJNSA_ILi8EEESG_EEENS5_IJSG_SB_EEEEEEEvNS4_8identityES12_S1C_vS1D_EENS_8epilogue10collective18CollectiveEpilogueINS1F_22Sm90TmaWarpSpecializedILi4ELi2ELi16ELb1ELb0EEEJSH_NS5_IJNSA_ILi128EEENSA_ILi32EEEEEESI_SJ_SI_SJ_NS1F_6fusion15FusionCallbacksIS1J_NS1N_13LinCombEltActINS1F_6thread4SiLuESI_fSI_fLNS_15FloatRoundStyleE2EEESH_S1M_JEEES12_NS13_INS14_ILi2ELi4ELi3EEES17_NST_INS5_IJS18_S1L_EEENS5_IJS1L_SB_EEEEEEENS4_17SM75_U32x4_LDSM_NENS4_14SM90_TMA_STOREES1Z_NS4_17SM90_U32x4_STSM_NENS4_9Copy_AtomIJS22_NS_6half_tEEEEvEEEvvEEEEvNT_6ParamsE)
        /*0008*/ 	.word	0x000000a8


	//----- nvinfo : EIATTR_FRAME_SIZE
	.align		4
.L_18:
        /*000c*/ 	.byte	0x04, 0x11
        /*000e*/ 	.short	(.L_20 - .L_19)
	.align		4
.L_19:
        /*0010*/ 	.word	index@($__internal_0_$__cuda_sm20_rcp_rn_f32_slowpath)
        /*0014*/ 	.word	0x000007b0


	//----- nvinfo : EIATTR_FRAME_SIZE
	.align		4
.L_20:
        /*0018*/ 	.byte	0x04, 0x11
        /*001a*/ 	.short	(.L_22 - .L_21)
	.align		4
.L_21:
        /*001c*/ 	.word	index@(_ZN7cutlass13device_kernelINS_4gemm6kernel13GemmUniversalIN4cute5tupleIJiiiiEEENS1_10collective13CollectiveMmaINS1_34MainloopSm90TmaGmmaWarpSpecializedILi3ENS5_IJNS4_1CILi1EEESB_SB_EEENS1_35KernelTmaWarpSpecializedCooperativeEEENS5_IJNSA_ILi256EEESF_NSA_ILi64EEEEEENS_10bfloat16_tENS5_IJlSB_lEEESI_SJ_NS4_8TiledMMAINS4_8MMA_AtomIJNS4_4SM904GMMA28MMA_64x256x16_F32BF16BF16_SSILNSN_5MajorE0ELSP_0ELNSN_7ScaleInE1ELSQ_1EEEEEENS4_6LayoutINS5_IJNSA_ILi2EEESB_SB_EEENS5_IJSB_NSA_ILi0EEESW_EEEEENS5_IJNS4_10UnderscoreESZ_SZ_EEEEENS4_13SM90_TMA_LOADENS4_14ComposedLayoutINS4_7SwizzleILi3ELi4ELi3EEENS4_18smem_ptr_flag_bitsILi16EEENST_INS5_IJNSA_ILi8EEESG_EEENS5_IJSG_SB_EEEEEEEvNS4_8identityES12_S1C_vS1D_EENS_8epilogue10collective18CollectiveEpilogueINS1F_22Sm90TmaWarpSpecializedILi4ELi2ELi16ELb1ELb0EEEJSH_NS5_IJNSA_ILi128EEENSA_ILi32EEEEEESI_SJ_SI_SJ_NS1F_6fusion15FusionCallbacksIS1J_NS1N_13LinCombEltActINS1F_6thread4SiLuESI_fSI_fLNS_15FloatRoundStyleE2EEESH_S1M_JEEES12_NS13_INS14_ILi2ELi4ELi3EEES17_NST_INS5_IJS18_S1L_EEENS5_IJS1L_SB_EEEEEEENS4_17SM75_U32x4_LDSM_NENS4_14SM90_TMA_STOREES1Z_NS4_17SM90_U32x4_STSM_NENS4_9Copy_AtomIJS22_NS_6half_tEEEEvEEEvvEEEEvNT_6ParamsE)
        /*0020*/ 	.word	0x000007b0


	//----- nvinfo : EIATTR_MIN_STACK_SIZE
	.align		4
.L_22:
        /*0024*/ 	.byte	0x04, 0x12
        /*0026*/ 	.short	(.L_24 - .L_23)
	.align		4
.L_23:
        /*0028*/ 	.word	index@(_ZN7cutlass13device_kernelINS_4gemm6kernel13GemmUniversalIN4cute5tupleIJiiiiEEENS1_10collective13CollectiveMmaINS1_34MainloopSm90TmaGmmaWarpSpecializedILi3ENS5_IJNS4_1CILi1EEESB_SB_EEENS1_35KernelTmaWarpSpecializedCooperativeEEENS5_IJNSA_ILi256EEESF_NSA_ILi64EEEEEENS_10bfloat16_tENS5_IJlSB_lEEESI_SJ_NS4_8TiledMMAINS4_8MMA_AtomIJNS4_4SM904GMMA28MMA_64x256x16_F32BF16BF16_SSILNSN_5MajorE0ELSP_0ELNSN_7ScaleInE1ELSQ_1EEEEEENS4_6LayoutINS5_IJNSA_ILi2EEESB_SB_EEENS5_IJSB_NSA_ILi0EEESW_EEEEENS5_IJNS4_10UnderscoreESZ_SZ_EEEEENS4_13SM90_TMA_LOADENS4_14ComposedLayoutINS4_7SwizzleILi3ELi4ELi3EEENS4_18smem_ptr_flag_bitsILi16EEENST_INS5_IJNSA_ILi8EEESG_EEENS5_IJSG_SB_EEEEEEEvNS4_8identityES12_S1C_vS1D_EENS_8epilogue10collective18CollectiveEpilogueINS1F_22Sm90TmaWarpSpecializedILi4ELi2ELi16ELb1ELb0EEEJSH_NS5_IJNSA_ILi128EEENSA_ILi32EEEEEESI_SJ_SI_SJ_NS1F_6fusion15FusionCallbacksIS1J_NS1N_13LinCombEltActINS1F_6thread4SiLuESI_fSI_fLNS_15FloatRoundStyleE2EEESH_S1M_JEEES12_NS13_INS14_ILi2ELi4ELi3EEES17_NST_INS5_IJS18_S1L_EEENS5_IJS1L_SB_EEEEEEENS4_17SM75_U32x4_LDSM_NENS4_14SM90_TMA_STOREES1Z_NS4_17SM90_U32x4_STSM_NENS4_9Copy_AtomIJS22_NS_6half_tEEEEvEEEvvEEEEvNT_6ParamsE)
        /*002c*/ 	.word	0x000007b0
.L_24:


//--------------------- .nv.compat                --------------------------
	.section	.nv.compat,"",@"SHT_CUDA_COMPAT_INFO"
	.align	4
        /*0000*/ 	.byte	0x02, 0x09, 0x01, 0x00, 0x02, 0x02, 0x04, 0x00, 0x02, 0x05, 0x05, 0x00, 0x03, 0x07, 0x01, 0x01
        /*0010*/ 	.byte	0x02, 0x03, 0x01, 0x00, 0x02, 0x06, 0x01, 0x00, 0x04, 0x0b, 0x08, 0x00, 0x00, 0x00, 0x00, 0x00
        /*0020*/ 	.byte	0x00, 0x00, 0x00, 0x00


//--------------------- .nv.info._ZN7cutlass13device_kernelINS_4gemm6kernel13GemmUniversalIN4cute5tupleIJiiiiEEENS1_10collective13CollectiveMmaINS1_34MainloopSm90TmaGmmaWarpSpecializedILi3ENS5_IJNS4_1CILi1EEESB_SB_EEENS1_35KernelTmaWarpSpecializedCooperativeEEENS5_IJNSA_ILi256EEESF_NSA_ILi64EEEEEENS_10bfloat16_tENS5_IJlSB_lEEESI_SJ_NS4_8TiledMMAINS4_8MMA_AtomIJNS4_4SM904GMMA28MMA_64x256x16_F32BF16BF16_SSILNSN_5MajorE0ELSP_0ELNSN_7ScaleInE1ELSQ_1EEEEEENS4_6LayoutINS5_IJNSA_ILi2EEESB_SB_EEENS5_IJSB_NSA_ILi0EEESW_EEEEENS5_IJNS4_10UnderscoreESZ_SZ_EEEEENS4_13SM90_TMA_LOADENS4_14ComposedLayoutINS4_7SwizzleILi3ELi4ELi3EEENS4_18smem_ptr_flag_bitsILi16EEENST_INS5_IJNSA_ILi8EEESG_EEENS5_IJSG_SB_EEEEEEEvNS4_8identityES12_S1C_vS1D_EENS_8epilogue10collective18CollectiveEpilogueINS1F_22Sm90TmaWarpSpecializedILi4ELi2ELi16ELb1ELb0EEEJSH_NS5_IJNSA_ILi128EEENSA_ILi32EEEEEESI_SJ_SI_SJ_NS1F_6fusion15FusionCallbacksIS1J_NS1N_13LinCombEltActINS1F_6thread4SiLuESI_fSI_fLNS_15FloatRoundStyleE2EEESH_S1M_JEEES12_NS13_INS14_ILi2ELi4ELi3EEES17_NST_INS5_IJS18_S1L_EEENS5_IJS1L_SB_EEEEEEENS4_17SM75_U32x4_LDSM_NENS4_14SM90_TMA_STOREES1Z_NS4_17SM90_U32x4_STSM_NENS4_9Copy_AtomIJS22_NS_6half_tEEEEvEEEvvEEEEvNT_6ParamsE --------------------------
	.section	.nv.info._ZN7cutlass13device_kernelINS_4gemm6kernel13GemmUniversalIN4cute5tupleIJiiiiEEENS1_10collective13CollectiveMmaINS1_34MainloopSm90TmaGmmaWarpSpecializedILi3ENS5_IJNS4_1CILi1EEESB_SB_EEENS1_35KernelTmaWarpSpecializedCooperativeEEENS5_IJNSA_ILi256EEESF_NSA_ILi64EEEEEENS_10bfloat16_tENS5_IJlSB_lEEESI_SJ_NS4_8TiledMMAINS4_8MMA_AtomIJNS4_4SM904GMMA28MMA_64x256x16_F32BF16BF16_SSILNSN_5MajorE0ELSP_0ELNSN_7ScaleInE1ELSQ_1EEEEEENS4_6LayoutINS5_IJNSA_ILi2EEESB_SB_EEENS5_IJSB_NSA_ILi0EEESW_EEEEENS5_IJNS4_10UnderscoreESZ_SZ_EEEEENS4_13SM90_TMA_LOADENS4_14ComposedLayoutINS4_7SwizzleILi3ELi4ELi3EEENS4_18smem_ptr_flag_bitsILi16EEENST_INS5_IJNSA_ILi8EEESG_EEENS5_IJSG_SB_EEEEEEEvNS4_8identityES12_S1C_vS1D_EENS_8epilogue10collective18CollectiveEpilogueINS1F_22Sm90TmaWarpSpecializedILi4ELi2ELi16ELb1ELb0EEEJSH_NS5_IJNSA_ILi128EEENSA_ILi32EEEEEESI_SJ_SI_SJ_NS1F_6fusion15FusionCallbacksIS1J_NS1N_13LinCombEltActINS1F_6thread4SiLuESI_fSI_fLNS_15FloatRoundStyleE2EEESH_S1M_JEEES12_NS13_INS14_ILi2ELi4ELi3EEES17_NST_INS5_IJS18_S1L_EEENS5_IJS1L_SB_EEEEEEENS4_17SM75_U32x4_LDSM_NENS4_14SM90_TMA_STOREES1Z_NS4_17SM90_U32x4_STSM_NENS4_9Copy_AtomIJS22_NS_6half_tEEEEvEEEvvEEEEvNT_6ParamsE,"",@"SHT_CUDA_INFO"
	.sectionflags	@""
	.align	4


	//----- nvinfo : EIATTR_CUDA_API_VERSION
	.align		4
        /*0000*/ 	.byte	0x04, 0x37
        /*0002*/ 	.short	(.L_26 - .L_25)
.L_25:
        /*0004*/ 	.word	0x00000082


	//----- nvinfo : EIATTR_KPARAM_INFO
	.align		4
.L_26:
        /*0008*/ 	.byte	0x04, 0x17
        /*000a*/ 	.short	(.L_28 - .L_27)
.L_27:
        /*000c*/ 	.word	0x00000000
        /*0010*/ 	.short	0x0000
        /*0012*/ 	.short	0x0070
        /*0014*/ 	.byte	0x00, 0xf0, 0x01, 0x1c


	//----- nvinfo : EIATTR_SPARSE_MMA_MASK
	.align		4
.L_28:
        /*0018*/ 	.byte	0x03, 0x50
        /*001a*/ 	.short	0x0000


	//----- nvinfo : EIATTR_MAXREG_COUNT
	.align		4
        /*001c*/ 	.byte	0x03, 0x1b
        /*001e*/ 	.short	0x00a8


	//----- nvinfo : EIATTR_NUM_BARRIERS
	.align		4
        /*0020*/ 	.byte	0x02, 0x4c
        /*0022*/ 	.byte	0x02
	.zero		1


	//----- nvinfo : EIATTR_EXTERNS
	.align		4
        /*0024*/ 	.byte	0x04, 0x0f
        /*0026*/ 	.short	(.L_30 - .L_29)


	//   ....[0]....
	.align		4
.L_29:
        /*0028*/ 	.word	index@(__assertfail)


	//----- nvinfo : EIATTR_ANNOTATIONS
	.align		4
.L_30:
        /*002c*/ 	.byte	0x04, 0x55
        /*002e*/ 	.short	(.L_32 - .L_31)


	//   ....[0]....
.L_31:
        /*0030*/ 	.word	0x00000001
        /*0034*/ 	.byte	0x40, 0x0a, 0x00, 0x00, 0x01, 0x00, 0x00, 0x00, 0x60, 0x0a, 0x00, 0x00, 0x01, 0x00, 0x00, 0x00
        /* <DEDUP_REMOVED lines=683> */
        /*2af4*/ 	.byte	0x00, 0xd9, 0x02, 0x00


	//----- nvinfo : EIATTR_MERCURY_ISA_VERSION
	.align		4
.L_32:
        /*2af8*/ 	.byte	0x03, 0x5f
        /*2afa*/ 	.short	0x0101


	//----- nvinfo : EIATTR_INT_WARP_WIDE_INSTR_OFFSETS
	.align		4
        /*2afc*/ 	.byte	0x04, 0x31
        /*2afe*/ 	.short	(.L_34 - .L_33)


	//   ....[0]....
.L_33:
        /*2b00*/ 	.word	0x00000890


	//   ....[1]....
        /*2b04*/ 	.word	0x000008a0


	//   ....[2]....
        /*2b08*/ 	.word	0x00000930


	//----- nvinfo : EIATTR_COOP_GROUP_MASK_REGIDS
	.align		4
.L_34:
        /*2b0c*/ 	.byte	0x04, 0x29
        /*2b0e*/ 	.short	(.L_36 - .L_35)


	//   ....[0]....
.L_35:
        /*2b10*/ 	.word	0xffffffff


	//   ....[1]....
        /*2b14*/ 	.word	0xffffffff


	//   ....[2]....
        /*2b18*/ 	.word	0xffffffff


	//   ....[3]....
        /*2b1c*/ 	.word	0xffffffff


	//   ....[4]....
        /*2b20*/ 	.word	0xffffffff


	//   ....[5]....
        /*2b24*/ 	.word	0xffffffff


	//----- nvinfo : EIATTR_COOP_GROUP_INSTR_OFFSETS
	.align		4
.L_36:
        /*2b28*/ 	.byte	0x04, 0x28
        /*2b2a*/ 	.short	(.L_38 - .L_37)


	//   ....[0]....
.L_37:
        /*2b2c*/ 	.word	0x00000080


	//   ....[1]....
        /*2b30*/ 	.word	0x00000090


	//   ....[2]....
        /*2b34*/ 	.word	0x00000450


	//   ....[3]....
        /*2b38*/ 	.word	0x000005c0


	//   ....[4]....
        /*2b3c*/ 	.word	0x00000770


	//   ....[5]....
        /*2b40*/ 	.word	0x00001580


	//----- nvinfo : EIATTR_REG_RECONFIG
	.align		4
.L_38:
        /*2b44*/ 	.byte	0x01, 0x54
	.zero		2


	//----- nvinfo : EIATTR_SYSCALL_OFFSETS
	.align		4
        /*2b48*/ 	.byte	0x04, 0x46
        /*2b4a*/ 	.short	(.L_40 - .L_39)


	//   ....[0]....
.L_39:
        /*2b4c*/ 	.word	0x00001730


	//   ....[1]....
        /*2b50*/ 	.word	0x00009490


	//   ....[2]....
        /*2b54*/ 	.word	0x00009580


	//----- nvinfo : EIATTR_MBARRIER_INSTR_OFFSETS
	.align		4
.L_40:
        /*2b58*/ 	.byte	0x04, 0x39
        /*2b5a*/ 	.short	(.L_42 - .L_41)


	//   ....[0]....
.L_41:
        /*2b5c*/ 	.word	0x00000550
        /*2b60*/ 	.word	0x000000ff
        /*2b64*/ 	.word	0x00000000
        /*2b68*/ 	.short	0x0100
        /*2b6a*/ 	.byte	0x08
	.zero		1


	//   ....[1]....
        /*2b6c*/ 	.word	0x00000560
        /*2b70*/ 	.word	0x000000ff
        /*2b74*/ 	.word	0x00000018
        /*2b78*/ 	.short	0x0100
        /*2b7a*/ 	.byte	0x08
	.zero		1


	//   ....[2]....
        /*2b7c*/ 	.word	0x00000570
        /*2b80*/ 	.word	0x000000ff
        /*2b84*/ 	.word	0x00000008
        /*2b88*/ 	.short	0x0100
        /*2b8a*/ 	.byte	0x08
	.zero		1


	//   ....[3]....
        /*2b8c*/ 	.word	0x00000580
        /*2b90*/ 	.word	0x000000ff
        /*2b94*/ 	.word	0x00000020
        /*2b98*/ 	.short	0x0100
        /*2b9a*/ 	.byte	0x08
	.zero		1


	//   ....[4]....
        /*2b9c*/ 	.word	0x00000590
        /*2ba0*/ 	.word	0x000000ff
        /*2ba4*/ 	.word	0x00000010
        /*2ba8*/ 	.short	0x0100
        /*2baa*/ 	.byte	0x08
	.zero		1


	//   ....[5]....
        /*2bac*/ 	.word	0x000005a0
        /*2bb0*/ 	.word	0x000000ff
        /*2bb4*/ 	.word	0x00000028
        /*2bb8*/ 	.short	0x0100
        /*2bba*/ 	.byte	0x08
	.zero		1


	//   ....[6]....
        /*2bbc*/ 	.word	0x000006e0
        /*2bc0*/ 	.word	0x000000ff
        /*2bc4*/ 	.word	0x00000030
        /*2bc8*/ 	.short	0x0100
        /*2bca*/ 	.byte	0x08
	.zero		1


	//   ....[7]....
        /*2bcc*/ 	.word	0x000006f0
        /*2bd0*/ 	.word	0x000000ff
        /*2bd4*/ 	.word	0x00000050
        /*2bd8*/ 	.short	0x0100
        /*2bda*/ 	.byte	0x08
	.zero		1


	//   ....[8]....
        /*2bdc*/ 	.word	0x00000700
        /*2be0*/ 	.word	0x000000ff
        /*2be4*/ 	.word	0x00000038
        /*2be8*/ 	.short	0x0100
        /*2bea*/ 	.byte	0x08
	.zero		1


	//   ....[9]....
        /*2bec*/ 	.word	0x00000710
        /*2bf0*/ 	.word	0x000000ff
        /*2bf4*/ 	.word	0x00000058
        /*2bf8*/ 	.short	0x0100
        /*2bfa*/ 	.byte	0x08
	.zero		1


	//   ....[10]....
        /*2bfc*/ 	.word	0x00000720
        /*2c00*/ 	.word	0x000000ff
        /*2c04*/ 	.word	0x00000040
        /*2c08*/ 	.short	0x0100
        /*2c0a*/ 	.byte	0x08
	.zero		1


	//   ....[11]....
        /*2c0c*/ 	.word	0x00000730
        /*2c10*/ 	.word	0x000000ff
        /*2c14*/ 	.word	0x00000060
        /*2c18*/ 	.short	0x0100
        /*2c1a*/ 	.byte	0x08
	.zero		1


	//   ....[12]....
        /*2c1c*/ 	.word	0x00000740
        /*2c20*/ 	.word	0x000000ff
        /*2c24*/ 	.word	0x00000048
        /*2c28*/ 	.short	0x0100
        /*2c2a*/ 	.byte	0x08
	.zero		1


	//   ....[13]....
        /*2c2c*/ 	.word	0x00000750
        /*2c30*/ 	.word	0x000000ff
        /*2c34*/ 	.word	0x00000068
        /*2c38*/ 	.short	0x0100
        /*2c3a*/ 	.byte	0x08
	.zero		1


	//   ....[14]....
        /*2c3c*/ 	.word	0x000009e0
        /*2c40*/ 	.word	0x000000ff
        /*2c44*/ 	.word	0x00000070
        /*2c48*/ 	.short	0x0100
        /*2c4a*/ 	.byte	0x08
	.zero		1


	//   ....[15]....
        /*2c4c*/ 	.word	0x00000a70
        /*2c50*/ 	.word	0x000000ff
        /*2c54*/ 	.word	0x00000078
        /*2c58*/ 	.short	0x0100
        /*2c5a*/ 	.byte	0x08
	.zero		1


	//   ....[16]....
        /*2c5c*/ 	.word	0x000017b0
        /*2c60*/ 	.word	0x00000003
        /*2c64*/ 	.word	0x00000000
        /*2c68*/ 	.short	0x010a
        /*2c6a*/ 	.byte	0x3f
	.zero		1


	//   ....[17]....
        /*2c6c*/ 	.word	0x000017f0
        /*2c70*/ 	.word	0x00000003
        /*2c74*/ 	.word	0x00000000
        /*2c78*/ 	.short	0x010a
        /*2c7a*/ 	.byte	0x3f
	.zero		1


	//   ....[18]....
        /*2c7c*/ 	.word	0x00004e90
        /*2c80*/ 	.word	0x000000ff
        /*2c84*/ 	.word	0x00000000
        /*2c88*/ 	.short	0x010a
        /*2c8a*/ 	.byte	0x08
	.zero		1


	//   ....[19]....
        /*2c8c*/ 	.word	0x00004ed0
        /*2c90*/ 	.word	0x000000ff
        /*2c94*/ 	.word	0x00000000
        /*2c98*/ 	.short	0x010a
        /*2c9a*/ 	.byte	0x08
	.zero		1


	//   ....[20]....
        /*2c9c*/ 	.word	0x00009070
        /*2ca0*/ 	.word	0x000000ff
        /*2ca4*/ 	.word	0x00000000
        /*2ca8*/ 	.short	0x0101
        /*2caa*/ 	.byte	0x08
	.zero		1


	//   ....[21]....
        /*2cac*/ 	.word	0x00009250
        /*2cb0*/ 	.word	0x000000ff
        /*2cb4*/ 	.word	0x00000000
        /*2cb8*/ 	.short	0x0101
        /*2cba*/ 	.byte	0x06
	.zero		1


	//   ....[22]....
        /*2cbc*/ 	.word	0x00009a40
        /*2cc0*/ 	.word	0x000000ff
        /*2cc4*/ 	.word	0x00000030
        /*2cc8*/ 	.short	0x010a
        /*2cca*/ 	.byte	0x31
	.zero		1


	//   ....[23]....
        /*2ccc*/ 	.word	0x0000bb50
        /*2cd0*/ 	.word	0x000000ff
        /*2cd4*/ 	.word	0x00000000
        /*2cd8*/ 	.short	0x0101
        /*2cda*/ 	.byte	0x04
	.zero		1


	//   ....[24]....
        /*2cdc*/ 	.word	0x0000bc20
        /*2ce0*/ 	.word	0x00000000
        /*2ce4*/ 	.word	0x00000030
        /*2ce8*/ 	.short	0x010a
        /*2cea*/ 	.byte	0x3f
	.zero		1


	//   ....[25]....
        /*2cec*/ 	.word	0x0000da70
        /*2cf0*/ 	.word	0x000000ff
        /*2cf4*/ 	.word	0x00000000
        /*2cf8*/ 	.short	0x0101
        /*2cfa*/ 	.byte	0x04
	.zero		1


	//   ....[26]....
        /*2cfc*/ 	.word	0x0000db50
        /*2d00*/ 	.word	0x00000000
        /*2d04*/ 	.word	0x00000030
        /*2d08*/ 	.short	0x010a
        /*2d0a*/ 	.byte	0x3f
	.zero		1


	//   ....[27]....
        /*2d0c*/ 	.word	0x0000fad0
        /*2d10*/ 	.word	0x000000ff
        /*2d14*/ 	.word	0x00000000
        /*2d18*/ 	.short	0x0101
        /*2d1a*/ 	.byte	0x04
	.zero		1


	//   ....[28]....
        /*2d1c*/ 	.word	0x0000fba0
        /*2d20*/ 	.word	0x00000000
        /*2d24*/ 	.word	0x00000030
        /*2d28*/ 	.short	0x010a
        /*2d2a*/ 	.byte	0x3f
	.zero		1


	//   ....[29]....
        /*2d2c*/ 	.word	0x00011a30
        /*2d30*/ 	.word	0x000000ff
        /*2d34*/ 	.word	0x00000000
        /*2d38*/ 	.short	0x0101
        /*2d3a*/ 	.byte	0x04
	.zero		1


	//   ....[30]....
        /*2d3c*/ 	.word	0x00011b10
        /*2d40*/ 	.word	0x00000002
        /*2d44*/ 	.word	0x00000030
        /*2d48*/ 	.short	0x010a
        /*2d4a*/ 	.byte	0x3f
	.zero		1


	//   ....[31]....
        /*2d4c*/ 	.word	0x00013a60
        /*2d50*/ 	.word	0x000000ff
        /*2d54*/ 	.word	0x00000000
        /*2d58*/ 	.short	0x0101
        /*2d5a*/ 	.byte	0x04
	.zero		1


	//   ....[32]....
        /*2d5c*/ 	.word	0x00013b40
        /*2d60*/ 	.word	0x00000003
        /*2d64*/ 	.word	0x00000030
        /*2d68*/ 	.short	0x010a
        /*2d6a*/ 	.byte	0x3f
	.zero		1


	//   ....[33]....
        /*2d6c*/ 	.word	0x00015990
        /*2d70*/ 	.word	0x000000ff
        /*2d74*/ 	.word	0x00000000
        /*2d78*/ 	.short	0x0101
        /*2d7a*/ 	.byte	0x04
	.zero		1


	//   ....[34]....
        /*2d7c*/ 	.word	0x00015a70
        /*2d80*/ 	.word	0x00000000
        /*2d84*/ 	.word	0x00000030
        /*2d88*/ 	.short	0x010a
        /*2d8a*/ 	.byte	0x3f
	.zero		1


	//   ....[35]....
        /*2d8c*/ 	.word	0x000179d0
        /*2d90*/ 	.word	0x000000ff
        /*2d94*/ 	.word	0x00000000
        /*2d98*/ 	.short	0x0101
        /*2d9a*/ 	.byte	0x04
	.zero		1


	//   ....[36]....
        /*2d9c*/ 	.word	0x00017ab0
        /*2da0*/ 	.word	0x00000000
        /*2da4*/ 	.word	0x00000030
        /*2da8*/ 	.short	0x010a
        /*2daa*/ 	.byte	0x3f
	.zero		1


	//   ....[37]....
        /*2dac*/ 	.word	0x00019900
        /*2db0*/ 	.word	0x000000ff
        /*2db4*/ 	.word	0x00000000
        /*2db8*/ 	.short	0x0101
        /*2dba*/ 	.byte	0x04
	.zero		1


	//   ....[38]....
        /*2dbc*/ 	.word	0x000199e0
        /*2dc0*/ 	.word	0x00000000
        /*2dc4*/ 	.word	0x00000030
        /*2dc8*/ 	.short	0x010a
        /*2dca*/ 	.byte	0x3f
	.zero		1


	//   ....[39]....
        /*2dcc*/ 	.word	0x0001b930
        /*2dd0*/ 	.word	0x000000ff
        /*2dd4*/ 	.word	0x00000000
        /*2dd8*/ 	.short	0x0101
        /*2dda*/ 	.byte	0x04
	.zero		1


	//   ....[40]....
        /*2ddc*/ 	.word	0x0001ba10
        /*2de0*/ 	.word	0x00000000
        /*2de4*/ 	.word	0x00000030
        /*2de8*/ 	.short	0x010a
        /*2dea*/ 	.byte	0x3f
	.zero		1


	//   ....[41]....
        /*2dec*/ 	.word	0x0001d870
        /*2df0*/ 	.word	0x000000ff
        /*2df4*/ 	.word	0x00000000
        /*2df8*/ 	.short	0x0101
        /*2dfa*/ 	.byte	0x04
	.zero		1


	//   ....[42]....
        /*2dfc*/ 	.word	0x0001d950
        /*2e00*/ 	.word	0x00000000
        /*2e04*/ 	.word	0x00000030
        /*2e08*/ 	.short	0x010a
        /*2e0a*/ 	.byte	0x3f
	.zero		1


	//   ....[43]....
        /*2e0c*/ 	.word	0x0001f8b0
        /*2e10*/ 	.word	0x000000ff
        /*2e14*/ 	.word	0x00000000
        /*2e18*/ 	.short	0x0101
        /*2e1a*/ 	.byte	0x04
	.zero		1


	//   ....[44]....
        /*2e1c*/ 	.word	0x0001f990
        /*2e20*/ 	.word	0x00000000
        /*2e24*/ 	.word	0x00000030
        /*2e28*/ 	.short	0x010a
        /*2e2a*/ 	.byte	0x3f
	.zero		1


	//   ....[45]....
        /*2e2c*/ 	.word	0x000217f0
        /*2e30*/ 	.word	0x000000ff
        /*2e34*/ 	.word	0x00000000
        /*2e38*/ 	.short	0x0101
        /*2e3a*/ 	.byte	0x04
	.zero		1


	//   ....[46]....
        /*2e3c*/ 	.word	0x000218d0
        /*2e40*/ 	.word	0x00000000
        /*2e44*/ 	.word	0x00000030
        /*2e48*/ 	.short	0x010a
        /*2e4a*/ 	.byte	0x3f
	.zero		1


	//   ....[47]....
        /*2e4c*/ 	.word	0x00023830
        /*2e50*/ 	.word	0x000000ff
        /*2e54*/ 	.word	0x00000000
        /*2e58*/ 	.short	0x0101
        /*2e5a*/ 	.byte	0x04
	.zero		1


	//   ....[48]....
        /*2e5c*/ 	.word	0x00023910
        /*2e60*/ 	.word	0x00000000
        /*2e64*/ 	.word	0x00000030
        /*2e68*/ 	.short	0x010a
        /*2e6a*/ 	.byte	0x3f
	.zero		1


	//   ....[49]....
        /*2e6c*/ 	.word	0x00025770
        /*2e70*/ 	.word	0x000000ff
        /*2e74*/ 	.word	0x00000000
        /*2e78*/ 	.short	0x0101
        /*2e7a*/ 	.byte	0x04
	.zero		1


	//   ....[50]....
        /*2e7c*/ 	.word	0x00025850
        /*2e80*/ 	.word	0x00000000
        /*2e84*/ 	.word	0x00000030
        /*2e88*/ 	.short	0x010a
        /*2e8a*/ 	.byte	0x3f
	.zero		1


	//   ....[51]....
        /*2e8c*/ 	.word	0x000277b0
        /*2e90*/ 	.word	0x000000ff
        /*2e94*/ 	.word	0x00000000
        /*2e98*/ 	.short	0x0101
        /*2e9a*/ 	.byte	0x04
	.zero		1


	//   ....[52]....
        /*2e9c*/ 	.word	0x00027880
        /*2ea0*/ 	.word	0x00000000
        /*2ea4*/ 	.word	0x00000030
        /*2ea8*/ 	.short	0x010a
        /*2eaa*/ 	.byte	0x3f
	.zero		1


	//   ....[53]....
        /*2eac*/ 	.word	0x000296a0
        /*2eb0*/ 	.word	0x000000ff
        /*2eb4*/ 	.word	0x00000000
        /*2eb8*/ 	.short	0x0101
        /*2eba*/ 	.byte	0x04
	.zero		1


	//   ....[54]....
        /*2ebc*/ 	.word	0x0002a090
        /*2ec0*/ 	.word	0x000000ff
        /*2ec4*/ 	.word	0x00000000
        /*2ec8*/ 	.short	0x0101
        /*2eca*/ 	.byte	0x04
	.zero		1


	//   ....[55]....
        /*2ecc*/ 	.word	0x0002a7c0
        /*2ed0*/ 	.word	0x000000ff
        /*2ed4*/ 	.word	0x00000078
        /*2ed8*/ 	.short	0x010a
        /*2eda*/ 	.byte	0x04
	.zero		1


	//   ....[56]....
        /*2edc*/ 	.word	0x0002abd0
        /*2ee0*/ 	.word	0x000000ff
        /*2ee4*/ 	.word	0x00000050
        /*2ee8*/ 	.short	0x010a
        /*2eea*/ 	.byte	0x0d
	.zero		1


	//   ....[57]....
        /*2eec*/ 	.word	0x0002acc0
        /*2ef0*/ 	.word	0x000000ff
        /*2ef4*/ 	.word	0x00000030
        /*2ef8*/ 	.short	0x010b
        /*2efa*/ 	.byte	0x0d
	.zero		1


	//   ....[58]....
        /*2efc*/ 	.word	0x0002ad20
        /*2f00*/ 	.word	0x000000ff
        /*2f04*/ 	.word	0x00000000
        /*2f08*/ 	.short	0x0101
        /*2f0a*/ 	.byte	0x1d
	.zero		1


	//   ....[59]....
        /*2f0c*/ 	.word	0x0002ad50
        /*2f10*/ 	.word	0x000000ff
        /*2f14*/ 	.word	0x00000058
        /*2f18*/ 	.short	0x010a
        /*2f1a*/ 	.byte	0x0d
	.zero		1


	//   ....[60]....
        /*2f1c*/ 	.word	0x0002ae60
        /*2f20*/ 	.word	0x000000ff
        /*2f24*/ 	.word	0x00000038
        /*2f28*/ 	.short	0x010b
        /*2f2a*/ 	.byte	0x0d
	.zero		1


	//   ....[61]....
        /*2f2c*/ 	.word	0x0002aed0
        /*2f30*/ 	.word	0x000000ff
        /*2f34*/ 	.word	0x00000000
        /*2f38*/ 	.short	0x0101
        /*2f3a*/ 	.byte	0x17
	.zero		1


	//   ....[62]....
        /*2f3c*/ 	.word	0x0002af00
        /*2f40*/ 	.word	0x000000ff
        /*2f44*/ 	.word	0x00000060
        /*2f48*/ 	.short	0x010a
        /*2f4a*/ 	.byte	0x0d
	.zero		1


	//   ....[63]....
        /*2f4c*/ 	.word	0x0002b000
        /*2f50*/ 	.word	0x000000ff
        /*2f54*/ 	.word	0x00000040
        /*2f58*/ 	.short	0x010b
        /*2f5a*/ 	.byte	0x0d
	.zero		1


	//   ....[64]....
        /*2f5c*/ 	.word	0x0002b060
        /*2f60*/ 	.word	0x000000ff
        /*2f64*/ 	.word	0x00000000
        /*2f68*/ 	.short	0x0101
        /*2f6a*/ 	.byte	0x15
	.zero		1


	//   ....[65]....
        /*2f6c*/ 	.word	0x0002b090
        /*2f70*/ 	.word	0x000000ff
        /*2f74*/ 	.word	0x00000068
        /*2f78*/ 	.short	0x010a
        /*2f7a*/ 	.byte	0x0d
	.zero		1


	//   ....[66]....
        /*2f7c*/ 	.word	0x0002b190
        /*2f80*/ 	.word	0x000000ff
        /*2f84*/ 	.word	0x00000048
        /*2f88*/ 	.short	0x010b
        /*2f8a*/ 	.byte	0x0d
	.zero		1


	//   ....[67]....
        /*2f8c*/ 	.word	0x0002b200
        /*2f90*/ 	.word	0x000000ff
        /*2f94*/ 	.word	0x00000000
        /*2f98*/ 	.short	0x0101
        /*2f9a*/ 	.byte	0x16
	.zero		1


	//   ....[68]....
        /*2f9c*/ 	.word	0x0002b240
        /*2fa0*/ 	.word	0x000000ff
        /*2fa4*/ 	.word	0x00000050
        /*2fa8*/ 	.short	0x010a
        /*2faa*/ 	.byte	0x0d
	.zero		1


	//   ....[69]....
        /*2fac*/ 	.word	0x0002b330
        /*2fb0*/ 	.word	0x000000ff
        /*2fb4*/ 	.word	0x00000030
        /*2fb8*/ 	.short	0x010b
        /*2fba*/ 	.byte	0x0d
	.zero		1


	//   ....[70]....
        /*2fbc*/ 	.word	0x0002b370
        /*2fc0*/ 	.word	0x000000ff
        /*2fc4*/ 	.word	0x00000000
        /*2fc8*/ 	.short	0x0101
        /*2fca*/ 	.byte	0x1d
	.zero		1


	//   ....[71]....
        /*2fcc*/ 	.word	0x0002b3a0
        /*2fd0*/ 	.word	0x000000ff
        /*2fd4*/ 	.word	0x00000058
        /*2fd8*/ 	.short	0x010a
        /*2fda*/ 	.byte	0x0d
	.zero		1


	//   ....[72]....
        /*2fdc*/ 	.word	0x0002b4a0
        /*2fe0*/ 	.word	0x000000ff
        /*2fe4*/ 	.word	0x00000038
        /*2fe8*/ 	.short	0x010b
        /*2fea*/ 	.byte	0x0d
	.zero		1


	//   ....[73]....
        /*2fec*/ 	.word	0x0002b4e0
        /*2ff0*/ 	.word	0x000000ff
        /*2ff4*/ 	.word	0x00000000
        /*2ff8*/ 	.short	0x0101
        /*2ffa*/ 	.byte	0x17
	.zero		1


	//   ....[74]....
        /*2ffc*/ 	.word	0x0002b520
        /*3000*/ 	.word	0x000000ff
        /*3004*/ 	.word	0x00000060
        /*3008*/ 	.short	0x010a
        /*300a*/ 	.byte	0x0d
	.zero		1


	//   ....[75]....
        /*300c*/ 	.word	0x0002b610
        /*3010*/ 	.word	0x000000ff
        /*3014*/ 	.word	0x00000040
        /*3018*/ 	.short	0x010b
        /*301a*/ 	.byte	0x0d
	.zero		1


	//   ....[76]....
        /*301c*/ 	.word	0x0002b650
        /*3020*/ 	.word	0x000000ff
        /*3024*/ 	.word	0x00000000
        /*3028*/ 	.short	0x0101
        /*302a*/ 	.byte	0x15
	.zero		1


	//   ....[77]....
        /*302c*/ 	.word	0x0002b680
        /*3030*/ 	.word	0x000000ff
        /*3034*/ 	.word	0x00000068
        /*3038*/ 	.short	0x010a
        /*303a*/ 	.byte	0x0d
	.zero		1


	//   ....[78]....
        /*303c*/ 	.word	0x0002b780
        /*3040*/ 	.word	0x000000ff
        /*3044*/ 	.word	0x00000048
        /*3048*/ 	.short	0x010b
        /*304a*/ 	.byte	0x0d
	.zero		1


	//   ....[79]....
        /*304c*/ 	.word	0x0002b7c0
        /*3050*/ 	.word	0x000000ff
        /*3054*/ 	.word	0x00000000
        /*3058*/ 	.short	0x0101
        /*305a*/ 	.byte	0x16
	.zero		1


	//   ....[80]....
        /*305c*/ 	.word	0x0002b800
        /*3060*/ 	.word	0x000000ff
        /*3064*/ 	.word	0x00000050
        /*3068*/ 	.short	0x010a
        /*306a*/ 	.byte	0x0d
	.zero		1


	//   ....[81]....
        /*306c*/ 	.word	0x0002b900
        /*3070*/ 	.word	0x000000ff
        /*3074*/ 	.word	0x00000030
        /*3078*/ 	.short	0x010b
        /*307a*/ 	.byte	0x0d
	.zero		1


	//   ....[82]....
        /*307c*/ 	.word	0x0002b940
        /*3080*/ 	.word	0x000000ff
        /*3084*/ 	.word	0x00000000
        /*3088*/ 	.short	0x0101
        /*308a*/ 	.byte	0x1d
	.zero		1


	//   ....[83]....
        /*308c*/ 	.word	0x0002b970
        /*3090*/ 	.word	0x000000ff
        /*3094*/ 	.word	0x00000058
        /*3098*/ 	.short	0x010a
        /*309a*/ 	.byte	0x0d
	.zero		1


	//   ....[84]....
        /*309c*/ 	.word	0x0002ba70
        /*30a0*/ 	.word	0x000000ff
        /*30a4*/ 	.word	0x00000038
        /*30a8*/ 	.short	0x010b
        /*30aa*/ 	.byte	0x0d
	.zero		1


	//   ....[85]....
        /*30ac*/ 	.word	0x0002bab0
        /*30b0*/ 	.word	0x000000ff
        /*30b4*/ 	.word	0x00000000
        /*30b8*/ 	.short	0x0101
        /*30ba*/ 	.byte	0x17
	.zero		1


	//   ....[86]....
        /*30bc*/ 	.word	0x0002baf0
        /*30c0*/ 	.word	0x000000ff
        /*30c4*/ 	.word	0x00000060
        /*30c8*/ 	.short	0x010a
        /*30ca*/ 	.byte	0x0d
	.zero		1


	//   ....[87]....
        /*30cc*/ 	.word	0x0002bbf0
        /*30d0*/ 	.word	0x000000ff
        /*30d4*/ 	.word	0x00000040
        /*30d8*/ 	.short	0x010b
        /*30da*/ 	.byte	0x0d
	.zero		1


	//   ....[88]....
        /*30dc*/ 	.word	0x0002bc30
        /*30e0*/ 	.word	0x000000ff
        /*30e4*/ 	.word	0x00000000
        /*30e8*/ 	.short	0x0101
        /*30ea*/ 	.byte	0x15
	.zero		1


	//   ....[89]....
        /*30ec*/ 	.word	0x0002bc60
        /*30f0*/ 	.word	0x000000ff
        /*30f4*/ 	.word	0x00000068
        /*30f8*/ 	.short	0x010a
        /*30fa*/ 	.byte	0x0d
	.zero		1


	//   ....[90]....
        /*30fc*/ 	.word	0x0002bd60
        /*3100*/ 	.word	0x000000ff
        /*3104*/ 	.word	0x00000048
        /*3108*/ 	.short	0x010b
        /*310a*/ 	.byte	0x0d
	.zero		1


	//   ....[91]....
        /*310c*/ 	.word	0x0002bda0
        /*3110*/ 	.word	0x000000ff
        /*3114*/ 	.word	0x00000000
        /*3118*/ 	.short	0x0101
        /*311a*/ 	.byte	0x16
	.zero		1


	//   ....[92]....
        /*311c*/ 	.word	0x0002bde0
        /*3120*/ 	.word	0x000000ff
        /*3124*/ 	.word	0x00000050
        /*3128*/ 	.short	0x010a
        /*312a*/ 	.byte	0x0d
	.zero		1


	//   ....[93]....
        /*312c*/ 	.word	0x0002bee0
        /*3130*/ 	.word	0x000000ff
        /*3134*/ 	.word	0x00000030
        /*3138*/ 	.short	0x010b
        /*313a*/ 	.byte	0x0d
	.zero		1


	//   ....[94]....
        /*313c*/ 	.word	0x0002bf20
        /*3140*/ 	.word	0x000000ff
        /*3144*/ 	.word	0x00000000
        /*3148*/ 	.short	0x0101
        /*314a*/ 	.byte	0x1d
	.zero		1


	//   ....[95]....
        /*314c*/ 	.word	0x0002bf50
        /*3150*/ 	.word	0x000000ff
        /*3154*/ 	.word	0x00000058
        /*3158*/ 	.short	0x010a
        /*315a*/ 	.byte	0x0d
	.zero		1


	//   ....[96]....
        /*315c*/ 	.word	0x0002c050
        /*3160*/ 	.word	0x000000ff
        /*3164*/ 	.word	0x00000038
        /*3168*/ 	.short	0x010b
        /*316a*/ 	.byte	0x0d
	.zero		1


	//   ....[97]....
        /*316c*/ 	.word	0x0002c090
        /*3170*/ 	.word	0x000000ff
        /*3174*/ 	.word	0x00000000
        /*3178*/ 	.short	0x0101
        /*317a*/ 	.byte	0x17
	.zero		1


	//   ....[98]....
        /*317c*/ 	.word	0x0002c0d0
        /*3180*/ 	.word	0x000000ff
        /*3184*/ 	.word	0x00000060
        /*3188*/ 	.short	0x010a
        /*318a*/ 	.byte	0x0d
	.zero		1


	//   ....[99]....
        /*318c*/ 	.word	0x0002c1d0
        /*3190*/ 	.word	0x000000ff
        /*3194*/ 	.word	0x00000040
        /*3198*/ 	.short	0x010b
        /*319a*/ 	.byte	0x0d
	.zero		1


	//   ....[100]....
        /*319c*/ 	.word	0x0002c210
        /*31a0*/ 	.word	0x000000ff
        /*31a4*/ 	.word	0x00000000
        /*31a8*/ 	.short	0x0101
        /*31aa*/ 	.byte	0x15
	.zero		1


	//   ....[101]....
        /*31ac*/ 	.word	0x0002c240
        /*31b0*/ 	.word	0x000000ff
        /*31b4*/ 	.word	0x00000068
        /*31b8*/ 	.short	0x010a
        /*31ba*/ 	.byte	0x0d
	.zero		1


	//   ....[102]....
        /*31bc*/ 	.word	0x0002c340
        /*31c0*/ 	.word	0x000000ff
        /*31c4*/ 	.word	0x00000048
        /*31c8*/ 	.short	0x010b
        /*31ca*/ 	.byte	0x0d
	.zero		1


	//   ....[103]....
        /*31cc*/ 	.word	0x0002c390
        /*31d0*/ 	.word	0x000000ff
        /*31d4*/ 	.word	0x00000000
        /*31d8*/ 	.short	0x0101
        /*31da*/ 	.byte	0x16
	.zero		1


	//   ....[104]....
        /*31dc*/ 	.word	0x0002ca90
        /*31e0*/ 	.word	0x00000000
        /*31e4*/ 	.word	0x00000050
        /*31e8*/ 	.short	0x010a
        /*31ea*/ 	.byte	0x3f
	.zero		1


	//   ....[105]....
        /*31ec*/ 	.word	0x0002cad0
        /*31f0*/ 	.word	0x00000000
        /*31f4*/ 	.word	0x00000058
        /*31f8*/ 	.short	0x010a
        /*31fa*/ 	.byte	0x3f
	.zero		1


	//   ....[106]....
        /*31fc*/ 	.word	0x0002cb10
        /*3200*/ 	.word	0x00000000
        /*3204*/ 	.word	0x00000060
        /*3208*/ 	.short	0x010a
        /*320a*/ 	.byte	0x3f
	.zero		1


	//   ....[107]....
        /*320c*/ 	.word	0x0002cb70
        /*3210*/ 	.word	0x00000000
        /*3214*/ 	.word	0x00000068
        /*3218*/ 	.short	0x010a
        /*321a*/ 	.byte	0x3f
	.zero		1


	//   ....[108]....
        /*321c*/ 	.word	0x0002ceb0
        /*3220*/ 	.word	0x0000000d
        /*3224*/ 	.word	0x00000018
        /*3228*/ 	.short	0x010a
        /*322a*/ 	.byte	0x3f
	.zero		1


	//   ....[109]....
        /*322c*/ 	.word	0x0002d200
        /*3230*/ 	.word	0x00000002
        /*3234*/ 	.word	0x00000078
        /*3238*/ 	.short	0x0101
        /*323a*/ 	.byte	0x3f
	.zero		1


	//   ....[110]....
        /*323c*/ 	.word	0x0002d9b0
        /*3240*/ 	.word	0x00000005
        /*3244*/ 	.word	0x00000000
        /*3248*/ 	.short	0x010a
        /*324a*/ 	.byte	0x3f
	.zero		1


	//   ....[111]....
        /*324c*/ 	.word	0x0002da40
        /*3250*/ 	.word	0x00000007
        /*3254*/ 	.word	0x00000000
        /*3258*/ 	.short	0x010a
        /*325a*/ 	.byte	0x3f
	.zero		1


	//   ....[112]....
        /*325c*/ 	.word	0x0002dad0
        /*3260*/ 	.word	0x00000003
        /*3264*/ 	.word	0x00000000
        /*3268*/ 	.short	0x010a
        /*326a*/ 	.byte	0x3f
	.zero		1


	//   ....[113]....
        /*326c*/ 	.word	0x0002db30
        /*3270*/ 	.word	0x00000003
        /*3274*/ 	.word	0x00000000
        /*3278*/ 	.short	0x010a
        /*327a*/ 	.byte	0x3f
	.zero		1


	//   ....[114]....
        /*327c*/ 	.word	0x0002db90
        /*3280*/ 	.word	0x00000004
        /*3284*/ 	.word	0x00000000
        /*3288*/ 	.short	0x010a
        /*328a*/ 	.byte	0x3f
	.zero		1


	//   ....[115]....
        /*328c*/ 	.word	0x0002dbf0
        /*3290*/ 	.word	0x00000003
        /*3294*/ 	.word	0x00000030
        /*3298*/ 	.short	0x010a
        /*329a*/ 	.byte	0x3f
	.zero		1


	//   ....[116]....
        /*329c*/ 	.word	0x0002dc40
        /*32a0*/ 	.word	0x00000000
        /*32a4*/ 	.word	0x00000030
        /*32a8*/ 	.short	0x010a
        /*32aa*/ 	.byte	0x3f
	.zero		1


	//   ....[117]....
        /*32ac*/ 	.word	0x0002dc90
        /*32b0*/ 	.word	0x00000000
        /*32b4*/ 	.word	0x00000030
        /*32b8*/ 	.short	0x010a
        /*32ba*/ 	.byte	0x3f
	.zero		1


	//   ....[118]....
        /*32bc*/ 	.word	0x0002dce0
        /*32c0*/ 	.word	0x00000000
        /*32c4*/ 	.word	0x00000030
        /*32c8*/ 	.short	0x010a
        /*32ca*/ 	.byte	0x3f
	.zero		1


	//   ....[119]....
        /*32cc*/ 	.word	0x0002dd30
        /*32d0*/ 	.word	0x00000002
        /*32d4*/ 	.word	0x00000030
        /*32d8*/ 	.short	0x010a
        /*32da*/ 	.byte	0x3f
	.zero		1


	//   ....[120]....
        /*32dc*/ 	.word	0x0002dd80
        /*32e0*/ 	.word	0x00000003
        /*32e4*/ 	.word	0x00000030
        /*32e8*/ 	.short	0x010a
        /*32ea*/ 	.byte	0x3f
	.zero		1


	//   ....[121]....
        /*32ec*/ 	.word	0x0002ddd0
        /*32f0*/ 	.word	0x00000000
        /*32f4*/ 	.word	0x00000030
        /*32f8*/ 	.short	0x010a
        /*32fa*/ 	.byte	0x3f
	.zero		1


	//   ....[122]....
        /*32fc*/ 	.word	0x0002de20
        /*3300*/ 	.word	0x00000000
        /*3304*/ 	.word	0x00000030
        /*3308*/ 	.short	0x010a
        /*330a*/ 	.byte	0x3f
	.zero		1


	//   ....[123]....
        /*330c*/ 	.word	0x0002de70
        /*3310*/ 	.word	0x00000000
        /*3314*/ 	.word	0x00000030
        /*3318*/ 	.short	0x010a
        /*331a*/ 	.byte	0x3f
	.zero		1


	//   ....[124]....
        /*331c*/ 	.word	0x0002dec0
        /*3320*/ 	.word	0x00000000
        /*3324*/ 	.word	0x00000030
        /*3328*/ 	.short	0x010a
        /*332a*/ 	.byte	0x3f
	.zero		1


	//   ....[125]....
        /*332c*/ 	.word	0x0002df10
        /*3330*/ 	.word	0x00000000
        /*3334*/ 	.word	0x00000030
        /*3338*/ 	.short	0x010a
        /*333a*/ 	.byte	0x3f
	.zero		1


	//   ....[126]....
        /*333c*/ 	.word	0x0002df60
        /*3340*/ 	.word	0x00000000
        /*3344*/ 	.word	0x00000030
        /*3348*/ 	.short	0x010a
        /*334a*/ 	.byte	0x3f
	.zero		1


	//   ....[127]....
        /*334c*/ 	.word	0x0002dfb0
        /*3350*/ 	.word	0x00000000
        /*3354*/ 	.word	0x00000030
        /*3358*/ 	.short	0x010a
        /*335a*/ 	.byte	0x3f
	.zero		1


	//   ....[128]....
        /*335c*/ 	.word	0x0002e000
        /*3360*/ 	.word	0x00000000
        /*3364*/ 	.word	0x00000030
        /*3368*/ 	.short	0x010a
        /*336a*/ 	.byte	0x3f
	.zero		1


	//   ....[129]....
        /*336c*/ 	.word	0x0002e050
        /*3370*/ 	.word	0x00000000
        /*3374*/ 	.word	0x00000030
        /*3378*/ 	.short	0x010a
        /*337a*/ 	.byte	0x3f
	.zero		1


	//   ....[130]....
        /*337c*/ 	.word	0x0002e0a0
        /*3380*/ 	.word	0x00000000
        /*3384*/ 	.word	0x00000030
        /*3388*/ 	.short	0x010a
        /*338a*/ 	.byte	0x3f
	.zero		1


	//   ....[131]....
        /*338c*/ 	.word	0x0002e100
        /*3390*/ 	.word	0x00000005
        /*3394*/ 	.word	0x00000078
        /*3398*/ 	.short	0x010a
        /*339a*/ 	.byte	0x3f
	.zero		1


	//   ....[132]....
        /*339c*/ 	.word	0x0002e160
        /*33a0*/ 	.word	0x00000003
        /*33a4*/ 	.word	0x00000050
        /*33a8*/ 	.short	0x010a
        /*33aa*/ 	.byte	0x3f
	.zero		1


	//   ....[133]....
        /*33ac*/ 	.word	0x0002e1c0
        /*33b0*/ 	.word	0x00000003
        /*33b4*/ 	.word	0x00000058
        /*33b8*/ 	.short	0x010a
        /*33ba*/ 	.byte	0x3f
	.zero		1


	//   ....[134]....
        /*33bc*/ 	.word	0x0002e220
        /*33c0*/ 	.word	0x00000003
        /*33c4*/ 	.word	0x00000060
        /*33c8*/ 	.short	0x010a
        /*33ca*/ 	.byte	0x3f
	.zero		1


	//   ....[135]....
        /*33cc*/ 	.word	0x0002e280
        /*33d0*/ 	.word	0x00000003
        /*33d4*/ 	.word	0x00000068
        /*33d8*/ 	.short	0x010a
        /*33da*/ 	.byte	0x3f
	.zero		1


	//   ....[136]....
        /*33dc*/ 	.word	0x0002e2e0
        /*33e0*/ 	.word	0x00000004
        /*33e4*/ 	.word	0x00000050
        /*33e8*/ 	.short	0x010a
        /*33ea*/ 	.byte	0x3f
	.zero		1


	//   ....[137]....
        /*33ec*/ 	.word	0x0002e340
        /*33f0*/ 	.word	0x00000004
        /*33f4*/ 	.word	0x00000058
        /*33f8*/ 	.short	0x010a
        /*33fa*/ 	.byte	0x3f
	.zero		1


	//   ....[138]....
        /*33fc*/ 	.word	0x0002e3a0
        /*3400*/ 	.word	0x00000004
        /*3404*/ 	.word	0x00000060
        /*3408*/ 	.short	0x010a
        /*340a*/ 	.byte	0x3f
	.zero		1


	//   ....[139]....
        /*340c*/ 	.word	0x0002e400
        /*3410*/ 	.word	0x00000004
        /*3414*/ 	.word	0x00000068
        /*3418*/ 	.short	0x010a
        /*341a*/ 	.byte	0x3f
	.zero		1


	//   ....[140]....
        /*341c*/ 	.word	0x0002e460
        /*3420*/ 	.word	0x00000005
        /*3424*/ 	.word	0x00000050
        /*3428*/ 	.short	0x010a
        /*342a*/ 	.byte	0x3f
	.zero		1


	//   ....[141]....
        /*342c*/ 	.word	0x0002e4c0
        /*3430*/ 	.word	0x00000005
        /*3434*/ 	.word	0x00000058
        /*3438*/ 	.short	0x010a
        /*343a*/ 	.byte	0x3f
	.zero		1


	//   ....[142]....
        /*343c*/ 	.word	0x0002e520
        /*3440*/ 	.word	0x00000005
        /*3444*/ 	.word	0x00000060
        /*3448*/ 	.short	0x010a
        /*344a*/ 	.byte	0x3f
	.zero		1


	//   ....[143]....
        /*344c*/ 	.word	0x0002e580
        /*3450*/ 	.word	0x00000005
        /*3454*/ 	.word	0x00000068
        /*3458*/ 	.short	0x010a
        /*345a*/ 	.byte	0x3f
	.zero		1


	//   ....[144]....
        /*345c*/ 	.word	0x0002e5e0
        /*3460*/ 	.word	0x00000002
        /*3464*/ 	.word	0x00000050
        /*3468*/ 	.short	0x010a
        /*346a*/ 	.byte	0x3f
	.zero		1


	//   ....[145]....
        /*346c*/ 	.word	0x0002e640
        /*3470*/ 	.word	0x00000002
        /*3474*/ 	.word	0x00000058
        /*3478*/ 	.short	0x010a
        /*347a*/ 	.byte	0x3f
	.zero		1


	//   ....[146]....
        /*347c*/ 	.word	0x0002e6a0
        /*3480*/ 	.word	0x00000002
        /*3484*/ 	.word	0x00000060
        /*3488*/ 	.short	0x010a
        /*348a*/ 	.byte	0x3f
	.zero		1


	//   ....[147]....
        /*348c*/ 	.word	0x0002e700
        /*3490*/ 	.word	0x00000002
        /*3494*/ 	.word	0x00000068
        /*3498*/ 	.short	0x010a
        /*349a*/ 	.byte	0x3f
	.zero		1


	//   ....[148]....
        /*349c*/ 	.word	0x0002e750
        /*34a0*/ 	.word	0x00000000
        /*34a4*/ 	.word	0x00000050
        /*34a8*/ 	.short	0x010a
        /*34aa*/ 	.byte	0x3f
	.zero		1


	//   ....[149]....
        /*34ac*/ 	.word	0x0002e7a0
        /*34b0*/ 	.word	0x00000000
        /*34b4*/ 	.word	0x00000058
        /*34b8*/ 	.short	0x010a
        /*34ba*/ 	.byte	0x3f
	.zero		1


	//   ....[150]....
        /*34bc*/ 	.word	0x0002e7f0
        /*34c0*/ 	.word	0x00000000
        /*34c4*/ 	.word	0x00000060
        /*34c8*/ 	.short	0x010a
        /*34ca*/ 	.byte	0x3f
	.zero		1


	//   ....[151]....
        /*34cc*/ 	.word	0x0002e8c0
        /*34d0*/ 	.word	0x0000000d
        /*34d4*/ 	.word	0x00000018
        /*34d8*/ 	.short	0x010a
        /*34da*/ 	.byte	0x3f
	.zero		1


	//   ....[152]....
        /*34dc*/ 	.word	0x0002e990
        /*34e0*/ 	.word	0x00000005
        /*34e4*/ 	.word	0x00000000
        /*34e8*/ 	.short	0x010a
        /*34ea*/ 	.byte	0x3f
	.zero		1


	//   ....[153]....
        /*34ec*/ 	.word	0x0002e9e0
        /*34f0*/ 	.word	0x00000007
        /*34f4*/ 	.word	0x00000000
        /*34f8*/ 	.short	0x010a
        /*34fa*/ 	.byte	0x3f
	.zero		1


	//----- nvinfo : EIATTR_NUM_MBARRIERS
	.align		4
.L_42:
        /*34fc*/ 	.byte	0x03, 0x38
        /*34fe*/ 	.short	0x0010


	//----- nvinfo : EIATTR_EXIT_INSTR_OFFSETS
	.align		4
        /*3500*/ 	.byte	0x04, 0x1c
        /*3502*/ 	.short	(.L_44 - .L_43)


	//   ....[0]....
.L_43:
        /*3504*/ 	.word	0x0002db20


	//----- nvinfo : EIATTR_MAX_THREADS
	.align		4
.L_44:
        /*3508*/ 	.byte	0x04, 0x05
        /*350a*/ 	.short	(.L_46 - .L_45)
.L_45:
        /*350c*/ 	.word	0x00000180
        /*3510*/ 	.word	0x00000001
        /*3514*/ 	.word	0x00000001


	//----- nvinfo : EIATTR_CRS_STACK_SIZE
	.align		4
.L_46:
        /*3518*/ 	.byte	0x04, 0x1e
        /*351a*/ 	.short	(.L_48 - .L_47)
.L_47:
        /*351c*/ 	.word	0x00000000


	//----- nvinfo : EIATTR_CBANK_PARAM_SIZE
	.align		4
.L_48:
        /*3520*/ 	.byte	0x03, 0x19
        /*3522*/ 	.short	0x0770


	//----- nvinfo : EIATTR_PARAM_CBANK
	.align		4
        /*3524*/ 	.byte	0x04, 0x0a
        /*3526*/ 	.short	(.L_50 - .L_49)
	.align		4
.L_49:
        /*3528*/ 	.word	index@(.nv.constant0._ZN7cutlass13device_kernelINS_4gemm6kernel13GemmUniversalIN4cute5tupleIJiiiiEEENS1_10collective13CollectiveMmaINS1_34MainloopSm90TmaGmmaWarpSpecializedILi3ENS5_IJNS4_1CILi1EEESB_SB_EEENS1_35KernelTmaWarpSpecializedCooperativeEEENS5_IJNSA_ILi256EEESF_NSA_ILi64EEEEEENS_10bfloat16_tENS5_IJlSB_lEEESI_SJ_NS4_8TiledMMAINS4_8MMA_AtomIJNS4_4SM904GMMA28MMA_64x256x16_F32BF16BF16_SSILNSN_5MajorE0ELSP_0ELNSN_7ScaleInE1ELSQ_1EEEEEENS4_6LayoutINS5_IJNSA_ILi2EEESB_SB_EEENS5_IJSB_NSA_ILi0EEESW_EEEEENS5_IJNS4_10UnderscoreESZ_SZ_EEEEENS4_13SM90_TMA_LOADENS4_14ComposedLayoutINS4_7SwizzleILi3ELi4ELi3EEENS4_18smem_ptr_flag_bitsILi16EEENST_INS5_IJNSA_ILi8EEESG_EEENS5_IJSG_SB_EEEEEEEvNS4_8identityES12_S1C_vS1D_EENS_8epilogue10collective18CollectiveEpilogueINS1F_22Sm90TmaWarpSpecializedILi4ELi2ELi16ELb1ELb0EEEJSH_NS5_IJNSA_ILi128EEENSA_ILi32EEEEEESI_SJ_SI_SJ_NS1F_6fusion15FusionCallbacksIS1J_NS1N_13LinCombEltActINS1F_6thread4SiLuESI_fSI_fLNS_15FloatRoundStyleE2EEESH_S1M_JEEES12_NS13_INS14_ILi2ELi4ELi3EEES17_NST_INS5_IJS18_S1L_EEENS5_IJS1L_SB_EEEEEEENS4_17SM75_U32x4_LDSM_NENS4_14SM90_TMA_STOREES1Z_NS4_17SM90_U32x4_STSM_NENS4_9Copy_AtomIJS22_NS_6half_tEEEEvEEEvvEEEEvNT_6ParamsE)
        /*352c*/ 	.short	0x0210
        /*352e*/ 	.short	0x0770


	//----- nvinfo : EIATTR_SW_WAR
	.align		4
.L_50:
        /*3530*/ 	.byte	0x04, 0x36
        /*3532*/ 	.short	(.L_52 - .L_51)
.L_51:
        /*3534*/ 	.word	0x00000008
.L_52:


//--------------------- .nv.callgraph             --------------------------
	.section	.nv.callgraph,"",@"SHT_CUDA_CALLGRAPH"
	.align	4
	.sectionentsize	8
	.align		4
        /*0000*/ 	.word	0x00000000
	.align		4
        /*0004*/ 	.word	0xffffffff
	.align		4
        /*0008*/ 	.word	index@(_ZN7cutlass13device_kernelINS_4gemm6kernel13GemmUniversalIN4cute5tupleIJiiiiEEENS1_10collective13CollectiveMmaINS1_34MainloopSm90TmaGmmaWarpSpecializedILi3ENS5_IJNS4_1CILi1EEESB_SB_EEENS1_35KernelTmaWarpSpecializedCooperativeEEENS5_IJNSA_ILi256EEESF_NSA_ILi64EEEEEENS_10bfloat16_tENS5_IJlSB_lEEESI_SJ_NS4_8TiledMMAINS4_8MMA_AtomIJNS4_4SM904GMMA28MMA_64x256x16_F32BF16BF16_SSILNSN_5MajorE0ELSP_0ELNSN_7ScaleInE1ELSQ_1EEEEEENS4_6LayoutINS5_IJNSA_ILi2EEESB_SB_EEENS5_IJSB_NSA_ILi0EEESW_EEEEENS5_IJNS4_10UnderscoreESZ_SZ_EEEEENS4_13SM90_TMA_LOADENS4_14ComposedLayoutINS4_7SwizzleILi3ELi4ELi3EEENS4_18smem_ptr_flag_bitsILi16EEENST_INS5_IJNSA_ILi8EEESG_EEENS5_IJSG_SB_EEEEEEEvNS4_8identityES12_S1C_vS1D_EENS_8epilogue10collective18CollectiveEpilogueINS1F_22Sm90TmaWarpSpecializedILi4ELi2ELi16ELb1ELb0EEEJSH_NS5_IJNSA_ILi128EEENSA_ILi32EEEEEESI_SJ_SI_SJ_NS1F_6fusion15FusionCallbacksIS1J_NS1N_13LinCombEltActINS1F_6thread4SiLuESI_fSI_fLNS_15FloatRoundStyleE2EEESH_S1M_JEEES12_NS13_INS14_ILi2ELi4ELi3EEES17_NST_INS5_IJS18_S1L_EEENS5_IJS1L_SB_EEEEEEENS4_17SM75_U32x4_LDSM_NENS4_14SM90_TMA_STOREES1Z_NS4_17SM90_U32x4_STSM_NENS4_9Copy_AtomIJS22_NS_6half_tEEEEvEEEvvEEEEvNT_6ParamsE)
	.align		4
        /*000c*/ 	.word	index@(__assertfail)
	.align		4
        /*0010*/ 	.word	0x00000000
	.align		4
        /*0014*/ 	.word	0xfffffffe
	.align		4
        /*0018*/ 	.word	0x00000000
	.align		4
        /*001c*/ 	.word	0xfffffffd
	.align		4
        /*0020*/ 	.word	0x00000000
	.align		4
        /*0024*/ 	.word	0xfffffffc


//--------------------- .nv.constant4             --------------------------
	.section	.nv.constant4,"a",@progbits
	.align	8
	.align		8
.nv.constant4:
        /*0000*/ 	.dword	__assertfail
	.align		8
        /*0008*/ 	.dword	__unnamed_1
	.align		8
        /*0010*/ 	.dword	__unnamed_2
	.align		8
        /*0018*/ 	.dword	_ZN39_INTERNAL_24126028_4_k_cu_7f923cf9_29744cuda3std3__45__cpo5beginE
	.align		8
        /*0020*/ 	.dword	_ZN39_INTERNAL_24126028_4_k_cu_7f923cf9_29744cuda3std3__45__cpo3endE
	.align		8
        /*0028*/ 	.dword	_ZN39_INTERNAL_24126028_4_k_cu_7f923cf9_29744cuda3std3__45__cpo6cbeginE
	.align		8
        /*0030*/ 	.dword	_ZN39_INTERNAL_24126028_4_k_cu_7f923cf9_29744cuda3std3__45__cpo4cendE
	.align		8
        /*0038*/ 	.dword	_ZN39_INTERNAL_24126028_4_k_cu_7f923cf9_29744cuda3std3__441_GLOBAL__N__24126028_4_k_cu_7f923cf9_29746ignoreE
	.align		8
        /*0040*/ 	.dword	_ZN39_INTERNAL_24126028_4_k_cu_7f923cf9_29744cuda3std3__419piecewise_constructE
	.align		8
        /*0048*/ 	.dword	_ZN39_INTERNAL_24126028_4_k_cu_7f923cf9_29744cuda3std3__48in_placeE
	.align		8
        /*0050*/ 	.dword	_ZN39_INTERNAL_24126028_4_k_cu_7f923cf9_29744cuda3std6ranges3__45__cpo4swapE
	.align		8
        /*0058*/ 	.dword	_ZN39_INTERNAL_24126028_4_k_cu_7f923cf9_29744cuda3std6ranges3__45__cpo9iter_moveE
	.align		8
        /*0060*/ 	.dword	_ZN39_INTERNAL_24126028_4_k_cu_7f923cf9_29744cute7productE
	.align		8
        /*0068*/ 	.dword	_ZN39_INTERNAL_24126028_4_k_cu_7f923cf9_29744cute1_E
	.align		8
        /*0070*/ 	.dword	$str$22
	.align		8
        /*0078*/ 	.dword	$str$23
	.align		8
        /*0080*/ 	.dword	$str$26
	.align		8
        /*0088*/ 	.dword	$str$27


//--------------------- .text._ZN7cutlass13device_kernelINS_4gemm6kernel13GemmUniversalIN4cute5tupleIJiiiiEEENS1_10collective13CollectiveMmaINS1_34MainloopSm90TmaGmmaWarpSpecializedILi3ENS5_IJNS4_1CILi1EEESB_SB_EEENS1_35KernelTmaWarpSpecializedCooperativeEEENS5_IJNSA_ILi256EEESF_NSA_ILi64EEEEEENS_10bfloat16_tENS5_IJlSB_lEEESI_SJ_NS4_8TiledMMAINS4_8MMA_AtomIJNS4_4SM904GMMA28MMA_64x256x16_F32BF16BF16_SSILNSN_5MajorE0ELSP_0ELNSN_7ScaleInE1ELSQ_1EEEEEENS4_6LayoutINS5_IJNSA_ILi2EEESB_SB_EEENS5_IJSB_NSA_ILi0EEESW_EEEEENS5_IJNS4_10UnderscoreESZ_SZ_EEEEENS4_13SM90_TMA_LOADENS4_14ComposedLayoutINS4_7SwizzleILi3ELi4ELi3EEENS4_18smem_ptr_flag_bitsILi16EEENST_INS5_IJNSA_ILi8EEESG_EEENS5_IJSG_SB_EEEEEEEvNS4_8identityES12_S1C_vS1D_EENS_8epilogue10collective18CollectiveEpilogueINS1F_22Sm90TmaWarpSpecializedILi4ELi2ELi16ELb1ELb0EEEJSH_NS5_IJNSA_ILi128EEENSA_ILi32EEEEEESI_SJ_SI_SJ_NS1F_6fusion15FusionCallbacksIS1J_NS1N_13LinCombEltActINS1F_6thread4SiLuESI_fSI_fLNS_15FloatRoundStyleE2EEESH_S1M_JEEES12_NS13_INS14_ILi2ELi4ELi3EEES17_NST_INS5_IJS18_S1L_EEENS5_IJS1L_SB_EEEEEEENS4_17SM75_U32x4_LDSM_NENS4_14SM90_TMA_STOREES1Z_NS4_17SM90_U32x4_STSM_NENS4_9Copy_AtomIJS22_NS_6half_tEEEEvEEEvvEEEEvNT_6ParamsE --------------------------
	.section	.text._ZN7cutlass13device_kernelINS_4gemm6kernel13GemmUniversalIN4cute5tupleIJiiiiEEENS1_10collective13CollectiveMmaINS1_34MainloopSm90TmaGmmaWarpSpecializedILi3ENS5_IJNS4_1CILi1EEESB_SB_EEENS1_35KernelTmaWarpSpecializedCooperativeEEENS5_IJNSA_ILi256EEESF_NSA_ILi64EEEEEENS_10bfloat16_tENS5_IJlSB_lEEESI_SJ_NS4_8TiledMMAINS4_8MMA_AtomIJNS4_4SM904GMMA28MMA_64x256x16_F32BF16BF16_SSILNSN_5MajorE0ELSP_0ELNSN_7ScaleInE1ELSQ_1EEEEEENS4_6LayoutINS5_IJNSA_ILi2EEESB_SB_EEENS5_IJSB_NSA_ILi0EEESW_EEEEENS5_IJNS4_10UnderscoreESZ_SZ_EEEEENS4_13SM90_TMA_LOADENS4_14ComposedLayoutINS4_7SwizzleILi3ELi4ELi3EEENS4_18smem_ptr_flag_bitsILi16EEENST_INS5_IJNSA_ILi8EEESG_EEENS5_IJSG_SB_EEEEEEEvNS4_8identityES12_S1C_vS1D_EENS_8epilogue10collective18CollectiveEpilogueINS1F_22Sm90TmaWarpSpecializedILi4ELi2ELi16ELb1ELb0EEEJSH_NS5_IJNSA_ILi128EEENSA_ILi32EEEEEESI_SJ_SI_SJ_NS1F_6fusion15FusionCallbacksIS1J_NS1N_13LinCombEltActINS1F_6thread4SiLuESI_fSI_fLNS_15FloatRoundStyleE2EEESH_S1M_JEEES12_NS13_INS14_ILi2ELi4ELi3EEES17_NST_INS5_IJS18_S1L_EEENS5_IJS1L_SB_EEEEEEENS4_17SM75_U32x4_LDSM_NENS4_14SM90_TMA_STOREES1Z_NS4_17SM90_U32x4_STSM_NENS4_9Copy_AtomIJS22_NS_6half_tEEEEvEEEvvEEEEvNT_6ParamsE,"ax",@progbits
	.align	128
.text._ZN7cutlass13device_kernelINS_4gemm6kernel13GemmUniversalIN4cute5tupleIJiiiiEEENS1_10collective13CollectiveMmaINS1_34MainloopSm90TmaGmmaWarpSpecializedILi3ENS5_IJNS4_1CILi1EEESB_SB_EEENS1_35KernelTmaWarpSpecializedCooperativeEEENS5_IJNSA_ILi256EEESF_NSA_ILi64EEEEEENS_10bfloat16_tENS5_IJlSB_lEEESI_SJ_NS4_8TiledMMAINS4_8MMA_AtomIJNS4_4SM904GMMA28MMA_64x256x16_F32BF16BF16_SSILNSN_5MajorE0ELSP_0ELNSN_7ScaleInE1ELSQ_1EEEEEENS4_6LayoutINS5_IJNSA_ILi2EEESB_SB_EEENS5_IJSB_NSA_ILi0EEESW_EEEEENS5_IJNS4_10UnderscoreESZ_SZ_EEEEENS4_13SM90_TMA_LOADENS4_14ComposedLayoutINS4_7SwizzleILi3ELi4ELi3EEENS4_18smem_ptr_flag_bitsILi16EEENST_INS5_IJNSA_ILi8EEESG_EEENS5_IJSG_SB_EEEEEEEvNS4_8identityES12_S1C_vS1D_EENS_8epilogue10collective18CollectiveEpilogueINS1F_22Sm90TmaWarpSpecializedILi4ELi2ELi16ELb1ELb0EEEJSH_NS5_IJNSA_ILi128EEENSA_ILi32EEEEEESI_SJ_SI_SJ_NS1F_6fusion15FusionCallbacksIS1J_NS1N_13LinCombEltActINS1F_6thread4SiLuESI_fSI_fLNS_15FloatRoundStyleE2EEESH_S1M_JEEES12_NS13_INS14_ILi2ELi4ELi3EEES17_NST_INS5_IJS18_S1L_EEENS5_IJS1L_SB_EEEEEEENS4_17SM75_U32x4_LDSM_NENS4_14SM90_TMA_STOREES1Z_NS4_17SM90_U32x4_STSM_NENS4_9Copy_AtomIJS22_NS_6half_tEEEEvEEEvvEEEEvNT_6ParamsE:
        .type           _ZN7cutlass13device_kernelINS_4gemm6kernel13GemmUniversalIN4cute5tupleIJiiiiEEENS1_10collective13CollectiveMmaINS1_34MainloopSm90TmaGmmaWarpSpecializedILi3ENS5_IJNS4_1CILi1EEESB_SB_EEENS1_35KernelTmaWarpSpecializedCooperativeEEENS5_IJNSA_ILi256EEESF_NSA_ILi64EEEEEENS_10bfloat16_tENS5_IJlSB_lEEESI_SJ_NS4_8TiledMMAINS4_8MMA_AtomIJNS4_4SM904GMMA28MMA_64x256x16_F32BF16BF16_SSILNSN_5MajorE0ELSP_0ELNSN_7ScaleInE1ELSQ_1EEEEEENS4_6LayoutINS5_IJNSA_ILi2EEESB_SB_EEENS5_IJSB_NSA_ILi0EEESW_EEEEENS5_IJNS4_10UnderscoreESZ_SZ_EEEEENS4_13SM90_TMA_LOADENS4_14ComposedLayoutINS4_7SwizzleILi3ELi4ELi3EEENS4_18smem_ptr_flag_bitsILi16EEENST_INS5_IJNSA_ILi8EEESG_EEENS5_IJSG_SB_EEEEEEEvNS4_8identityES12_S1C_vS1D_EENS_8epilogue10collective18CollectiveEpilogueINS1F_22Sm90TmaWarpSpecializedILi4ELi2ELi16ELb1ELb0EEEJSH_NS5_IJNSA_ILi128EEENSA_ILi32EEEEEESI_SJ_SI_SJ_NS1F_6fusion15FusionCallbacksIS1J_NS1N_13LinCombEltActINS1F_6thread4SiLuESI_fSI_fLNS_15FloatRoundStyleE2EEESH_S1M_JEEES12_NS13_INS14_ILi2ELi4ELi3EEES17_NST_INS5_IJS18_S1L_EEENS5_IJS1L_SB_EEEEEEENS4_17SM75_U32x4_LDSM_NENS4_14SM90_TMA_STOREES1Z_NS4_17SM90_U32x4_STSM_NENS4_9Copy_AtomIJS22_NS_6half_tEEEEvEEEvvEEEEvNT_6ParamsE,@function
        .size           _ZN7cutlass13device_kernelINS_4gemm6kernel13GemmUniversalIN4cute5tupleIJiiiiEEENS1_10collective13CollectiveMmaINS1_34MainloopSm90TmaGmmaWarpSpecializedILi3ENS5_IJNS4_1CILi1EEESB_SB_EEENS1_35KernelTmaWarpSpecializedCooperativeEEENS5_IJNSA_ILi256EEESF_NSA_ILi64EEEEEENS_10bfloat16_tENS5_IJlSB_lEEESI_SJ_NS4_8TiledMMAINS4_8MMA_AtomIJNS4_4SM904GMMA28MMA_64x256x16_F32BF16BF16_SSILNSN_5MajorE0ELSP_0ELNSN_7ScaleInE1ELSQ_1EEEEEENS4_6LayoutINS5_IJNSA_ILi2EEESB_SB_EEENS5_IJSB_NSA_ILi0EEESW_EEEEENS5_IJNS4_10UnderscoreESZ_SZ_EEEEENS4_13SM90_TMA_LOADENS4_14ComposedLayoutINS4_7SwizzleILi3ELi4ELi3EEENS4_18smem_ptr_flag_bitsILi16EEENST_INS5_IJNSA_ILi8EEESG_EEENS5_IJSG_SB_EEEEEEEvNS4_8identityES12_S1C_vS1D_EENS_8epilogue10collective18CollectiveEpilogueINS1F_22Sm90TmaWarpSpecializedILi4ELi2ELi16ELb1ELb0EEEJSH_NS5_IJNSA_ILi128EEENSA_ILi32EEEEEESI_SJ_SI_SJ_NS1F_6fusion15FusionCallbacksIS1J_NS1N_13LinCombEltActINS1F_6thread4SiLuESI_fSI_fLNS_15FloatRoundStyleE2EEESH_S1M_JEEES12_NS13_INS14_ILi2ELi4ELi3EEES17_NST_INS5_IJS18_S1L_EEENS5_IJS1L_SB_EEEEEEENS4_17SM75_U32x4_LDSM_NENS4_14SM90_TMA_STOREES1Z_NS4_17SM90_U32x4_STSM_NENS4_9Copy_AtomIJS22_NS_6half_tEEEEvEEEvvEEEEvNT_6ParamsE,(.L_x_1185 - _ZN7cutlass13device_kernelINS_4gemm6kernel13GemmUniversalIN4cute5tupleIJiiiiEEENS1_10collective13CollectiveMmaINS1_34MainloopSm90TmaGmmaWarpSpecializedILi3ENS5_IJNS4_1CILi1EEESB_SB_EEENS1_35KernelTmaWarpSpecializedCooperativeEEENS5_IJNSA_ILi256EEESF_NSA_ILi64EEEEEENS_10bfloat16_tENS5_IJlSB_lEEESI_SJ_NS4_8TiledMMAINS4_8MMA_AtomIJNS4_4SM904GMMA28MMA_64x256x16_F32BF16BF16_SSILNSN_5MajorE0ELSP_0ELNSN_7ScaleInE1ELSQ_1EEEEEENS4_6LayoutINS5_IJNSA_ILi2EEESB_SB_EEENS5_IJSB_NSA_ILi0EEESW_EEEEENS5_IJNS4_10UnderscoreESZ_SZ_EEEEENS4_13SM90_TMA_LOADENS4_14ComposedLayoutINS4_7SwizzleILi3ELi4ELi3EEENS4_18smem_ptr_flag_bitsILi16EEENST_INS5_IJNSA_ILi8EEESG_EEENS5_IJSG_SB_EEEEEEEvNS4_8identityES12_S1C_vS1D_EENS_8epilogue10collective18CollectiveEpilogueINS1F_22Sm90TmaWarpSpecializedILi4ELi2ELi16ELb1ELb0EEEJSH_NS5_IJNSA_ILi128EEENSA_ILi32EEEEEESI_SJ_SI_SJ_NS1F_6fusion15FusionCallbacksIS1J_NS1N_13LinCombEltActINS1F_6thread4SiLuESI_fSI_fLNS_15FloatRoundStyleE2EEESH_S1M_JEEES12_NS13_INS14_ILi2ELi4ELi3EEES17_NST_INS5_IJS18_S1L_EEENS5_IJS1L_SB_EEEEEEENS4_17SM75_U32x4_LDSM_NENS4_14SM90_TMA_STOREES1Z_NS4_17SM90_U32x4_STSM_NENS4_9Copy_AtomIJS22_NS_6half_tEEEEvEEEvvEEEEvNT_6ParamsE)
        .other          _ZN7cutlass13device_kernelINS_4gemm6kernel13GemmUniversalIN4cute5tupleIJiiiiEEENS1_10collective13CollectiveMmaINS1_34MainloopSm90TmaGmmaWarpSpecializedILi3ENS5_IJNS4_1CILi1EEESB_SB_EEENS1_35KernelTmaWarpSpecializedCooperativeEEENS5_IJNSA_ILi256EEESF_NSA_ILi64EEEEEENS_10bfloat16_tENS5_IJlSB_lEEESI_SJ_NS4_8TiledMMAINS4_8MMA_AtomIJNS4_4SM904GMMA28MMA_64x256x16_F32BF16BF16_SSILNSN_5MajorE0ELSP_0ELNSN_7ScaleInE1ELSQ_1EEEEEENS4_6LayoutINS5_IJNSA_ILi2EEESB_SB_EEENS5_IJSB_NSA_ILi0EEESW_EEEEENS5_IJNS4_10UnderscoreESZ_SZ_EEEEENS4_13SM90_TMA_LOADENS4_14ComposedLayoutINS4_7SwizzleILi3ELi4ELi3EEENS4_18smem_ptr_flag_bitsILi16EEENST_INS5_IJNSA_ILi8EEESG_EEENS5_IJSG_SB_EEEEEEEvNS4_8identityES12_S1C_vS1D_EENS_8epilogue10collective18CollectiveEpilogueINS1F_22Sm90TmaWarpSpecializedILi4ELi2ELi16ELb1ELb0EEEJSH_NS5_IJNSA_ILi128EEENSA_ILi32EEEEEESI_SJ_SI_SJ_NS1F_6fusion15FusionCallbacksIS1J_NS1N_13LinCombEltActINS1F_6thread4SiLuESI_fSI_fLNS_15FloatRoundStyleE2EEESH_S1M_JEEES12_NS13_INS14_ILi2ELi4ELi3EEES17_NST_INS5_IJS18_S1L_EEENS5_IJS1L_SB_EEEEEEENS4_17SM75_U32x4_LDSM_NENS4_14SM90_TMA_STOREES1Z_NS4_17SM90_U32x4_STSM_NENS4_9Copy_AtomIJS22_NS_6half_tEEEEvEEEvvEEEEvNT_6ParamsE,@"STO_CUDA_ENTRY STV_DEFAULT"
_ZN7cutlass13device_kernelINS_4gemm6kernel13GemmUniversalIN4cute5tupleIJiiiiEEENS1_10collective13CollectiveMmaINS1_34MainloopSm90TmaGmmaWarpSpecializedILi3ENS5_IJNS4_1CILi1EEESB_SB_EEENS1_35KernelTmaWarpSpecializedCooperativeEEENS5_IJNSA_ILi256EEESF_NSA_ILi64EEEEEENS_10bfloat16_tENS5_IJlSB_lEEESI_SJ_NS4_8TiledMMAINS4_8MMA_AtomIJNS4_4SM904GMMA28MMA_64x256x16_F32BF16BF16_SSILNSN_5MajorE0ELSP_0ELNSN_7ScaleInE1ELSQ_1EEEEEENS4_6LayoutINS5_IJNSA_ILi2EEESB_SB_EEENS5_IJSB_NSA_ILi0EEESW_EEEEENS5_IJNS4_10UnderscoreESZ_SZ_EEEEENS4_13SM90_TMA_LOADENS4_14ComposedLayoutINS4_7SwizzleILi3ELi4ELi3EEENS4_18smem_ptr_flag_bitsILi16EEENST_INS5_IJNSA_ILi8EEESG_EEENS5_IJSG_SB_EEEEEEEvNS4_8identityES12_S1C_vS1D_EENS_8epilogue10collective18CollectiveEpilogueINS1F_22Sm90TmaWarpSpecializedILi4ELi2ELi16ELb1ELb0EEEJSH_NS5_IJNSA_ILi128EEENSA_ILi32EEEEEESI_SJ_SI_SJ_NS1F_6fusion15FusionCallbacksIS1J_NS1N_13LinCombEltActINS1F_6thread4SiLuESI_fSI_fLNS_15FloatRoundStyleE2EEESH_S1M_JEEES12_NS13_INS14_ILi2ELi4ELi3EEES17_NST_INS5_IJS18_S1L_EEENS5_IJS1L_SB_EEEEEEENS4_17SM75_U32x4_LDSM_NENS4_14SM90_TMA_STOREES1Z_NS4_17SM90_U32x4_STSM_NENS4_9Copy_AtomIJS22_NS_6half_tEEEEvEEEvvEEEEvNT_6ParamsE:
[----:B------:R-:W1:Y:S02]  /*0000*/  LDC R1, c[0x0][0x28] ;  /* 0x00000a00ff017b82 */ /* 0x000e640000000800 */
[----:B-1----:R-:W-:Y:S01]  /*0010*/  IADD3 R1, R1, -0x7b0, RZ ;  /* 0xfffff85001017810 */ /* 0x002fe20007ffe0ff */
[----:B------:R-:W1:Y:S05]  /*0020*/  S2R R2, SR_TID.X ;  /* 0x0000000000027919 */ /* 0x000e6a0000002100 */
[----:B------:R-:W2:Y:S01]  /*0030*/  LDC.64 R6, c[0x0][0x588] ;  /* 0x00016200ff067b82 */ /* 0x000ea20000000a00 */
[----:B------:R-:W-:Y:S01]  /*0040*/  ELECT P0, URZ, PT ;  /* 0x00000000003f782f */ /* 0x000fe20003800000 */
[----:B------:R-:W-:Y:S01]  /*0050*/  BSSY B0, `(.L_x_0) ;  /* 0x0000016000007945 */ /* 0x000fe20003800000 */
[----:B-1----:R-:W-:-:S02]  /*0060*/  SHF.R.U32.HI R9, RZ, 0x5, R2 ;  /* 0x00000005ff097819 */ /* 0x002fc40000011602 */
[----:B------:R-:W-:-:S03]  /*0070*/  SHF.R.U32.HI R2, RZ, 0x7, R2 ;  /* 0x00000007ff027819 */ /* 0x000fc60000011602 */
[----:B------:R-:W1:Y:S04]  /*0080*/  SHFL.IDX PT, R0, R9, RZ, 0x1f ;  /* 0x00001fff09007589 */ /* 0x000e6800000e0000 */
[----:B------:R3:W4:Y:S01]  /*0090*/  SHFL.IDX PT, R10, R2, RZ, 0x1f ;  /* 0x00001fff020a7589 */ /* 0x00072200000e0000 */
[----:B-1----:R-:W-:Y:S02]  /*00a0*/  ISETP.NE.OR P0, PT, R0, RZ, !P0 ;  /* 0x000000ff0000720c */ /* 0x002fe40004705670 */
[----:B------:R-:W-:-:S11]  /*00b0*/  SHF.R.S32.HI R3, RZ, 0x1f, R0 ;  /* 0x0000001fff037819 */ /* 0x000fd60000011400 */
[----:B--234-:R-:W-:Y:S05]  /*00c0*/  @P0 BRA `(.L_x_1) ;  /* 0x0000000000380947 */ /* 0x01cfea0003800000 */
[----:B------:R-:W-:Y:S02]  /*00d0*/  ULDC.64 UR4, c[0x0][0x198] ;  /* 0x0000660000047ab9 */ /* 0x000fe40000000a00 */
[----:B------:R-:W-:Y:S02]  /*00e0*/  UIADD3 UR6, UP0, UR4, 0xf0, URZ ;  /* 0x000000f004067890 */ /* 0x000fe4000ff1e03f */
[----:B------:R-:W-:Y:S02]  /*00f0*/  UIADD3 UR8, UP1, UR4, 0x1f0, URZ ;  /* 0x000001f004087890 */ /* 0x000fe4000ff3e03f */
[----:B------:R-:W-:Y:S02]  /*0100*/  UIADD3 UR10, UP2, UR4, 0x3f0, URZ ;  /* 0x000003f0040a7890 */ /* 0x000fe4000ff5e03f */
[----:B------:R-:W-:Y:S02]  /*0110*/  UIADD3 UR4, UP3, UR4, 0x4f0, URZ ;  /* 0x000004f004047890 */ /* 0x000fe4000ff7e03f */
[----:B------:R-:W-:-:S02]  /*0120*/  UIADD3.X UR7, URZ, UR5, URZ, UP0, !UPT ;  /* 0x000000053f077290 */ /* 0x000fc400087fe43f */
[----:B------:R-:W-:Y:S02]  /*0130*/  UIADD3.X UR9, URZ, UR5, URZ, UP1, !UPT ;  /* 0x000000053f097290 */ /* 0x000fe40008ffe43f */
[----:B------:R-:W-:Y:S02]  /*0140*/  UIADD3.X UR11, URZ, UR5, URZ, UP2, !UPT ;  /* 0x000000053f0b7290 */ /* 0x000fe400097fe43f */
[----:B------:R-:W-:-:S03]  /*0150*/  UIADD3.X UR5, URZ, UR5, URZ, UP3, !UPT ;  /* 0x000000053f057290 */ /* 0x000fc60009ffe43f */
[----:B------:R1:W-:Y:S02]  /*0160*/  UTMACCTL.PF [UR6] ;  /* 0x00000000060079b9 */ /* 0x0003e40008040000 */
[----:B------:R1:W-:Y:S02]  /*0170*/  UTMACCTL.PF [UR8] ;  /* 0x00000000080079b9 */ /* 0x0003e40008040000 */
[----:B------:R1:W-:Y:S02]  /*0180*/  UTMACCTL.PF [UR10] ;  /* 0x000000000a0079b9 */ /* 0x0003e40008040000 */
[----:B------:R1:W-:Y:S02]  /*0190*/  UTMACCTL.PF [UR4] ;  /* 0x00000000040079b9 */ /* 0x0003e40008040000 */
[----:B-1----:R-:W-:Y:S01]  /*01a0*/  NOP ;  /* 0x0000000000007918 */ /* 0x002fe20000000000 */
.L_x_1:
[----:B------:R-:W-:Y:S05]  /*01b0*/  BSYNC B0 ;  /* 0x0000000000007941 */ /* 0x000fea0003800000 */
.L_x_0:
[----:B------:R-:W-:Y:S01]  /*01c0*/  ULDC.64 UR4, c[0x0][0x590] ;  /* 0x0001640000047ab9 */ /* 0x000fe20000000a00 */
[----:B------:R-:W-:Y:S01]  /*01d0*/  LEA.HI R3, R3, R0, RZ, 0x2 ;  /* 0x0000000003037211 */ /* 0x000fe200078f10ff */
[----:B------:R-:W-:Y:S01]  /*01e0*/  ULDC.64 UR54, c[0x0][0x208] ;  /* 0x0000820000367ab9 */ /* 0x000fe20000000a00 */
[----:B------:R-:W-:Y:S02]  /*01f0*/  ISETP.NE.U32.AND P2, PT, RZ, UR4, PT ;  /* 0x00000004ff007c0c */ /* 0x000fe4000bf45070 */
[----:B------:R-:W-:Y:S02]  /*0200*/  LOP3.LUT R3, R3, 0xfffffffc, RZ, 0xc0, !PT ;  /* 0xfffffffc03037812 */ /* 0x000fe400078ec0ff */
[----:B------:R-:W-:Y:S02]  /*0210*/  ISETP.NE.AND.EX P3, PT, RZ, UR5, PT, P2 ;  /* 0x00000005ff007c0c */ /* 0x000fe4000bf65320 */
[----:B------:R-:W-:Y:S02]  /*0220*/  IADD3 R0, R0, -R3, RZ ;  /* 0x8000000300007210 */ /* 0x000fe40007ffe0ff */
[----:B------:R-:W-:-:S02]  /*0230*/  PRMT R4, RZ, 0x7610, R4 ;  /* 0x00007610ff047816 */ /* 0x000fc40000000004 */
[----:B------:R-:W-:Y:S02]  /*0240*/  MOV R2, R6 ;  /* 0x0000000600027202 */ /* 0x000fe40000000f00 */
[----:B------:R-:W-:-:S05]  /*0250*/  MOV R3, R7 ;  /* 0x0000000700037202 */ /* 0x000fca0000000f00 */
[----:B------:R-:W-:Y:S05]  /*0260*/  @P3 BRA `(.L_x_2) ;  /* 0x0000000000303947 */ /* 0x000fea0003800000 */
[----:B------:R-:W-:Y:S02]  /*0270*/  ULDC.64 UR6, c[0x0][0x588] ;  /* 0x0001620000067ab9 */ /* 0x000fe40000000a00 */
[----:B------:R-:W-:-:S04]  /*0280*/  ISETP.NE.U32.AND P0, PT, RZ, UR6, PT ;  /* 0x00000006ff007c0c */ /* 0x000fc8000bf05070 */
[----:B------:R-:W-:-:S13]  /*0290*/  ISETP.NE.AND.EX P0, PT, RZ, UR7, PT, P0 ;  /* 0x00000007ff007c0c */ /* 0x000fda000bf05300 */
[----:B------:R-:W-:Y:S05]  /*02a0*/  @!P0 BRA `(.L_x_3) ;  /* 0x0000000000108947 */ /* 0x000fea0003800000 */
[----:B------:R-:W2:Y:S02]  /*02b0*/  LDG.E R4, desc[UR54][R2.64] ;  /* 0x0000003602047981 */ /* 0x000ea4000c1e1900 */
[----:B--2---:R-:W-:Y:S02]  /*02c0*/  FSETP.NEU.AND P1, PT, R4, RZ, PT ;  /* 0x000000ff0400720b */ /* 0x004fe40003f2d000 */
[----:B------:R-:W-:Y:S01]  /*02d0*/  MOV R4, 0x1 ;  /* 0x0000000100047802 */ /* 0x000fe20000000f00 */
[----:B------:R-:W-:Y:S10]  /*02e0*/  BRA `(.L_x_2) ;  /* 0x0000000000107947 */ /* 0x000ff40003800000 */
.L_x_3:
[----:B------:R-:W-:Y:S01]  /*02f0*/  ULDC UR6, c[0x0][0x580] ;  /* 0x0001600000067ab9 */ /* 0x000fe20000000800 */
[----:B------:R-:W-:Y:S02]  /*0300*/  MOV R4, 0x1 ;  /* 0x0000000100047802 */ /* 0x000fe40000000f00 */
[----:B------:R-:W-:Y:S02]  /*0310*/  CS2R R2, SRZ ;  /* 0x0000000000027805 */ /* 0x000fe4000001ff00 */
[----:B------:R-:W-:-:S13]  /*0320*/  FSETP.NEU.AND P1, PT, RZ, UR6, PT ;  /* 0x00000006ff007c0b */ /* 0x000fda000bf2d000 */
.L_x_2:
[----:B------:R-:W-:Y:S02]  /*0330*/  ISETP.NE.U32.AND P4, PT, R2, RZ, PT ;  /* 0x000000ff0200720c */ /* 0x000fe40003f85070 */
[----:B------:R-:W-:Y:S02]  /*0340*/  ISETP.NE.AND.EX P5, PT, RZ, UR5, PT, P2 ;  /* 0x00000005ff007c0c */ /* 0x000fe4000bfa5320 */
[----:B------:R-:W-:Y:S02]  /*0350*/  ISETP.NE.AND.EX P2, PT, R3, RZ, PT, P4 ;  /* 0x000000ff0300720c */ /* 0x000fe40003f45340 */
[----:B------:R-:W-:-:S11]  /*0360*/  PLOP3.LUT P0, PT, PT, PT, PT, 0x8, 0x0 ;  /* 0x000000000000781c */ /* 0x000fd60003f0e170 */
[----:B------:R-:W-:Y:S05]  /*0370*/  @P2 BRA P5, `(.L_x_4) ;  /* 0x0000000000342947 */ /* 0x000fea0002800000 */
[----:B------:R-:W-:-:S04]  /*0380*/  ISETP.NE.U32.AND P0, PT, RZ, UR4, PT ;  /* 0x00000004ff007c0c */ /* 0x000fc8000bf05070 */
[----:B------:R-:W-:-:S13]  /*0390*/  ISETP.NE.AND.EX P0, PT, RZ, UR5, PT, P0 ;  /* 0x00000005ff007c0c */ /* 0x000fda000bf05300 */
[----:B------:R-:W-:Y:S05]  /*03a0*/  @!P0 BRA `(.L_x_5) ;  /* 0x0000000000248947 */ /* 0x000fea0003800000 */
[----:B------:R-:W-:Y:S02]  /*03b0*/  PRMT R4, R4, 0x9910, RZ ;  /* 0x0000991004047816 */ /* 0x000fe400000000ff */
[----:B------:R-:W-:Y:S02]  /*03c0*/  ISETP.NE.U32.AND P0, PT, R2, RZ, PT ;  /* 0x000000ff0200720c */ /* 0x000fe40003f05070 */
[----:B------:R-:W-:Y:S02]  /*03d0*/  ISETP.NE.AND P2, PT, R4, RZ, PT ;  /* 0x000000ff0400720c */ /* 0x000fe40003f45270 */
[----:B------:R-:W-:Y:S02]  /*03e0*/  ISETP.NE.AND.EX P0, PT, R3, RZ, PT, P0 ;  /* 0x000000ff0300720c */ /* 0x000fe40003f05300 */
[----:B------:R-:W-:-:S09]  /*03f0*/  SEL R2, RZ, 0xffffffff, P1 ;  /* 0xffffffffff027807 */ /* 0x000fd20000800000 */
[----:B------:R-:W-:-:S04]  /*0400*/  @!P2 SEL R2, RZ, 0xffffffff, P0 ;  /* 0xffffffffff02a807 */ /* 0x000fc80000000000 */
[----:B------:R-:W-:-:S04]  /*0410*/  LOP3.LUT R2, R2, 0x1, RZ, 0xc0, !PT ;  /* 0x0000000102027812 */ /* 0x000fc800078ec0ff */
[----:B------:R-:W-:Y:S01]  /*0420*/  ISETP.EQ.U32.AND P0, PT, R2, 0x1, PT ;  /* 0x000000010200780c */ /* 0x000fe20003f02070 */
[----:B------:R-:W-:-:S12]  /*0430*/  BRA `(.L_x_4) ;  /* 0x0000000000047947 */ /* 0x000fd80003800000 */
.L_x_5:
[----:B------:R-:W-:-:S13]  /*0440*/  PLOP3.LUT P0, PT, P1, PT, PT, 0x8, 0x0 ;  /* 0x000000000000781c */ /* 0x000fda0000f0e170 */
.L_x_4:
[----:B------:R-:W1:Y:S02]  /*0450*/  SHFL.IDX PT, R2, R9, RZ, 0x1f ;  /* 0x00001fff09027589 */ /* 0x000e6400000e0000 */
[----:B-1----:R-:W-:-:S13]  /*0460*/  ISETP.NE.AND P1, PT, R2, RZ, PT ;  /* 0x000000ff0200720c */ /* 0x002fda0003f25270 */
[----:B------:R-:W-:Y:S05]  /*0470*/  @P1 BRA `(.L_x_6) ;  /* 0x0000000000501947 */ /* 0x000fea0003800000 */
[----:B------:R-:W1:Y:S01]  /*0480*/  S2UR UR8, SR_CgaCtaId ;  /* 0x00000000000879c3 */ /* 0x000e620000008800 */
[----:B------:R-:W-:Y:S01]  /*0490*/  UMOV UR4, 0x400 ;  /* 0x0000040000047882 */ /* 0x000fe20000000000 */
[----:B------:R-:W-:Y:S01]  /*04a0*/  UMOV UR5, 0x1 ;  /* 0x0000000100057882 */ /* 0x000fe20000000000 */
[----:B------:R-:W-:Y:S01]  /*04b0*/  UMOV UR6, 0x100 ;  /* 0x0000010000067882 */ /* 0x000fe20000000000 */
[----:B------:R-:W-:Y:S01]  /*04c0*/  ELECT P1, URZ, PT ;  /* 0x00000000003f782f */ /* 0x000fe20003820000 */
[----:B------:R-:W-:-:S04]  /*04d0*/  UIADD3 UR6, -UR6, 0x100000, URZ ;  /* 0x0010000006067890 */ /* 0x000fc8000fffe13f */
[----:B------:R-:W-:Y:S02]  /*04e0*/  USHF.L.U32 UR7, UR6, 0xb, URZ ;  /* 0x0000000b06077899 */ /* 0x000fe4000800063f */
[----:B------:R-:W-:Y:S02]  /*04f0*/  USHF.L.U32 UR6, UR6, 0x1, URZ ;  /* 0x0000000106067899 */ /* 0x000fe4000800063f */
[----:B-1----:R-:W-:Y:S02]  /*0500*/  ULEA UR8, UR8, UR4, 0x18 ;  /* 0x0000000408087291 */ /* 0x002fe4000f8ec03f */
[----:B------:R-:W-:-:S04]  /*0510*/  UIADD3 UR4, -UR5, 0x100000, URZ ;  /* 0x0010000005047890 */ /* 0x000fc8000fffe13f */
[----:B------:R-:W-:Y:S02]  /*0520*/  USHF.L.U32 UR5, UR4, 0xb, URZ ;  /* 0x0000000b04057899 */ /* 0x000fe4000800063f */
[----:B------:R-:W-:Y:S01]  /*0530*/  USHF.L.U32 UR4, UR4, 0x1, URZ ;  /* 0x0000000104047899 */ /* 0x000fe2000800063f */
[----:B------:R-:W1:Y:S11]  /*0540*/  FENCE.VIEW.ASYNC.S ;  /* 0x00000000000073c6 */ /* 0x000e760000000000 */
[----:B-1----:R1:W2:Y:S01]  /*0550*/  SYNCS.EXCH.64 URZ, [UR8], UR4 ;  /* 0x00000004083f75b2 */ /* 0x0022a20008000100 */
[----:B------:R1:W3:Y:S01]  /*0560*/  SYNCS.EXCH.64 URZ, [UR8+0x18], UR6 ;  /* 0x00001806083f75b2 */ /* 0x0002e20008000100 */
[----:B------:R1:W4:Y:S01]  /*0570*/  SYNCS.EXCH.64 URZ, [UR8+0x8], UR4 ;  /* 0x00000804083f75b2 */ /* 0x0003220008000100 */
[----:B------:R1:W1:Y:S01]  /*0580*/  SYNCS.EXCH.64 URZ, [UR8+0x20], UR6 ;  /* 0x00002006083f75b2 */ /* 0x0002620008000100 */
[----:B------:R1:W1:Y:S01]  /*0590*/  SYNCS.EXCH.64 URZ, [UR8+0x10], UR4 ;  /* 0x00001004083f75b2 */ /* 0x0002620008000100 */
[----:B------:R1:W1:Y:S01]  /*05a0*/  SYNCS.EXCH.64 URZ, [UR8+0x28], UR6 ;  /* 0x00002806083f75b2 */ /* 0x0002620008000100 */
[----:B------:R-:W-:Y:S01]  /*05b0*/  NOP ;  /* 0x0000000000007918 */ /* 0x000fe20000000000 */
.L_x_6:
[----:B------:R-:W5:Y:S01]  /*05c0*/  SHFL.IDX PT, R2, R9, RZ, 0x1f ;  /* 0x00001fff09027589 */ /* 0x000f6200000e0000 */
[----:B------:R-:W1:Y:S01]  /*05d0*/  LDC R3, c[0x0][0x904] ;  /* 0x00024100ff037b82 */ /* 0x000e620000000800 */
[----:B------:R-:W-:Y:S01]  /*05e0*/  NOP ;  /* 0x0000000000007918 */ /* 0x000fe20000000000 */
[----:B-----5:R-:W-:-:S13]  /*05f0*/  ISETP.NE.AND P1, PT, R2, RZ, PT ;  /* 0x000000ff0200720c */ /* 0x020fda0003f25270 */
[----:B------:R-:W-:Y:S05]  /*0600*/  @P1 BRA `(.L_x_7) ;  /* 0x0000000000581947 */ /* 0x000fea0003800000 */
[----:B-1----:R-:W1:Y:S01]  /*0610*/  S2UR UR5, SR_CgaCtaId ;  /* 0x00000000000579c3 */ /* 0x002e620000008800 */
[----:B------:R-:W-:Y:S01]  /*0620*/  UMOV UR4, 0x400 ;  /* 0x0000040000047882 */ /* 0x000fe20000000000 */
[----:B------:R-:W-:Y:S01]  /*0630*/  UMOV UR6, 0x20 ;  /* 0x0000002000067882 */ /* 0x000fe20000000000 */
[----:B------:R-:W-:Y:S01]  /*0640*/  UMOV UR7, 0x100 ;  /* 0x0000010000077882 */ /* 0x000fe20000000000 */
[----:B------:R-:W-:Y:S01]  /*0650*/  ELECT P1, URZ, PT ;  /* 0x00000000003f782f */ /* 0x000fe20003820000 */
[----:B-1----:R-:W-:Y:S02]  /*0660*/  ULEA UR8, UR5, UR4, 0x18 ;  /* 0x0000000405087291 */ /* 0x002fe4000f8ec03f */
[----:B------:R-:W-:-:S04]  /*0670*/  UIADD3 UR4, -UR6, 0x100000, URZ ;  /* 0x0010000006047890 */ /* 0x000fc8000fffe13f */
[----:B------:R-:W-:Y:S02]  /*0680*/  USHF.L.U32 UR5, UR4, 0xb, URZ ;  /* 0x0000000b04057899 */ /* 0x000fe4000800063f */
[----:B------:R-:W-:Y:S02]  /*0690*/  USHF.L.U32 UR4, UR4, 0x1, URZ ;  /* 0x0000000104047899 */ /* 0x000fe4000800063f */
[----:B------:R-:W-:-:S04]  /*06a0*/  UIADD3 UR6, -UR7, 0x100000, URZ ;  /* 0x0010000007067890 */ /* 0x000fc8000fffe13f */
[----:B------:R-:W-:Y:S02]  /*06b0*/  USHF.L.U32 UR7, UR6, 0xb, URZ ;  /* 0x0000000b06077899 */ /* 0x000fe4000800063f */
[----:B------:R-:W-:Y:S01]  /*06c0*/  USHF.L.U32 UR6, UR6, 0x1, URZ ;  /* 0x0000000106067899 */ /* 0x000fe2000800063f */
[----:B------:R-:W1:Y:S03]  /*06d0*/  FENCE.VIEW.ASYNC.S ;  /* 0x00000000000073c6 */ /* 0x000e660000000000 */
[----:B-1----:R1:W1:Y:S08]  /*06e0*/  SYNCS.EXCH.64 URZ, [UR8+0x30], UR4 ;  /* 0x00003004083f75b2 */ /* 0x0022700008000100 */
[----:B------:R1:W1:Y:S01]  /*06f0*/  SYNCS.EXCH.64 URZ, [UR8+0x50], UR6 ;  /* 0x00005006083f75b2 */ /* 0x0002620008000100 */
[----:B------:R1:W1:Y:S01]  /*0700*/  SYNCS.EXCH.64 URZ, [UR8+0x38], UR4 ;  /* 0x00003804083f75b2 */ /* 0x0002620008000100 */
[----:B------:R1:W1:Y:S01]  /*0710*/  SYNCS.EXCH.64 URZ, [UR8+0x58], UR6 ;  /* 0x00005806083f75b2 */ /* 0x0002620008000100 */
[----:B------:R1:W1:Y:S01]  /*0720*/  SYNCS.EXCH.64 URZ, [UR8+0x40], UR4 ;  /* 0x00004004083f75b2 */ /* 0x0002620008000100 */
[----:B------:R1:W1:Y:S01]  /*0730*/  SYNCS.EXCH.64 URZ, [UR8+0x60], UR6 ;  /* 0x00006006083f75b2 */ /* 0x0002620008000100 */
[----:B------:R1:W1:Y:S01]  /*0740*/  SYNCS.EXCH.64 URZ, [UR8+0x48], UR4 ;  /* 0x00004804083f75b2 */ /* 0x0002620008000100 */
[----:B------:R1:W1:Y:S01]  /*0750*/  SYNCS.EXCH.64 URZ, [UR8+0x68], UR6 ;  /* 0x00006806083f75b2 */ /* 0x0002620008000100 */
[----:B------:R-:W-:Y:S01]  /*0760*/  NOP ;  /* 0x0000000000007918 */ /* 0x000fe20000000000 */
.L_x_7:
[----:B------:R-:W5:Y:S01]  /*0770*/  SHFL.IDX PT, R9, R9, RZ, 0x1f ;  /* 0x00001fff09097589 */ /* 0x000f6200000e0000 */
[----:B-1----:R-:W-:Y:S02]  /*0780*/  ISETP.NE.AND P6, PT, R3, 0x1, PT ;  /* 0x000000010300780c */ /* 0x002fe40003fc5270 */
[----:B------:R-:W-:Y:S01]  /*0790*/  ELECT P1, URZ, PT ;  /* 0x00000000003f782f */ /* 0x000fe20003820000 */
[----:B------:R-:W1:Y:S01]  /*07a0*/  S2UR UR37, SR_CgaCtaId ;  /* 0x00000000002579c3 */ /* 0x000e620000008800 */
[----:B------:R-:W2:Y:S01]  /*07b0*/  S2R R12, SR_CTAID.Y ;  /* 0x00000000000c7919 */ /* 0x000ea20000002600 */
[----:B------:R-:W-:Y:S01]  /*07c0*/  ISETP.NE.AND P4, PT, R0, RZ, PT ;  /* 0x000000ff0000720c */ /* 0x000fe20003f85270 */
[----:B------:R-:W-:Y:S01]  /*07d0*/  UMOV UR4, 0x20 ;  /* 0x0000002000047882 */ /* 0x000fe20000000000 */
[----:B------:R-:W-:Y:S01]  /*07e0*/  NOP ;  /* 0x0000000000007918 */ /* 0x000fe20000000000 */
[----:B------:R-:W3:Y:S01]  /*07f0*/  S2R R4, SR_CTAID.X ;  /* 0x0000000000047919 */ /* 0x000ee20000002500 */
[----:B------:R-:W-:Y:S04]  /*0800*/  BSSY B6, `(.L_x_8) ;  /* 0x0002d31000067945 */ /* 0x000fe80003800000 */
[----:B------:R-:W3:Y:S01]  /*0810*/  @P6 LDC R3, c[0x0][0x10] ;  /* 0x00000400ff036b82 */ /* 0x000ee20000000800 */
[----:B------:R-:W-:-:S07]  /*0820*/  @P6 IMAD.MOV.U32 R5, RZ, RZ, RZ ;  /* 0x000000ffff056224 */ /* 0x000fce00078e00ff */
[----:B------:R-:W4:Y:S01]  /*0830*/  @!P6 LDC R11, c[0x0][0xc] ;  /* 0x00000300ff0beb82 */ /* 0x000f220000000800 */
[----:B-----5:R-:W-:Y:S02]  /*0840*/  ISETP.NE.OR P2, PT, R9, RZ, !P1 ;  /* 0x000000ff0900720c */ /* 0x020fe40004f45670 */
[----:B------:R-:W-:Y:S02]  /*0850*/  @P6 MOV R9, RZ ;  /* 0x000000ff00096202 */ /* 0x000fe40000000f00 */
[----:B------:R-:W-:-:S04]  /*0860*/  ISETP.EQ.OR P1, PT, R0, 0x3, !P4 ;  /* 0x000000030000780c */ /* 0x000fc80006722670 */
[----:B------:R-:W-:Y:S02]  /*0870*/  ISETP.EQ.AND P1, PT, R10, RZ, P1 ;  /* 0x000000ff0a00720c */ /* 0x000fe40000f22270 */
[----:B--2---:R-:W-:-:S03]  /*0880*/  @P6 MOV R8, R12 ;  /* 0x0000000c00086202 */ /* 0x004fc60000000f00 */
[----:B------:R-:W-:Y:S01]  /*0890*/  VOTEU.ALL UP0, P2 ;  /* 0x00000000003f7886 */ /* 0x000fe20001000000 */
[----:B------:R-:W-:Y:S01]  /*08a0*/  VOTEU.ALL UP1, P2 ;  /* 0x00000000003f7886 */ /* 0x000fe20001020000 */
[----:B---3--:R-:W-:-:S03]  /*08b0*/  @P6 IMAD.WIDE.U32 R2, R4, R3, R8 ;  /* 0x0000000304026225 */ /* 0x008fc600078e0008 */
[----:B------:R-:W-:Y:S01]  /*08c0*/  @!UP0 UMOV UR6, 0x400 ;  /* 0x0000040000068882 */ /* 0x000fe20000000000 */
[----:B------:R-:W-:-:S04]  /*08d0*/  @!UP0 UIADD3 UR4, -UR4, 0x100000, URZ ;  /* 0x0010000004048890 */ /* 0x000fc8000fffe13f */
[----:B------:R-:W-:Y:S02]  /*08e0*/  @!UP0 USHF.L.U32 UR5, UR4, 0xb, URZ ;  /* 0x0000000b04058899 */ /* 0x000fe4000800063f */
[----:B------:R-:W-:Y:S01]  /*08f0*/  @!UP0 USHF.L.U32 UR4, UR4, 0x1, URZ ;  /* 0x0000000104048899 */ /* 0x000fe2000800063f */
[----:B------:R-:W-:Y:S01]  /*0900*/  @!P6 MOV R8, R12 ;  /* 0x0000000c0008e202 */ /* 0x000fe20000000f00 */
[----:B-1----:R-:W-:Y:S01]  /*0910*/  @!UP0 ULEA UR8, UR37, UR6, 0x18 ;  /* 0x0000000625088291 */ /* 0x002fe2000f8ec03f */
[----:B------:R-:W-:Y:S01]  /*0920*/  @P6 IADD3 R21, R3, R5, RZ ;  /* 0x0000000503156210 */ /* 0x000fe20007ffe0ff */
[----:B------:R-:W-:Y:S01]  /*0930*/  VOTEU.ALL UP0, P2 ;  /* 0x00000000003f7886 */ /* 0x000fe20001000000 */
[C---:B------:R-:W-:Y:S01]  /*0940*/  ISETP.NE.AND P2, PT, R10.reuse, RZ, PT ;  /* 0x000000ff0a00720c */ /* 0x040fe20003f45270 */
[----:B------:R-:W-:Y:S01]  /*0950*/  ULDC UR6, c[0x0][0xc] ;  /* 0x0000030000067ab9 */ /* 0x000fe20000000800 */
[----:B------:R-:W-:Y:S01]  /*0960*/  MOV R5, RZ ;  /* 0x000000ff00057202 */ /* 0x000fe20000000f00 */
[----:B------:R-:W-:Y:S01]  /*0970*/  ULDC UR7, c[0x0][0x10] ;  /* 0x0000040000077ab9 */ /* 0x000fe20000000800 */
[----:B------:R-:W-:-:S02]  /*0980*/  IADD3 R10, R10, -0x1, RZ ;  /* 0xffffffff0a0a7810 */ /* 0x000fc40007ffe0ff */
[----:B------:R-:W-:Y:S02]  /*0990*/  ISETP.EQ.AND P5, PT, R0, 0x2, !P2 ;  /* 0x000000020000780c */ /* 0x000fe400057a2270 */
[----:B------:R-:W-:Y:S01]  /*09a0*/  @P6 MOV R20, R2 ;  /* 0x0000000200146202 */ /* 0x000fe20000000f00 */
[----:B----4-:R-:W-:Y:S01]  /*09b0*/  @!P6 IMAD.WIDE.U32 R2, R11, R8, R4 ;  /* 0x000000080b02e225 */ /* 0x010fe200078e0004 */
[----:B------:R-:W-:Y:S01]  /*09c0*/  SEL R9, RZ, 0x1, !P1 ;  /* 0x00000001ff097807 */ /* 0x000fe20004800000 */
[----:B------:R-:W1:Y:S02]  /*09d0*/  FENCE.VIEW.ASYNC.S ;  /* 0x00000000000073c6 */ /* 0x000e640000000000 */
[----:B-1----:R-:W1:Y:S01]  /*09e0*/  @!UP0 SYNCS.EXCH.64 URZ, [UR8+0x70], UR4 ;  /* 0x00007004083f85b2 */ /* 0x002e620008000100 */
[----:B------:R-:W-:Y:S02]  /*09f0*/  ISETP.GE.U32.AND P1, PT, R10, 0x2, PT ;  /* 0x000000020a00780c */ /* 0x000fe40003f26070 */
[----:B------:R-:W-:-:S02]  /*0a00*/  SEL R11, RZ, 0x1, !P5 ;  /* 0x00000001ff0b7807 */ /* 0x000fc40006800000 */
[----:B------:R-:W-:Y:S02]  /*0a10*/  @!P6 MOV R20, R2 ;  /* 0x000000020014e202 */ /* 0x000fe40000000f00 */
[----:B------:R-:W-:Y:S02]  /*0a20*/  SEL R11, R11, 0x2, P1 ;  /* 0x000000020b0b7807 */ /* 0x000fe40000800000 */
[----:B------:R-:W-:Y:S01]  /*0a30*/  @!P6 MOV R21, R3 ;  /* 0x000000030015e202 */ /* 0x000fe20000000f00 */
[----:B------:R2:W-:Y:S01]  /*0a40*/  STL [R1+0x200], R20 ;  /* 0x0002001401007387 */ /* 0x0005e20000100800 */
[----:B------:R-:W-:-:S03]  /*0a50*/  SEL R3, R9, 0x2, P1 ;  /* 0x0000000209037807 */ /* 0x000fc60000800000 */
[----:B------:R2:W-:Y:S01]  /*0a60*/  STL [R1+0x214], R11 ;  /* 0x0002140b01007387 */ /* 0x0005e20000100800 */
[----:B------:R3:W1:Y:S01]  /*0a70*/  @!UP1 SYNCS.EXCH.64 URZ, [UR8+0x78], UR4 ;  /* 0x00007804083f95b2 */ /* 0x0006620008000100 */
[----:B------:R-:W-:Y:S02]  /*0a80*/  NOP ;  /* 0x0000000000007918 */ /* 0x000fe40000000000 */
[----:B------:R2:W-:Y:S04]  /*0a90*/  STL [R1+0x204], R21 ;  /* 0x0002041501007387 */ /* 0x0005e80000100800 */
[----:B------:R2:W-:Y:S01]  /*0aa0*/  STL [R1+0x208], R3 ;  /* 0x0002080301007387 */ /* 0x0005e20000100800 */
[----:B---3--:R-:W-:-:S03]  /*0ab0*/  UIMAD.WIDE.U32 UR4, UR6, UR7, URZ ;  /* 0x00000007060472a5 */ /* 0x008fc6000f8e003f */
[----:B------:R-:W-:Y:S02]  /*0ac0*/  ULDC UR6, c[0x0][0x14] ;  /* 0x0000050000067ab9 */ /* 0x000fe40000000800 */
[----:B------:R-:W-:Y:S02]  /*0ad0*/  UIMAD.WIDE.U32 UR46, UR4, UR6, URZ ;  /* 0x00000006042e72a5 */ /* 0x000fe4000f8e003f */
[----:B------:R-:W-:-:S04]  /*0ae0*/  UIMAD UR38, UR5, UR6, URZ ;  /* 0x00000006052672a4 */ /* 0x000fc8000f8e023f */
[----:B------:R-:W-:Y:S01]  /*0af0*/  UIADD3 UR38, UR47, UR38, URZ ;  /* 0x000000262f267290 */ /* 0x000fe2000fffe03f */
[----:B-1----:R-:W-:Y:S06]  /*0b00*/  BAR.SYNC.DEFER_BLOCKING 0x0 ;  /* 0x0000000000007b1d */ /* 0x002fec0000010000 */
[----:B--2---:R-:W-:Y:S05]  /*0b10*/  @!P2 BRA `(.L_x_9) ;  /* 0x000002940064a947 */ /* 0x004fea0003800000 */
[----:B------:R-:W-:-:S13]  /*0b20*/  ISETP.GT.U32.AND P0, PT, R10, 0x1, PT ;  /* 0x000000010a00780c */ /* 0x000fda0003f04070 */
[----:B------:R-:W-:Y:S05]  /*0b30*/  @P0 BRA `(.L_x_10) ;  /* 0x000002cc00f40947 */ /* 0x000fea0003800000 */
[----:B------:R-:W-:Y:S01]  /*0b40*/  PRMT R2, RZ, 0x7610, R2 ;  /* 0x00007610ff027816 */ /* 0x000fe20000000002 */
[----:B------:R-:W-:Y:S01]  /*0b50*/  ULDC.64 UR4, c[0x0][0x8f8] ;  /* 0x00023e0000047ab9 */ /* 0x000fe20000000a00 */
[----:B------:R-:W-:Y:S01]  /*0b60*/  UMOV UR43, 0xffffffff ;  /* 0xffffffff002b7882 */ /* 0x000fe20000000000 */
[----:B------:R-:W-:Y:S01]  /*0b70*/  ISETP.GE.U32.AND P0, PT, R20, UR4, PT ;  /* 0x0000000414007c0c */ /* 0x000fe2000bf06070 */
[----:B------:R-:W-:Y:S01]  /*0b80*/  IMAD.MOV.U32 R18, RZ, RZ, -0x1 ;  /* 0xffffffffff127424 */ /* 0x000fe200078e00ff */
[----:B------:R1:W-:Y:S01]  /*0b90*/  STL.S16 [R1+0x20c], R2 ;  /* 0x00020c0201007387 */ /* 0x0003e20000100600 */
[----:B------:R-:W-:Y:S02]  /*0ba0*/  MOV R19, 0xffffffff ;  /* 0xffffffff00137802 */ /* 0x000fe40000000f00 */
[----:B------:R-:W-:Y:S02]  /*0bb0*/  ISETP.GE.U32.AND.EX P0, PT, R21, UR5, PT, P0 ;  /* 0x0000000515007c0c */ /* 0x000fe4000bf06100 */
[----:B------:R-:W-:-:S11]  /*0bc0*/  PRMT R0, RZ, 0x7610, R0 ;  /* 0x00007610ff007816 */ /* 0x000fd60000000000 */
[----:B-1----:R-:W-:Y:S05]  /*0bd0*/  @P0 BRA `(.L_x_11) ;  /* 0x0000000400680947 */ /* 0x002fea0003800000 */
[----:B------:R-:W1:Y:S01]  /*0be0*/  LDC.64 R14, c[0x0][0x8d0] ;  /* 0x00023400ff0e7b82 */ /* 0x000e620000000a00 */
[----:B------:R-:W-:Y:S02]  /*0bf0*/  MOV R2, R20 ;  /* 0x0000001400027202 */ /* 0x000fe40000000f00 */
[----:B------:R-:W-:-:S05]  /*0c00*/  MOV R3, R21 ;  /* 0x0000001500037202 */ /* 0x000fca0000000f00 */
[----:B------:R-:W2:Y:S08]  /*0c10*/  LDC R0, c[0x0][0x8d8] ;  /* 0x00023600ff007b82 */ /* 0x000eb00000000800 */
[----:B------:R-:W3:Y:S01]  /*0c20*/  LDC.64 R16, c[0x0][0x8c8] ;  /* 0x00023200ff107b82 */ /* 0x000ee20000000a00 */
[----:B-1----:R-:W-:-:S04]  /*0c30*/  ISETP.NE.U32.AND P0, PT, R14, RZ, PT ;  /* 0x000000ff0e00720c */ /* 0x002fc80003f05070 */
[----:B------:R-:W-:-:S13]  /*0c40*/  ISETP.NE.AND.EX P0, PT, R15, RZ, PT, P0 ;  /* 0x000000ff0f00720c */ /* 0x000fda0003f05300 */
[----:B--23--:R-:W-:Y:S05]  /*0c50*/  @!P0 BRA `(.L_x_12) ;  /* 0x0000000000288947 */ /* 0x00cfea0003800000 */
[----:B------:R-:W1:Y:S02]  /*0c60*/  LDC R9, c[0x0][0x8dc] ;  /* 0x00023700ff097b82 */ /* 0x000e640000000800 */
[----:B-1----:R-:W-:-:S04]  /*0c70*/  IADD3 R9, P0, R20, R9, RZ ;  /* 0x0000000914097210 */ /* 0x002fc80007f1e0ff */
[----:B------:R-:W-:-:S05]  /*0c80*/  IADD3.X R13, RZ, R21, RZ, P0, !PT ;  /* 0x00000015ff0d7210 */ /* 0x000fca00007fe4ff */
[----:B------:R-:W-:-:S04]  /*0c90*/  IMAD.WIDE.U32 R2, R13, R14, RZ ;  /* 0x0000000e0d027225 */ /* 0x000fc800078e00ff */
[----:B------:R-:W-:-:S04]  /*0ca0*/  IMAD.WIDE.U32 R6, P0, R9, R15, R2 ;  /* 0x0000000f09067225 */ /* 0x000fc80007800002 */
[----:B------:R-:W-:Y:S01]  /*0cb0*/  IMAD.WIDE.U32 R2, R9, R14, RZ ;  /* 0x0000000e09027225 */ /* 0x000fe200078e00ff */
[----:B------:R-:W-:Y:S02]  /*0cc0*/  IADD3.X R11, RZ, RZ, RZ, P0, !PT ;  /* 0x000000ffff0b7210 */ /* 0x000fe400007fe4ff */
[----:B------:R-:W-:Y:S02]  /*0cd0*/  MOV R10, R7 ;  /* 0x00000007000a7202 */ /* 0x000fe40000000f00 */
[----:B------:R-:W-:-:S05]  /*0ce0*/  IADD3 RZ, P0, R3, R6, RZ ;  /* 0x0000000603ff7210 */ /* 0x000fca0007f1e0ff */
[----:B------:R-:W-:-:S08]  /*0cf0*/  IMAD.WIDE.U32.X R2, R13, R15, R10, P0 ;  /* 0x0000000f0d027225 */ /* 0x000fd000000e040a */
.L_x_12:
[-CC-:B------:R-:W-:Y:S01]  /*0d00*/  SHF.R.U64 R22, R2, R0.reuse, R3.reuse ;  /* 0x0000000002167219 */ /* 0x180fe20000001203 */
[----:B------:R-:W1:Y:S01]  /*0d10*/  LDC R10, c[0x0][0x8c0] ;  /* 0x00023000ff0a7b82 */ /* 0x000e620000000800 */
[----:B------:R-:W-:Y:S01]  /*0d20*/  SHF.R.U32.HI R2, RZ, R0, R3 ;  /* 0x00000000ff027219 */ /* 0x000fe20000011603 */
[----:B------:R-:W-:Y:S01]  /*0d30*/  ULDC UR4, c[0x0][0x150] ;  /* 0x0000540000047ab9 */ /* 0x000fe20000000800 */
[----:B------:R-:W-:Y:S02]  /*0d40*/  IADD3 R7, P0, RZ, -R22, RZ ;  /* 0x80000016ff077210 */ /* 0x000fe40007f1e0ff */
[----:B------:R-:W-:Y:S02]  /*0d50*/  MOV R3, R21 ;  /* 0x0000001500037202 */ /* 0x000fe40000000f00 */
[----:B------:R-:W-:Y:S01]  /*0d60*/  IADD3.X R9, RZ, ~R2, RZ, P0, !PT ;  /* 0x80000002ff097210 */ /* 0x000fe200007fe4ff */
[----:B------:R-:W2:Y:S01]  /*0d70*/  LDC R5, c[0x0][0x144] ;  /* 0x00005100ff057b82 */ /* 0x000ea20000000800 */
[----:B------:R-:W-:-:S02]  /*0d80*/  MOV R2, R20 ;  /* 0x0000001400027202 */ /* 0x000fc40000000f00 */
[----:B------:R-:W-:Y:S01]  /*0d90*/  I2FP.F32.U32 R0, R4 ;  /* 0x0000000400007245 */ /* 0x000fe20000201000 */
[-C--:B------:R-:W-:Y:S02]  /*0da0*/  IMAD R6, R9, R16.reuse, RZ ;  /* 0x0000001009067224 */ /* 0x080fe400078e02ff */
[C---:B------:R-:W-:Y:S02]  /*0db0*/  IMAD.WIDE.U32 R2, R7.reuse, R16, R2 ;  /* 0x0000001007027225 */ /* 0x040fe400078e0002 */
[----:B------:R-:W3:Y:S02]  /*0dc0*/  LDC.64 R20, c[0x0][0x8e8] ;  /* 0x00023a00ff147b82 */ /* 0x000ee40000000a00 */
[----:B------:R-:W-:Y:S01]  /*0dd0*/  FMUL R0, R0, UR4 ;  /* 0x0000000400007c20 */ /* 0x000fe20008400000 */
[----:B------:R-:W-:Y:S01]  /*0de0*/  IMAD R7, R7, R17, R6 ;  /* 0x0000001107077224 */ /* 0x000fe200078e0206 */
[----:B------:R-:W-:Y:S01]  /*0df0*/  ULDC UR4, c[0x0][0x154] ;  /* 0x0000550000047ab9 */ /* 0x000fe20000000800 */
[----:B------:R-:W-:-:S02]  /*0e00*/  MOV R6, 0x1 ;  /* 0x0000000100067802 */ /* 0x000fc40000000f00 */
[----:B------:R-:W-:Y:S01]  /*0e10*/  IMAD.IADD R7, R3, 0x1, R7 ;  /* 0x0000000103077824 */ /* 0x000fe200078e0207 */
[----:B------:R-:W4:Y:S01]  /*0e20*/  F2I.U32.TRUNC.NTZ R0, R0 ;  /* 0x0000000000007305 */ /* 0x000f22000020f000 */
[----:B------:R-:W5:Y:S03]  /*0e30*/  LDC R14, c[0x0][0x8b0] ;  /* 0x00022c00ff0e7b82 */ /* 0x000f660000000800 */
[--C-:B-1----:R-:W-:Y:S02]  /*0e40*/  SHF.R.U64 R12, R2, R10, R7.reuse ;  /* 0x0000000a020c7219 */ /* 0x102fe40000001207 */
[----:B------:R-:W-:Y:S02]  /*0e50*/  I2FP.F32.U32 R2, R8 ;  /* 0x0000000800027245 */ /* 0x000fe40000201000 */
[----:B------:R-:W-:Y:S01]  /*0e60*/  SHF.R.U32.HI R7, RZ, R10, R7 ;  /* 0x0000000aff077219 */ /* 0x000fe20000011607 */
[----:B------:R-:W1:Y:S01]  /*0e70*/  LDC R9, c[0x0][0x900] ;  /* 0x00024000ff097b82 */ /* 0x000e620000000800 */
[----:B----4-:R-:W-:-:S07]  /*0e80*/  IADD3 R3, -R0, RZ, RZ ;  /* 0x000000ff00037210 */ /* 0x010fce0007ffe1ff */
[----:B------:R-:W4:Y:S01]  /*0e90*/  LDC R13, c[0x0][0x148] ;  /* 0x00005200ff0d7b82 */ /* 0x000f220000000800 */
[----:B---3--:R-:W-:Y:S01]  /*0ea0*/  ISETP.NE.U32.AND P0, PT, R20, RZ, PT ;  /* 0x000000ff1400720c */ /* 0x008fe20003f05070 */
[----:B--2---:R-:W-:Y:S02]  /*0eb0*/  IMAD R0, R5, R3, R4 ;  /* 0x0000000305007224 */ /* 0x004fe400078e0204 */
[----:B------:R-:W-:Y:S01]  /*0ec0*/  FMUL R3, R2, UR4 ;  /* 0x0000000402037c20 */ /* 0x000fe20008400000 */
[----:B------:R-:W-:Y:S02]  /*0ed0*/  ISETP.NE.AND.EX P0, PT, R21, RZ, PT, P0 ;  /* 0x000000ff1500720c */ /* 0x000fe40003f05300 */
[----:B------:R-:W-:Y:S01]  /*0ee0*/  MOV R2, 0xffffffff ;  /* 0xffffffff00027802 */ /* 0x000fe20000000f00 */
[----:B------:R-:W2:Y:S01]  /*0ef0*/  LDC R19, c[0x0][0x8a8] ;  /* 0x00022a00ff137b82 */ /* 0x000ea20000000800 */
[-CC-:B-----5:R-:W-:Y:S01]  /*0f00*/  SHF.R.U64 R23, R12, R14.reuse, R7.reuse ;  /* 0x0000000e0c177219 */ /* 0x1a0fe20000001207 */
[----:B------:R3:W1:Y:S01]  /*0f10*/  F2I.U32.TRUNC.NTZ R11, R3 ;  /* 0x00000003000b7305 */ /* 0x000662000020f000 */
[----:B------:R-:W-:-:S05]  /*0f20*/  SHF.R.U32.HI R4, RZ, R14, R7 ;  /* 0x0000000eff047219 */ /* 0x000fca0000011607 */
[----:B------:R-:W2:Y:S01]  /*0f30*/  LDC R16, c[0x0][0x8f0] ;  /* 0x00023c00ff107b82 */ /* 0x000ea20000000800 */
[-C--:B-1----:R-:W-:Y:S02]  /*0f40*/  SHF.L.U32 R2, R2, R9.reuse, RZ ;  /* 0x0000000902027219 */ /* 0x082fe400000006ff */
[-CC-:B------:R-:W-:Y:S02]  /*0f50*/  SHF.R.U64 R14, R23, R9.reuse, R4.reuse ;  /* 0x00000009170e7219 */ /* 0x180fe40000001204 */
[-C--:B------:R-:W-:Y:S02]  /*0f60*/  SHF.R.U32.HI R4, RZ, R9.reuse, R4 ;  /* 0x00000009ff047219 */ /* 0x080fe40000011604 */
[----:B------:R-:W-:Y:S01]  /*0f70*/  LOP3.LUT R10, RZ, R2, RZ, 0x33, !PT ;  /* 0x00000002ff0a7212 */ /* 0x000fe200078e33ff */
[----:B------:R-:W1:Y:S01]  /*0f80*/  LDC R17, c[0x0][0x8e0] ;  /* 0x00023800ff117b82 */ /* 0x000e620000000800 */
[----:B------:R-:W-:Y:S02]  /*0f90*/  SHF.L.U32 R9, R6, R9, RZ ;  /* 0x0000000906097219 */ /* 0x000fe400000006ff */
[----:B------:R-:W-:-:S02]  /*0fa0*/  MOV R2, R14 ;  /* 0x0000000e00027202 */ /* 0x000fc40000000f00 */
[----:B---3--:R-:W-:-:S03]  /*0fb0*/  MOV R3, R4 ;  /* 0x0000000400037202 */ /* 0x008fc60000000f00 */
[----:B------:R-:W3:Y:S01]  /*0fc0*/  LDC R18, c[0x0][0x8b8] ;  /* 0x00022e00ff127b82 */ /* 0x000ee20000000800 */
[----:B----4-:R-:W-:Y:S05]  /*0fd0*/  @!P0 BRA `(.L_x_13) ;  /* 0x0000000000288947 */ /* 0x010fea0003800000 */
[----:B------:R-:W4:Y:S02]  /*0fe0*/  LDC R7, c[0x0][0x8f4] ;  /* 0x00023d00ff077b82 */ /* 0x000f240000000800 */
[----:B----4-:R-:W-:-:S04]  /*0ff0*/  IADD3 R7, P0, R14, R7, RZ ;  /* 0x000000070e077210 */ /* 0x010fc80007f1e0ff */
        /* <DEDUP_REMOVED lines=8> */
.L_x_13:
[----:B--2---:R-:W-:Y:S01]  /*1080*/  SHF.R.U64 R2, R2, R16, R3 ;  /* 0x0000001002027219 */ /* 0x004fe20000001203 */
[----:B------:R-:W-:Y:S01]  /*1090*/  IMAD.MOV R11, RZ, RZ, -R11 ;  /* 0x000000ffff0b7224 */ /* 0x000fe200078e0a0b */
[----:B------:R-:W-:Y:S02]  /*10a0*/  LOP3.LUT R10, R23, R10, RZ, 0xc0, !PT ;  /* 0x0000000a170a7212 */ /* 0x000fe400078ec0ff */
[----:B------:R-:W-:Y:S01]  /*10b0*/  IADD3 R3, R19, -0x1, RZ ;  /* 0xffffffff13037810 */ /* 0x000fe20007ffe0ff */
[----:B------:R-:W-:Y:S01]  /*10c0*/  @P6 IMAD R0, R13, R11, R8 ;  /* 0x0000000b0d006224 */ /* 0x000fe200078e0208 */
[----:B------:R-:W-:Y:S01]  /*10d0*/  IADD3 R4, -R2, RZ, RZ ;  /* 0x000000ff02047210 */ /* 0x000fe20007ffe1ff */
[----:B------:R-:W-:Y:S01]  /*10e0*/  IMAD R9, R9, R2, R10 ;  /* 0x0000000209097224 */ /* 0x000fe200078e020a */
[----:B------:R-:W-:Y:S02]  /*10f0*/  LOP3.LUT R3, R12, R3, RZ, 0xc0, !PT ;  /* 0x000000030c037212 */ /* 0x000fe400078ec0ff */
[----:B------:R-:W-:Y:S01]  /*1100*/  R2UR UR43, R22 ;  /* 0x00000000162b72ca */ /* 0x000fe200000e0000 */
[----:B-1----:R-:W-:-:S02]  /*1110*/  IMAD R2, R4, R17, R14 ;  /* 0x0000001104027224 */ /* 0x002fc400078e020e */
[----:B---3--:R-:W-:Y:S02]  /*1120*/  IMAD R0, R9, R18, R0 ;  /* 0x0000001209007224 */ /* 0x008fe400078e0200 */
[----:B------:R-:W-:Y:S01]  /*1130*/  IMAD R19, R2, R19, R3 ;  /* 0x0000001302137224 */ /* 0x000fe200078e0203 */
[----:B------:R-:W-:-:S04]  /*1140*/  MOV R2, 0x1 ;  /* 0x0000000100027802 */ /* 0x000fc80000000f00 */
[----:B------:R-:W-:Y:S02]  /*1150*/  SEL R18, R19, R0, !P6 ;  /* 0x0000000013127207 */ /* 0x000fe40007000000 */
[----:B------:R-:W-:Y:S02]  /*1160*/  SEL R19, R0, R19, !P6 ;  /* 0x0000001300137207 */ /* 0x000fe40007000000 */
[----:B------:R-:W-:-:S07]  /*1170*/  PRMT R0, R2, 0x7610, R0 ;  /* 0x0000761002007816 */ /* 0x000fce0000000000 */
.L_x_11:
[----:B------:R-:W-:-:S08]  /*1180*/  NOP ;  /* 0x0000000000007918 */ /* 0x000fd00000000000 */
[----:B------:R-:W1:Y:S02]  /*1190*/  USETMAXREG.TRY_ALLOC.CTAPOOL UP0, 0xf0 ;  /* 0x000000f0000079c8 */ /* 0x000e640008000600 */
[----:B-1----:R-:W-:-:S13]  /*11a0*/  PLOP3.LUT P0, PT, PT, PT, UP0, 0x80, 0x0 ;  /* 0x000000000000781c */ /* 0x002fda0003f0f008 */
[----:B------:R-:W-:Y:S05]  /*11b0*/  @!P0 BRA `(.L_x_11) ;  /* 0xfffffffc00f08947 */ /* 0x000fea000383ffff */
[----:B------:R-:W-:Y:S02]  /*11c0*/  ULDC.64 UR4, c[0x0][0x590] ;  /* 0x0001640000047ab9 */ /* 0x000fe40000000a00 */
[----:B------:R-:W-:-:S04]  /*11d0*/  ISETP.NE.U32.AND P0, PT, RZ, UR4, PT ;  /* 0x00000004ff007c0c */ /* 0x000fc8000bf05070 */
[----:B------:R-:W-:-:S13]  /*11e0*/  ISETP.NE.AND.EX P0, PT, RZ, UR5, PT, P0 ;  /* 0x00000005ff007c0c */ /* 0x000fda000bf05300 */
[----:B------:R-:W-:Y:S05]  /*11f0*/  @P0 BRA `(.L_x_14) ;  /* 0x0000000000340947 */ /* 0x000fea0003800000 */
[----:B------:R-:W-:Y:S02]  /*1200*/  ULDC.64 UR4, c[0x0][0x588] ;  /* 0x0001620000047ab9 */ /* 0x000fe40000000a00 */
[----:B------:R-:W-:-:S04]  /*1210*/  ISETP.NE.U32.AND P0, PT, RZ, UR4, PT ;  /* 0x00000004ff007c0c */ /* 0x000fc8000bf05070 */
[----:B------:R-:W-:-:S13]  /*1220*/  ISETP.NE.AND.EX P0, PT, RZ, UR5, PT, P0 ;  /* 0x00000005ff007c0c */ /* 0x000fda000bf05300 */
[----:B------:R-:W-:Y:S05]  /*1230*/  @!P0 BRA `(.L_x_15) ;  /* 0x0000000000148947 */ /* 0x000fea0003800000 */
[----:B------:R-:W1:Y:S02]  /*1240*/  LDC.64 R16, c[0x0][0x588] ;  /* 0x00016200ff107b82 */ /* 0x000e640000000a00 */
[----:B-1----:R1:W5:Y:S01]  /*1250*/  LDG.E R16, desc[UR54][R16.64] ;  /* 0x0000003610107981 */ /* 0x002362000c1e1900 */
[----:B------:R-:W-:-:S05]  /*1260*/  MOV R2, 0x1 ;  /* 0x0000000100027802 */ /* 0x000fca0000000f00 */
[----:B------:R1:W-:Y:S01]  /*1270*/  STL.S16 [R1+0x20c], R2 ;  /* 0x00020c0201007387 */ /* 0x0003e20000100600 */
[----:B------:R-:W-:Y:S05]  /*1280*/  BRA `(.L_x_14) ;  /* 0x0000000000107947 */ /* 0x000fea0003800000 */
.L_x_15:
[----:B------:R-:W-:Y:S01]  /*1290*/  MOV R2, 0x1 ;  /* 0x0000000100027802 */ /* 0x000fe20000000f00 */
[----:B------:R-:W-:Y:S02]  /*12a0*/  ULDC UR4, c[0x0][0x580] ;  /* 0x0001600000047ab9 */ /* 0x000fe40000000800 */
[----:B------:R-:W-:Y:S02]  /*12b0*/  MOV R16, UR4 ;  /* 0x0000000400107c02 */ /* 0x000fe40008000f00 */
[----:B------:R2:W-:Y:S05]  /*12c0*/  STL.S16 [R1+0x20c], R2 ;  /* 0x00020c0201007387 */ /* 0x0005ea0000100600 */
.L_x_14:
        /* <DEDUP_REMOVED lines=8> */
[----:B-12---:R-:W1:Y:S02]  /*1350*/  LDC.64 R2, c[0x0][0x5a8] ;  /* 0x00016a00ff027b82 */ /* 0x006e640000000a00 */
[----:B-1----:R3:W5:Y:S01]  /*1360*/  LDG.E R17, desc[UR54][R2.64] ;  /* 0x0000003602117981 */ /* 0x002762000c1e1900 */
[----:B------:R-:W-:Y:S05]  /*1370*/  BRA `(.L_x_16) ;  /* 0x0000000000087947 */ /* 0x000fea0003800000 */
.L_x_17:
[----:B------:R-:W-:Y:S02]  /*1380*/  ULDC UR4, c[0x0][0x5a0] ;  /* 0x0001680000047ab9 */ /* 0x000fe40000000800 */
[----:B-1----:R-:W-:-:S07]  /*1390*/  MOV R17, UR4 ;  /* 0x0000000400117c02 */ /* 0x002fce0008000f00 */
.L_x_16:
[----:B------:R-:W-:Y:S01]  /*13a0*/  LOP3.LUT P1, RZ, R0, 0xff, RZ, 0xc0, !PT ;  /* 0x000000ff00ff7812 */ /* 0x000fe2000782c0ff */
[----:B------:R-:W-:Y:S01]  /*13b0*/  UMOV UR36, URZ ;  /* 0x0000003f00247c82 */ /* 0x000fe20008000000 */
[----:B------:R-:W-:-:S11]  /*13c0*/  PLOP3.LUT P0, PT, PT, PT, PT, 0x80, 0x0 ;  /* 0x000000000000781c */ /* 0x000fd60003f0f070 */
[----:B------:R-:W-:Y:S05]  /*13d0*/  @!P1 BRA `(.L_x_18) ;  /* 0x00000288008c9947 */ /* 0x000fea0003800000 */
[----:B---3--:R-:W3:Y:S01]  /*13e0*/  LDL R3, [R1+0x208] ;  /* 0x0002080001037983 */ /* 0x008ee20000100800 */
[----:B------:R-:W-:-:S03]  /*13f0*/  ULDC UR4, c[0x0][0x28c] ;  /* 0x0000a30000047ab9 */ /* 0x000fc60000000800 */
[----:B-12---:R-:W2:Y:S01]  /*1400*/  LDL R2, [R1+0x214] ;  /* 0x0002140001027983 */ /* 0x006ea20000100800 */
[----:B------:R-:W-:Y:S01]  /*1410*/  UIADD3 UR4, UR4, 0x3f, URZ ;  /* 0x0000003f04047890 */ /* 0x000fe2000fffe03f */
[----:B------:R-:W-:Y:S01]  /*1420*/  MOV R164, 0x10 ;  /* 0x0000001000a47802 */ /* 0x000fe20000000f00 */
[----:B------:R-:W-:Y:S01]  /*1430*/  ULDC.64 UR50, c[0x0][0x198] ;  /* 0x0000660000327ab9 */ /* 0x000fe20000000a00 */
[----:B------:R-:W1:Y:S01]  /*1440*/  S2R R4, SR_TID.X ;  /* 0x0000000000047919 */ /* 0x000e620000002100 */
[----:B------:R-:W-:Y:S01]  /*1450*/  USHF.R.S32.HI UR5, URZ, 0x1f, UR4 ;  /* 0x0000001f3f057899 */ /* 0x000fe20008011404 */
[----:B------:R-:W-:Y:S01]  /*1460*/  UMOV UR39, URZ ;  /* 0x0000003f00277c82 */ /* 0x000fe20008000000 */
[----:B------:R-:W-:Y:S02]  /*1470*/  UMOV UR44, URZ ;  /* 0x0000003f002c7c82 */ /* 0x000fe40008000000 */
[----:B------:R-:W-:Y:S01]  /*1480*/  ULEA.HI UR5, UR5, UR4, URZ, 0x6 ;  /* 0x0000000405057291 */ /* 0x000fe2000f8f303f */
[----:B------:R-:W-:Y:S01]  /*1490*/  UMOV UR40, URZ ;  /* 0x0000003f00287c82 */ /* 0x000fe20008000000 */
[----:B------:R-:W-:-:S02]  /*14a0*/  UMOV UR36, URZ ;  /* 0x0000003f00247c82 */ /* 0x000fc40008000000 */
[----:B------:R-:W-:Y:S01]  /*14b0*/  USHF.R.S32.HI UR45, URZ, 0x6, UR5 ;  /* 0x000000063f2d7899 */ /* 0x000fe20008011405 */
[C---:B-1----:R-:W-:Y:S02]  /*14c0*/  LOP3.LUT R190, R4.reuse, 0xff, RZ, 0xc0, !PT ;  /* 0x000000ff04be7812 */ /* 0x042fe400078ec0ff */
[----:B------:R-:W-:-:S03]  /*14d0*/  LOP3.LUT P0, RZ, R4, 0x4, RZ, 0xc0, !PT ;  /* 0x0000000404ff7812 */ /* 0x000fc6000780c0ff */
[----:B------:R-:W-:Y:S01]  /*14e0*/  VIADD R190, R190, 0x1f ;  /* 0x0000001fbebe7836 */ /* 0x000fe20000000000 */
[----:B------:R-:W-:Y:S02]  /*14f0*/  SEL R164, R164, 0xfffffff0, !P0 ;  /* 0xfffffff0a4a47807 */ /* 0x000fe40004000000 */
[----:B---3--:R-:W-:Y:S02]  /*1500*/  LOP3.LUT R191, R3, 0x1, RZ, 0xfc, !PT ;  /* 0x0000000103bf7812 */ /* 0x008fe400078efcff */
[----:B--2---:R-:W-:-:S07]  /*1510*/  LOP3.LUT R154, R2, 0x1, RZ, 0xfc, !PT ;  /* 0x00000001029a7812 */ /* 0x004fce00078efcff */
.L_x_991:
[----:B-1----:R-:W1:Y:S01]  /*1520*/  S2R R0, SR_TID.X ;  /* 0x0000000000007919 */ /* 0x002e620000002100 */
[----:B------:R-:W2:Y:S01]  /*1530*/  S2UR UR48, SR_CgaCtaId ;  /* 0x00000000003079c3 */ /* 0x000ea20000008800 */
[----:B------:R-:W-:Y:S02]  /*1540*/  UMOV UR49, 0x400 ;  /* 0x0000040000317882 */ /* 0x000fe40000000000 */
[----:B--2---:R-:W-:Y:S01]  /*1550*/  ULEA UR49, UR48, UR49, 0x18 ;  /* 0x0000003130317291 */ /* 0x004fe2000f8ec03f */
[----:B-1----:R-:W-:-:S04]  /*1560*/  LOP3.LUT R0, R0, 0x80, RZ, 0xc0, !PT ;  /* 0x0000008000007812 */ /* 0x002fc800078ec0ff */
[----:B------:R-:W-:-:S06]  /*1570*/  SHF.R.U32.HI R0, RZ, 0x7, R0 ;  /* 0x00000007ff007819 */ /* 0x000fcc0000011600 */
[----:B------:R-:W1:Y:S02]  /*1580*/  SHFL.IDX PT, R0, R0, RZ, 0x1f ;  /* 0x00001fff00007589 */ /* 0x000e6400000e0000 */
[----:B-1----:R-:W-:-:S13]  /*1590*/  R2UR UR4, R0 ;  /* 0x00000000000472ca */ /* 0x002fda00000e0000 */
[----:B------:R-:W-:-:S04]  /*15a0*/  ULEA.HI UR5, UR4, UR4, URZ, 0x1 ;  /* 0x0000000404057291 */ /* 0x000fc8000f8f083f */
[----:B------:R-:W-:-:S04]  /*15b0*/  ULOP3.LUT UR5, UR5, 0x7fffe, URZ, 0xc0, !UPT ;  /* 0x0007fffe05057892 */ /* 0x000fc8000f8ec03f */
[----:B------:R-:W-:-:S03]  /*15c0*/  UIADD3 UR5, UR4, -UR5, URZ ;  /* 0x8000000504057290 */ /* 0x000fc6000fffe03f */
[----:B------:R-:W-:Y:S01]  /*15d0*/  ULDC UR4, c[0x0][0x28c] ;  /* 0x0000a30000047ab9 */ /* 0x000fe20000000800 */
[----:B------:R-:W-:Y:S01]  /*15e0*/  ULEA UR5, UR5, UR49, 0xd ;  /* 0x0000003105057291 */ /* 0x000fe2000f8e683f */
[----:B------:R-:W-:-:S03]  /*15f0*/  ISETP.LT.AND P0, PT, RZ, UR4, PT ;  /* 0x00000004ff007c0c */ /* 0x000fc6000bf01270 */
[----:B------:R-:W-:-:S04]  /*1600*/  UIADD3 UR5, UR5, 0x8400, URZ ;  /* 0x0000840005057890 */ /* 0x000fc8000fffe03f */
[----:B------:R-:W-:-:S04]  /*1610*/  USHF.R.U32.HI UR5, URZ, 0x4, UR5 ;  /* 0x000000043f057899 */ /* 0x000fc80008011605 */
[----:B------:R-:W-:Y:S02]  /*1620*/  ULOP3.LUT UR41, UR5, 0x3fff, URZ, 0xc0, !UPT ;  /* 0x00003fff05297892 */ /* 0x000fe4000f8ec03f */
[----:B------:R-:W-:Y:S10]  /*1630*/  @P0 BRA `(.L_x_19) ;  /* 0x0000000000400947 */ /* 0x000ff40003800000 */
[----:B------:R-:W-:Y:S01]  /*1640*/  MOV R0, 0x0 ;  /* 0x0000000000007802 */ /* 0x000fe20000000f00 */
[----:B------:R-:W-:Y:S01]  /*1650*/  ULDC.64 UR4, c[0x4][0x70] ;  /* 0x01001c0000047ab9 */ /* 0x000fe20000000a00 */
[----:B------:R-:W-:Y:S01]  /*1660*/  ULDC.64 UR6, c[0x4][0x8] ;  /* 0x0100020000067ab9 */ /* 0x000fe20000000a00 */
[----:B------:R-:W-:Y:S01]  /*1670*/  MOV R4, UR4 ;  /* 0x0000000400047c02 */ /* 0x000fe20008000f00 */
[----:B------:R1:W2:Y:S01]  /*1680*/  LDC.64 R2, c[0x4][R0] ;  /* 0x0100000000027b82 */ /* 0x0002a20000000a00 */
[----:B------:R-:W-:Y:S01]  /*1690*/  MOV R5, UR5 ;  /* 0x0000000500057c02 */ /* 0x000fe20008000f00 */
[----:B------:R-:W-:Y:S01]  /*16a0*/  ULDC.64 UR4, c[0x4][0x78] ;  /* 0x01001e0000047ab9 */ /* 0x000fe20000000a00 */
[----:B------:R-:W-:Y:S01]  /*16b0*/  MOV R10, UR6 ;  /* 0x00000006000a7c02 */ /* 0x000fe20008000f00 */
[----:B------:R-:W-:Y:S01]  /*16c0*/  IMAD.MOV.U32 R13, RZ, RZ, RZ ;  /* 0x000000ffff0d7224 */ /* 0x000fe200078e00ff */
[----:B------:R-:W-:Y:S02]  /*16d0*/  MOV R6, UR4 ;  /* 0x0000000400067c02 */ /* 0x000fe40008000f00 */
[----:B------:R-:W-:-:S02]  /*16e0*/  MOV R7, UR5 ;  /* 0x0000000500077c02 */ /* 0x000fc40008000f00 */
[----:B------:R-:W-:Y:S02]  /*16f0*/  MOV R11, UR7 ;  /* 0x00000007000b7c02 */ /* 0x000fe40008000f00 */
[----:B------:R-:W-:Y:S02]  /*1700*/  MOV R8, 0x1e1 ;  /* 0x000001e100087802 */ /* 0x000fe40000000f00 */
[----:B-1----:R-:W-:-:S07]  /*1710*/  MOV R12, 0x1 ;  /* 0x00000001000c7802 */ /* 0x002fce0000000f00 */
[----:B------:R-:W-:-:S07]  /*1720*/  LEPC R20, `(.L_x_19) ;  /* 0x000000001014794e */ /* 0x000fce0000000000 */
[----:B--2--5:R-:W-:Y:S05]  /*1730*/  CALL.ABS.NOINC R2 ;  /* 0x0000000002007343 */ /* 0x024fea0003c00000 */
.L_x_19:
[----:B------:R-:W-:-:S13]  /*1740*/  ISETP.NE.AND P0, PT, R191, 0x3, PT ;  /* 0x00000003bf00780c */ /* 0x000fda0003f05270 */
[----:B------:R-:W-:Y:S05]  /*1750*/  @!P0 BRA `(.L_x_20) ;  /* 0x0000000000048947 */ /* 0x000fea0003800000 */
[----:B------:R-:W-:Y:S01]  /*1760*/  BPT.TRAP 0x1 ;  /* 0x000000040000795c */ /* 0x000fe20000300000 */
.L_x_20:
[----:B------:R-:W-:Y:S02]  /*1770*/  MOV R3, UR40 ;  /* 0x0000002800037c02 */ /* 0x000fe40008000f00 */
[----:B------:R-:W-:Y:S02]  /*1780*/  MOV R0, UR44 ;  /* 0x0000002c00007c02 */ /* 0x000fe40008000f00 */
[----:B------:R-:W-:Y:S02]  /*1790*/  LEA R3, R3, UR49, 0x3 ;  /* 0x0000003103037c11 */ /* 0x000fe4000f8e18ff */
[----:B------:R-:W-:-:S04]  /*17a0*/  SHF.L.U32 R0, R0, 0x1f, RZ ;  /* 0x0000001f00007819 */ /* 0x000fc800000006ff */
[----:B------:R1:W2:Y:S01]  /*17b0*/  SYNCS.PHASECHK.TRANS64.TRYWAIT P1, [R3+URZ], R0 ;  /* 0x00000000030075a7 */ /* 0x0002a2000802017f */
[----:B------:R-:W-:Y:S05]  /*17c0*/  @!P0 BRA `(.L_x_21) ;  /* 0x0000000000048947 */ /* 0x000fea0003800000 */
[----:B------:R-:W-:Y:S01]  /*17d0*/  BPT.TRAP 0x1 ;  /* 0x000000040000795c */ /* 0x000fe20000300000 */
.L_x_21:
[----:B--2---:R-:W-:Y:S05]  /*17e0*/  @P1 BRA `(.L_x_22) ;  /* 0x0000000000081947 */ /* 0x004fea0003800000 */
[----:B------:R-:W2:Y:S02]  /*17f0*/  SYNCS.PHASECHK.TRANS64.TRYWAIT P1, [R3+URZ], R0 ;  /* 0x00000000030075a7 */ /* 0x000ea4000802017f */
[----:B--2---:R-:W-:Y:S05]  /*1800*/  @!P1 BRA `(.L_x_23) ;  /* 0x000002c000c89947 */ /* 0x004fea0003800000 */
.L_x_22:
[----:B------:R-:W-:-:S04]  /*1810*/  UISETP.LT.AND UP0, UPT, UR45, 0x1, UPT ;  /* 0x000000012d00788c */ /* 0x000fc8000bf01270 */
[----:B------:R-:W-:-:S06]  /*1820*/  USEL UR4, UR45, 0x1, UP0 ;  /* 0x000000012d047887 */ /* 0x000fcc0008000000 */
[----:B------:R-:W-:Y:S01]  /*1830*/  MOV R2, UR4 ;  /* 0x0000000400027c02 */ /* 0x000fe20008000f00 */
[----:B------:R-:W-:Y:S05]  /*1840*/  WARPSYNC.ALL ;  /* 0x0000000000007948 */ /* 0x000fea0003800000 */
[----:B------:R-:W-:-:S04]  /*1850*/  IADD3 R2, -R2, UR45, RZ ;  /* 0x0000002d02027c10 */ /* 0x000fc8000fffe1ff */
[----:B------:R-:W-:Y:S01]  /*1860*/  ISETP.GE.AND P1, PT, R2, 0x1, PT ;  /* 0x000000010200780c */ /* 0x000fe20003f26270 */
[----:B------:R-:W-:Y:S01]  /*1870*/  UIADD3 UR4, UR49, 0x20400, URZ ;  /* 0x0002040031047890 */ /* 0x000fe2000fffe03f */
[----:B------:R-:W-:Y:S01]  /*1880*/  WARPGROUP.ARRIVE ;  /* 0x00000000000079c5 */ /* 0x000fe20000000000 */
[----:B------:R-:W-:Y:S01]  /*1890*/  UMOV UR9, 0x40000040 ;  /* 0x4000004000097882 */ /* 0x000fe20000000000 */
[----:B------:R-:W-:Y:S01]  /*18a0*/  UMOV UR11, 0x40000040 ;  /* 0x40000040000b7882 */ /* 0x000fe20000000000 */
[----:B------:R-:W-:Y:S01]  /*18b0*/  USHF.R.U32.HI UR4, URZ, 0x4, UR4 ;  /* 0x000000043f047899 */ /* 0x000fe20008011604 */
[----:B------:R-:W-:Y:S03]  /*18c0*/  STL [R1+0x2e8], R19 ;  /* 0x0002e81301007387 */ /* 0x000fe60000100800 */
[----:B------:R-:W-:Y:S01]  /*18d0*/  ULOP3.LUT UR5, UR4, 0x3fff, URZ, 0xc0, !UPT ;  /* 0x00003fff04057892 */ /* 0x000fe2000f8ec03f */
[----:B------:R-:W-:Y:S01]  /*18e0*/  STL [R1+0x2e4], R18 ;  /* 0x0002e41201007387 */ /* 0x000fe20000100800 */
[----:B------:R-:W-:-:S02]  /*18f0*/  ULOP3.LUT UR4, UR41, 0x10000, URZ, 0xfc, !UPT ;  /* 0x0001000029047892 */ /* 0x000fc4000f8efc3f */
[----:B------:R-:W-:Y:S01]  /*1900*/  ULOP3.LUT UR5, UR5, 0x10000, URZ, 0xfc, !UPT ;  /* 0x0001000005057892 */ /* 0x000fe2000f8efc3f */
[----:B-----5:R3:W-:Y:S01]  /*1910*/  STL [R1+0x2e0], R17 ;  /* 0x0002e01101007387 */ /* 0x0207e20000100800 */
[----:B------:R-:W-:Y:S02]  /*1920*/  ULEA UR6, UR40, UR4, 0xb ;  /* 0x0000000428067291 */ /* 0x000fe4000f8e583f */
[----:B------:R-:W-:Y:S01]  /*1930*/  ULEA UR7, UR40, UR5, 0xb ;  /* 0x0000000528077291 */ /* 0x000fe2000f8e583f */
[----:B------:R4:W-:Y:S04]  /*1940*/  STL [R1+0x2dc], R16 ;  /* 0x0002dc1001007387 */ /* 0x0009e80000100800 */
[----:B------:R-:W-:Y:S01]  /*1950*/  UMOV UR8, UR6 ;  /* 0x0000000600087c82 */ /* 0x000fe20008000000 */
[----:B------:R1:W-:Y:S01]  /*1960*/  STL [R1+0x2d8], R2 ;  /* 0x0002d80201007387 */ /* 0x0003e20000100800 */
[----:B------:R-:W-:-:S02]  /*1970*/  UMOV UR10, UR7 ;  /* 0x00000007000a7c82 */ /* 0x000fc40008000000 */
[----:B------:R-:W-:Y:S01]  /*1980*/  HGMMA.64x256x16.F32.BF16 R24, gdesc[UR8], RZ, !UPT, gsb0 ;  /* 0x03e00000081879f0 */ /* 0x000fe2000c0018ff */
[----:B------:R-:W-:Y:S01]  /*1990*/  UIADD3 UR8, UR6, 0x400, URZ ;  /* 0x0000040006087890 */ /* 0x000fe2000fffe03f */
[----:B------:R-:W-:Y:S01]  /*19a0*/  UMOV UR9, 0x40000040 ;  /* 0x4000004000097882 */ /* 0x000fe20000000000 */
[----:B------:R-:W-:Y:S02]  /*19b0*/  WARPGROUP.DEPBAR.LE gsb0, 0x0 ;  /* 0x00008000000079c5 */ /* 0x000fe40000010000 */
[----:B------:R-:W-:Y:S01]  /*19c0*/  STL.64 [R1], R24 ;  /* 0x0000001801007387 */ /* 0x000fe20000100a00 */
[----:B------:R-:W-:Y:S01]  /*19d0*/  MOV R235, R49 ;  /* 0x0000003100eb7202 */ /* 0x000fe20000000f00 */
[----:B------:R-:W-:Y:S01]  /*19e0*/  IMAD.MOV.U32 R230, RZ, RZ, R54 ;  /* 0x000000ffffe67224 */ /* 0x000fe200078e0036 */
[----:B------:R-:W-:Y:S01]  /*19f0*/  MOV R234, R50 ;  /* 0x0000003200ea7202 */ /* 0x000fe20000000f00 */
[----:B------:R-:W-:Y:S01]  /*1a00*/  STL.64 [R1+0x8], R26 ;  /* 0x0000081a01007387 */ /* 0x000fe20000100a00 */
        /* <DEDUP_REMOVED lines=33> */
[----:B---3--:R-:W-:Y:S01]  /*1c20*/  IMAD.MOV.U32 R17, RZ, RZ, R135 ;  /* 0x000000ffff117224 */ /* 0x008fe200078e0087 */
[----:B------:R-:W-:Y:S01]  /*1c30*/  MOV R216, R70 ;  /* 0x0000004600d87202 */ /* 0x000fe20000000f00 */
[----:B------:R-:W-:Y:S01]  /*1c40*/  STL.64 [R1+0x50], R44 ;  /* 0x0000502c01007387 */ /* 0x000fe20000100a00 */
[----:B------:R-:W-:Y:S01]  /*1c50*/  MOV R155, R71 ;  /* 0x00000047009b7202 */ /* 0x000fe20000000f00 */
[----:B------:R-:W-:Y:S01]  /*1c60*/  IMAD.MOV.U32 R8, RZ, RZ, R144 ;  /* 0x000000ffff087224 */ /* 0x000fe200078e0090 */
[----:B------:R-:W-:Y:S01]  /*1c70*/  MOV R157, R73 ;  /* 0x00000049009d7202 */ /* 0x000fe20000000f00 */
[----:B------:R-:W-:Y:S01]  /*1c80*/  STL.64 [R1+0x58], R46 ;  /* 0x0000582e01007387 */ /* 0x000fe20000100a00 */
[----:B------:R-:W-:-:S02]  /*1c90*/  MOV R158, R74 ;  /* 0x0000004a009e7202 */ /* 0x000fc40000000f00 */
[----:B------:R-:W-:Y:S01]  /*1ca0*/  MOV R159, R75 ;  /* 0x0000004b009f7202 */ /* 0x000fe20000000f00 */
[----:B------:R3:W-:Y:S01]  /*1cb0*/  STL [R1+0x60], R48 ;  /* 0x0000603001007387 */ /* 0x0007e20000100800 */
[----:B------:R-:W-:Y:S02]  /*1cc0*/  MOV R160, R76 ;  /* 0x0000004c00a07202 */ /* 0x000fe40000000f00 */
[----:B------:R-:W-:Y:S01]  /*1cd0*/  MOV R161, R77 ;  /* 0x0000004d00a17202 */ /* 0x000fe20000000f00 */
[----:B------:R-:W-:Y:S01]  /*1ce0*/  STL.64 [R1+0x5a8], R190 ;  /* 0x0005a8be01007387 */ /* 0x000fe20000100a00 */
[----:B------:R-:W-:Y:S02]  /*1cf0*/  MOV R162, R78 ;  /* 0x0000004e00a27202 */ /* 0x000fe40000000f00 */
[----:B------:R-:W-:Y:S01]  /*1d00*/  MOV R163, R79 ;  /* 0x0000004f00a37202 */ /* 0x000fe20000000f00 */
[----:B------:R-:W-:Y:S01]  /*1d10*/  STL [R1+0x5a4], R164 ;  /* 0x0005a4a401007387 */ /* 0x000fe20000100800 */
[----:B------:R-:W-:-:S02]  /*1d20*/  MOV R215, R80 ;  /* 0x0000005000d77202 */ /* 0x000fc40000000f00 */
[----:B------:R-:W-:Y:S01]  /*1d30*/  MOV R166, R82 ;  /* 0x0000005200a67202 */ /* 0x000fe20000000f00 */
[----:B------:R-:W-:Y:S01]  /*1d40*/  STL [R1+0x5a0], R154 ;  /* 0x0005a09a01007387 */ /* 0x000fe20000100800 */
[----:B------:R-:W-:Y:S02]  /*1d50*/  MOV R167, R83 ;  /* 0x0000005300a77202 */ /* 0x000fe40000000f00 */
[----:B------:R-:W-:Y:S02]  /*1d60*/  MOV R168, R84 ;  /* 0x0000005400a87202 */ /* 0x000fe40000000f00 */
[----:B------:R-:W-:Y:S02]  /*1d70*/  MOV R169, R85 ;  /* 0x0000005500a97202 */ /* 0x000fe40000000f00 */
[----:B------:R-:W-:Y:S02]  /*1d80*/  MOV R170, R86 ;  /* 0x0000005600aa7202 */ /* 0x000fe40000000f00 */
[----:B------:R-:W-:-:S02]  /*1d90*/  MOV R171, R87 ;  /* 0x0000005700ab7202 */ /* 0x000fc40000000f00 */
[----:B------:R-:W-:Y:S02]  /*1da0*/  MOV R172, R88 ;  /* 0x0000005800ac7202 */ /* 0x000fe40000000f00 */
        /* <DEDUP_REMOVED lines=41> */
[----:B----4-:R-:W-:Y:S02]  /*2040*/  MOV R16, R136 ;  /* 0x0000008800107202 */ /* 0x010fe40000000f00 */
        /* <DEDUP_REMOVED lines=11> */
[----:B-12---:R-:W-:Y:S02]  /*2100*/  MOV R3, R149 ;  /* 0x0000009500037202 */ /* 0x006fe40000000f00 */
[----:B------:R-:W-:Y:S02]  /*2110*/  MOV R2, R150 ;  /* 0x0000009600027202 */ /* 0x000fe40000000f00 */
[----:B------:R-:W-:Y:S02]  /*2120*/  MOV R0, R151 ;  /* 0x0000009700007202 */ /* 0x000fe40000000f00 */
[----:B---3--:R-:W-:-:S06]  /*2130*/  WARPGROUP.ARRIVE ;  /* 0x00000000000079c5 */ /* 0x008fcc0000000000 */
[----:B------:R-:W-:Y:S03]  /*2140*/  HGMMA.64x256x16.F32.BF16 R24, gdesc[UR8], RZ, !UPT, gsb0 ;  /* 0x03e00000081879f0 */ /* 0x000fe6000c0018ff */
[----:B------:R-:W-:Y:S02]  /*2150*/  WARPGROUP.DEPBAR.LE gsb0, 0x0 ;  /* 0x00008000000079c5 */ /* 0x000fe40000010000 */
[----:B------:R-:W-:Y:S04]  /*2160*/  STL.64 [R1+0x598], R150 ;  /* 0x0005989601007387 */ /* 0x000fe80000100a00 */
        /* <DEDUP_REMOVED lines=20> */
[----:B------:R1:W-:Y:S04]  /*22b0*/  STL.64 [R1+0x4f0], R108 ;  /* 0x0004f06c01007387 */ /* 0x0003e80000100a00 */
[----:B-1----:R-:W2:Y:S04]  /*22c0*/  LDL.LU R108, [R1] ;  /* 0x00000000016c7983 */ /* 0x002ea80000300800 */
[----:B------:R-:W2:Y:S04]  /*22d0*/  LDL.LU R109, [R1+0x4] ;  /* 0x00000400016d7983 */ /* 0x000ea80000300800 */
        /* <DEDUP_REMOVED lines=22> */
[----:B------:R-:W2:Y:S01]  /*2440*/  LDL.LU R132, [R1+0x60] ;  /* 0x0000600001847983 */ /* 0x000ea20000300800 */
[----:B------:R-:W-:Y:S01]  /*2450*/  MOV R133, R235 ;  /* 0x000000eb00857202 */ /* 0x000fe20000000f00 */
[----:B------:R-:W-:Y:S01]  /*2460*/  IMAD.MOV.U32 R134, RZ, RZ, R234 ;  /* 0x000000ffff867224 */ /* 0x000fe200078e00ea */
[----:B------:R-:W-:Y:S01]  /*2470*/  MOV R135, R233 ;  /* 0x000000e900877202 */ /* 0x000fe20000000f00 */
[----:B------:R-:W-:Y:S01]  /*2480*/  IMAD.MOV.U32 R143, RZ, RZ, R225 ;  /* 0x000000ffff8f7224 */ /* 0x000fe200078e00e1 */
[----:B------:R-:W-:Y:S01]  /*2490*/  MOV R136, R232 ;  /* 0x000000e800887202 */ /* 0x000fe20000000f00 */
[----:B------:R-:W-:Y:S01]  /*24a0*/  IMAD.MOV.U32 R154, RZ, RZ, R216 ;  /* 0x000000ffff9a7224 */ /* 0x000fe200078e00d8 */
[----:B------:R-:W-:Y:S01]  /*24b0*/  MOV R137, R231 ;  /* 0x000000e700897202 */ /* 0x000fe20000000f00 */
[----:B------:R-:W-:Y:S01]  /*24c0*/  UIADD3 UR8, UR6, 0x2, URZ ;  /* 0x0000000206087890 */ /* 0x000fe2000fffe03f */
[----:B------:R-:W-:Y:S01]  /*24d0*/  MOV R138, R230 ;  /* 0x000000e6008a7202 */ /* 0x000fe20000000f00 */
[----:B------:R-:W-:Y:S01]  /*24e0*/  UIADD3 UR10, UR7, 0x2, URZ ;  /* 0x00000002070a7890 */ /* 0x000fe2000fffe03f */
[----:B------:R-:W-:Y:S01]  /*24f0*/  MOV R139, R229 ;  /* 0x000000e5008b7202 */ /* 0x000fe20000000f00 */
[----:B------:R-:W-:Y:S01]  /*2500*/  UMOV UR9, 0x40000040 ;  /* 0x4000004000097882 */ /* 0x000fe20000000000 */
[----:B------:R-:W-:Y:S01]  /*2510*/  MOV R140, R228 ;  /* 0x000000e4008c7202 */ /* 0x000fe20000000f00 */
[----:B------:R-:W-:Y:S01]  /*2520*/  UMOV UR11, 0x40000040 ;  /* 0x40000040000b7882 */ /* 0x000fe20000000000 */
[----:B------:R-:W-:Y:S01]  /*2530*/  MOV R141, R227 ;  /* 0x000000e3008d7202 */ /* 0x000fe20000000f00 */
[----:B------:R-:W-:Y:S01]  /*2540*/  IMAD.MOV.U32 R227, RZ, RZ, R9 ;  /* 0x000000ffffe37224 */ /* 0x000fe200078e0009 */
[----:B------:R-:W-:-:S02]  /*2550*/  MOV R142, R226 ;  /* 0x000000e2008e7202 */ /* 0x000fc40000000f00 */
[----:B------:R-:W-:Y:S02]  /*2560*/  MOV R144, R224 ;  /* 0x000000e000907202 */ /* 0x000fe40000000f00 */
[----:B------:R-:W-:Y:S02]  /*2570*/  MOV R145, R223 ;  /* 0x000000df00917202 */ /* 0x000fe40000000f00 */
[----:B------:R-:W-:Y:S02]  /*2580*/  MOV R146, R222 ;  /* 0x000000de00927202 */ /* 0x000fe40000000f00 */
[----:B------:R-:W-:Y:S02]  /*2590*/  MOV R147, R221 ;  /* 0x000000dd00937202 */ /* 0x000fe40000000f00 */
[----:B------:R-:W-:Y:S02]  /*25a0*/  MOV R148, R220 ;  /* 0x000000dc00947202 */ /* 0x000fe40000000f00 */
[----:B------:R-:W-:-:S02]  /*25b0*/  MOV R149, R219 ;  /* 0x000000db00957202 */ /* 0x000fc40000000f00 */
[----:B------:R-:W-:Y:S01]  /*25c0*/  MOV R150, R218 ;  /* 0x000000da00967202 */ /* 0x000fe20000000f00 */
[----:B------:R-:W-:Y:S01]  /*25d0*/  IMAD.MOV.U32 R218, RZ, RZ, R18 ;  /* 0x000000ffffda7224 */ /* 0x000fe200078e0012 */
        /* <DEDUP_REMOVED lines=24> */
[----:B------:R-:W-:-:S06]  /*2760*/  MOV R235, R0 ;  /* 0x0000000000eb7202 */ /* 0x000fcc0000000f00 */
[----:B--2---:R-:W-:-:S06]  /*2770*/  WARPGROUP.ARRIVE ;  /* 0x00000000000079c5 */ /* 0x004fcc0000000000 */
[----:B------:R-:W-:Y:S03]  /*2780*/  HGMMA.64x256x16.F32.BF16 R108, gdesc[UR8], R108, gsb0 ;  /* 0x03e00000086c79f0 */ /* 0x000fe6000800186c */
[----:B------:R-:W-:Y:S02]  /*2790*/  WARPGROUP.DEPBAR.LE gsb0, 0x0 ;  /* 0x00008000000079c5 */ /* 0x000fe40000010000 */
[----:B------:R-:W-:Y:S04]  /*27a0*/  STL.64 [R1], R108 ;  /* 0x0000006c01007387 */ /* 0x000fe80000100a00 */
        /* <DEDUP_REMOVED lines=63> */
[----:B-1----:R-:W2:Y:S04]  /*2ba0*/  LDL.LU.64 R190, [R1+0x5a8] ;  /* 0x0005a80001be7983 */ /* 0x002ea80000300a00 */
[----:B------:R-:W3:Y:S04]  /*2bb0*/  LDL.LU R164, [R1+0x5a4] ;  /* 0x0005a40001a47983 */ /* 0x000ee80000300800 */
[----:B------:R-:W4:Y:S04]  /*2bc0*/  LDL.LU R154, [R1+0x5a0] ;  /* 0x0005a000019a7983 */ /* 0x000f280000300800 */
[----:B------:R-:W2:Y:S04]  /*2bd0*/  LDL.LU.64 R150, [R1+0x598] ;  /* 0x0005980001967983 */ /* 0x000ea80000300a00 */
        /* <DEDUP_REMOVED lines=20> */
[----:B------:R-:W2:Y:S01]  /*2d20*/  LDL.LU.64 R108, [R1+0x4f0] ;  /* 0x0004f000016c7983 */ /* 0x000ea20000300a00 */
[----:B------:R-:W-:Y:S01]  /*2d30*/  UIADD3 UR8, UR6, 0x402, URZ ;  /* 0x0000040206087890 */ /* 0x000fe2000fffe03f */
[----:B------:R-:W-:Y:S01]  /*2d40*/  UMOV UR9, 0x40000040 ;  /* 0x4000004000097882 */ /* 0x000fe20000000000 */
[----:B--2---:R-:W-:-:S07]  /*2d50*/  WARPGROUP.ARRIVE ;  /* 0x00000000000079c5 */ /* 0x004fce0000000000 */
[----:B------:R-:W-:Y:S03]  /*2d60*/  HGMMA.64x256x16.F32.BF16 R24, gdesc[UR8], R24, gsb0 ;  /* 0x03e00000081879f0 */ /* 0x000fe60008001818 */
        /* <DEDUP_REMOVED lines=65> */
[----:B-1----:R-:W2:Y:S04]  /*3180*/  LDL.LU.64 R24, [R1] ;  /* 0x0000000001187983 */ /* 0x002ea80000300a00 */
        /* <DEDUP_REMOVED lines=63> */
[----:B------:R-:W-:-:S02]  /*3580*/  UIADD3 UR8, UR6, 0x4, URZ ;  /* 0x0000000406087890 */ /* 0x000fc4000fffe03f */
[----:B------:R-:W-:Y:S01]  /*3590*/  UIADD3 UR10, UR7, 0x4, URZ ;  /* 0x00000004070a7890 */ /* 0x000fe2000fffe03f */
[----:B------:R-:W-:Y:S01]  /*35a0*/  UMOV UR9, 0x40000040 ;  /* 0x4000004000097882 */ /* 0x000fe20000000000 */
[----:B------:R-:W-:Y:S01]  /*35b0*/  UMOV UR11, 0x40000040 ;  /* 0x40000040000b7882 */ /* 0x000fe20000000000 */
[----:B--2---:R-:W-:-:S06]  /*35c0*/  WARPGROUP.ARRIVE ;  /* 0x00000000000079c5 */ /* 0x004fcc0000000000 */
[----:B------:R-:W-:Y:S03]  /*35d0*/  HGMMA.64x256x16.F32.BF16 R24, gdesc[UR8], R24, gsb0 ;  /* 0x03e00000081879f0 */ /* 0x000fe60008001818 */
        /* <DEDUP_REMOVED lines=49> */
[----:B------:R1:W-:Y:S01]  /*38f0*/  STL [R1+0x60], R48 ;  /* 0x0000603001007387 */ /* 0x0003e20000100800 */
[----:B------:R-:W-:-:S02]  /*3900*/  MOV R209, R125 ;  /* 0x0000007d00d17202 */ /* 0x000fc40000000f00 */
[----:B------:R-:W-:Y:S01]  /*3910*/  MOV R206, R122 ;  /* 0x0000007a00ce7202 */ /* 0x000fe20000000f00 */
[----:B------:R-:W2:Y:S01]  /*3920*/  LDL.LU.64 R150, [R1+0x4e8] ;  /* 0x0004e80001967983 */ /* 0x000ea20000300a00 */
[----:B------:R-:W-:Y:S02]  /*3930*/  MOV R207, R123 ;  /* 0x0000007b00cf7202 */ /* 0x000fe40000000f00 */
[----:B------:R-:W-:Y:S01]  /*3940*/  MOV R204, R120 ;  /* 0x0000007800cc7202 */ /* 0x000fe20000000f00 */
[----:B------:R-:W2:Y:S01]  /*3950*/  LDL.LU.64 R148, [R1+0x4e0] ;  /* 0x0004e00001947983 */ /* 0x000ea20000300a00 */
[----:B------:R-:W-:Y:S02]  /*3960*/  MOV R202, R118 ;  /* 0x0000007600ca7202 */ /* 0x000fe40000000f00 */
[----:B------:R-:W-:Y:S01]  /*3970*/  MOV R203, R119 ;  /* 0x0000007700cb7202 */ /* 0x000fe20000000f00 */
[----:B------:R-:W2:Y:S01]  /*3980*/  LDL.LU.64 R146, [R1+0x4d8] ;  /* 0x0004d80001927983 */ /* 0x000ea20000300a00 */
        /* <DEDUP_REMOVED lines=90> */
[----:B------:R-:W-:-:S03]  /*3f30*/  MOV R17, R51 ;  /* 0x0000003300117202 */ /* 0x000fc60000000f00 */
        /* <DEDUP_REMOVED lines=18> */
[----:B-1----:R-:W2:Y:S04]  /*4060*/  LDL.LU.64 R48, [R1+0x350] ;  /* 0x0003500001307983 */ /* 0x002ea80000300a00 */
        /* <DEDUP_REMOVED lines=13> */
[----:B------:R-:W-:-:S02]  /*4140*/  UMOV UR9, 0x40000040 ;  /* 0x4000004000097882 */ /* 0x000fc40000000000 */
[----:B------:R-:W-:Y:S04]  /*4150*/  STL.64 [R1+0x2d0], R190 ;  /* 0x0002d0be01007387 */ /* 0x000fe80000100a00 */
[----:B---3--:R-:W-:Y:S04]  /*4160*/  STL [R1+0x2cc], R164 ;  /* 0x0002cca401007387 */ /* 0x008fe80000100800 */
[----:B----4-:R-:W-:Y:S01]  /*4170*/  STL [R1+0x2c8], R154 ;  /* 0x0002c89a01007387 */ /* 0x010fe20000100800 */
[----:B--2---:R-:W-:-:S06]  /*4180*/  WARPGROUP.ARRIVE ;  /* 0x00000000000079c5 */ /* 0x004fcc0000000000 */
        /* <DEDUP_REMOVED lines=49> */
[----:B------:R-:W-:Y:S01]  /*44a0*/  IMAD.MOV.U32 R138, RZ, RZ, R235 ;  /* 0x000000ffff8a7224 */ /* 0x000fe200078e00eb */
        /* <DEDUP_REMOVED lines=29> */
[----:B------:R1:W5:Y:S01]  /*4680*/  LDL.LU R19, [R1+0x2e8] ;  /* 0x0002e80001137983 */ /* 0x0003620000300800 */
[----:B------:R-:W-:-:S02]  /*4690*/  MOV R220, R21 ;  /* 0x0000001500dc7202 */ /* 0x000fc40000000f00 */
[----:B------:R-:W-:Y:S01]  /*46a0*/  MOV R221, R20 ;  /* 0x0000001400dd7202 */ /* 0x000fe20000000f00 */
[----:B------:R1:W5:Y:S01]  /*46b0*/  LDL.LU R18, [R1+0x2e4] ;  /* 0x0002e40001127983 */ /* 0x0003620000300800 */
[----:B------:R-:W-:Y:S02]  /*46c0*/  MOV R222, R15 ;  /* 0x0000000f00de7202 */ /* 0x000fe40000000f00 */
[----:B------:R-:W-:Y:S01]  /*46d0*/  MOV R223, R14 ;  /* 0x0000000e00df7202 */ /* 0x000fe20000000f00 */
[----:B------:R1:W5:Y:S01]  /*46e0*/  LDL.LU R17, [R1+0x2e0] ;  /* 0x0002e00001117983 */ /* 0x0003620000300800 */
[----:B------:R-:W-:Y:S02]  /*46f0*/  MOV R224, R13 ;  /* 0x0000000d00e07202 */ /* 0x000fe40000000f00 */
[----:B------:R-:W-:Y:S01]  /*4700*/  MOV R225, R12 ;  /* 0x0000000c00e17202 */ /* 0x000fe20000000f00 */
[----:B------:R1:W5:Y:S01]  /*4710*/  LDL.LU R16, [R1+0x2dc] ;  /* 0x0002dc0001107983 */ /* 0x0003620000300800 */
[----:B------:R-:W-:-:S02]  /*4720*/  MOV R226, R11 ;  /* 0x0000000b00e27202 */ /* 0x000fc40000000f00 */
[----:B------:R-:W-:Y:S01]  /*4730*/  MOV R228, R9 ;  /* 0x0000000900e47202 */ /* 0x000fe20000000f00 */
[----:B------:R1:W5:Y:S01]  /*4740*/  LDL.LU R2, [R1+0x2d8] ;  /* 0x0002d80001027983 */ /* 0x0003620000300800 */
        /* <DEDUP_REMOVED lines=74> */
[----:B--2---:R1:W5:Y:S04]  /*4bf0*/  LDL.LU.64 R190, [R1+0x2d0] ;  /* 0x0002d00001be7983 */ /* 0x0043680000300a00 */
[----:B------:R1:W5:Y:S04]  /*4c00*/  LDL.LU R164, [R1+0x2cc] ;  /* 0x0002cc0001a47983 */ /* 0x0003680000300800 */
[----:B------:R1:W5:Y:S04]  /*4c10*/  LDL.LU R154, [R1+0x2c8] ;  /* 0x0002c800019a7983 */ /* 0x0003680000300800 */
        /* <DEDUP_REMOVED lines=27> */
[----:B-1----:R-:W-:Y:S05]  /*4dd0*/  @!P1 BRA `(.L_x_24) ;  /* 0x0000004000e09947 */ /* 0x002fea0003800000 */
[----:B------:R-:W-:-:S04]  /*4de0*/  UIADD3 UR6, UR40, 0x1, URZ ;  /* 0x0000000128067890 */ /* 0x000fc8000fffe03f */
[----:B------:R-:W-:-:S04]  /*4df0*/  UISETP.NE.AND UP0, UPT, UR6, 0x3, UPT ;  /* 0x000000030600788c */ /* 0x000fc8000bf05270 */
[----:B------:R-:W-:Y:S02]  /*4e00*/  USEL UR7, URZ, 0x1, UP0 ;  /* 0x000000013f077887 */ /* 0x000fe40008000000 */
[----:B------:R-:W-:Y:S02]  /*4e10*/  USEL UR6, UR6, URZ, UP0 ;  /* 0x0000003f06067287 */ /* 0x000fe40008000000 */
[----:B------:R-:W-:-:S06]  /*4e20*/  ULOP3.LUT UR7, UR44, UR7, URZ, 0x3c, !UPT ;  /* 0x000000072c077292 */ /* 0x000fcc000f8e3c3f */
[----:B------:R-:W-:Y:S01]  /*4e30*/  IMAD.U32 R0, RZ, RZ, UR7 ;  /* 0x00000007ff007e24 */ /* 0x000fe2000f8e00ff */
[----:B------:R-:W-:-:S06]  /*4e40*/  UMOV UR7, UR40 ;  /* 0x0000002800077c82 */ /* 0x000fcc0008000000 */
.L_x_31:
[----:B------:R-:W-:Y:S05]  /*4e50*/  @!P0 BRA `(.L_x_25) ;  /* 0x0000000000048947 */ /* 0x000fea0003800000 */
[----:B------:R-:W-:Y:S01]  /*4e60*/  BPT.TRAP 0x1 ;  /* 0x000000040000795c */ /* 0x000fe20000300000 */
.L_x_25:
[----:B------:R-:W-:Y:S01]  /*4e70*/  ULEA UR8, UR6, UR49, 0x3 ;  /* 0x0000003106087291 */ /* 0x000fe2000f8e183f */
[----:B------:R-:W-:-:S08]  /*4e80*/  SHF.L.U32 R3, R0, 0x1f, RZ ;  /* 0x0000001f00037819 */ /* 0x000fd000000006ff */
[----:B------:R1:W2:Y:S01]  /*4e90*/  SYNCS.PHASECHK.TRANS64.TRYWAIT P1, [UR8], R3 ;  /* 0x00000003ff0075a7 */ /* 0x0002a20008020148 */
[----:B------:R-:W-:Y:S05]  /*4ea0*/  @!P0 BRA `(.L_x_26) ;  /* 0x0000000000048947 */ /* 0x000fea0003800000 */
[----:B------:R-:W-:Y:S01]  /*4eb0*/  BPT.TRAP 0x1 ;  /* 0x000000040000795c */ /* 0x000fe20000300000 */
.L_x_26:
[----:B--2---:R-:W-:Y:S05]  /*4ec0*/  @P1 BRA `(.L_x_27) ;  /* 0x0000000000081947 */ /* 0x004fea0003800000 */
[----:B------:R-:W2:Y:S02]  /*4ed0*/  SYNCS.PHASECHK.TRANS64.TRYWAIT P1, [UR8], R3 ;  /* 0x00000003ff0075a7 */ /* 0x000ea40008020148 */
[----:B--2---:R-:W-:Y:S05]  /*4ee0*/  @!P1 BRA `(.L_x_28) ;  /* 0x0000028c00249947 */ /* 0x004fea0003800000 */
.L_x_27:
        /* <DEDUP_REMOVED lines=64> */
[----:B---3--:R-:W3:Y:S04]  /*52f0*/  LDL.LU.64 R24, [R1] ;  /* 0x0000000001187983 */ /* 0x008ee80000300a00 */
[----:B------:R-:W3:Y:S04]  /*5300*/  LDL.LU.64 R26, [R1+0x8] ;  /* 0x00000800011a7983 */ /* 0x000ee80000300a00 */
        /* <DEDUP_REMOVED lines=61> */
[----:B------:R-:W3:Y:S01]  /*56e0*/  LDL.LU.64 R150, [R1+0x1f8] ;  /* 0x0001f80001967983 */ /* 0x000ee20000300a00 */
[----:B------:R-:W-:-:S02]  /*56f0*/  ULEA UR12, UR6, UR4, 0xb ;  /* 0x00000004060c7291 */ /* 0x000fc4000f8e583f */
[----:B------:R-:W-:Y:S01]  /*5700*/  ULEA UR13, UR6, UR5, 0xb ;  /* 0x00000005060d7291 */ /* 0x000fe2000f8e583f */
[----:B-----5:R-:W-:Y:S01]  /*5710*/  STL [R1+0x2ec], R19 ;  /* 0x0002ec1301007387 */ /* 0x020fe20000100800 */
[----:B------:R-:W-:Y:S01]  /*5720*/  UMOV UR9, 0x40000040 ;  /* 0x4000004000097882 */ /* 0x000fe20000000000 */
[----:B------:R-:W-:Y:S02]  /*5730*/  UMOV UR11, 0x40000040 ;  /* 0x40000040000b7882 */ /* 0x000fe40000000000 */
[----:B------:R-:W-:Y:S01]  /*5740*/  UMOV UR8, UR12 ;  /* 0x0000000c00087c82 */ /* 0x000fe20008000000 */
[----:B------:R-:W-:Y:S01]  /*5750*/  STL [R1+0x2e8], R18 ;  /* 0x0002e81201007387 */ /* 0x000fe20000100800 */
[----:B------:R-:W-:-:S03]  /*5760*/  UMOV UR10, UR13 ;  /* 0x0000000d000a7c82 */ /* 0x000fc60008000000 */
[----:B------:R-:W-:Y:S04]  /*5770*/  STL [R1+0x2e4], R17 ;  /* 0x0002e41101007387 */ /* 0x000fe80000100800 */
[----:B------:R-:W-:Y:S04]  /*5780*/  STL [R1+0x2e0], R16 ;  /* 0x0002e01001007387 */ /* 0x000fe80000100800 */
[----:B------:R4:W-:Y:S04]  /*5790*/  STL [R1+0x2dc], R2 ;  /* 0x0002dc0201007387 */ /* 0x0009e80000100800 */
[----:B------:R1:W-:Y:S01]  /*57a0*/  STL [R1+0x2d8], R0 ;  /* 0x0002d80001007387 */ /* 0x0003e20000100800 */
[----:B---3--:R-:W-:-:S06]  /*57b0*/  WARPGROUP.ARRIVE ;  /* 0x00000000000079c5 */ /* 0x008fcc0000000000 */
[----:B------:R-:W-:Y:S03]  /*57c0*/  HGMMA.64x256x16.F32.BF16 R24, gdesc[UR8], R24, gsb0 ;  /* 0x03e00000081879f0 */ /* 0x000fe60008001818 */
[----:B------:R-:W-:Y:S02]  /*57d0*/  WARPGROUP.DEPBAR.LE gsb0, 0x0 ;  /* 0x00008000000079c5 */ /* 0x000fe40000010000 */
[----:B------:R-:W-:Y:S01]  /*57e0*/  STL.64 [R1], R24 ;  /* 0x0000001801007387 */ /* 0x000fe20000100a00 */
[----:B----4-:R-:W-:Y:S01]  /*57f0*/  MOV R2, R150 ;  /* 0x0000009600027202 */ /* 0x010fe20000000f00 */
[----:B------:R-:W-:Y:S01]  /*5800*/  IMAD.MOV.U32 R5, RZ, RZ, R147 ;  /* 0x000000ffff057224 */ /* 0x000fe200078e0093 */
[----:B-1----:R-:W-:Y:S01]  /*5810*/  MOV R0, R151 ;  /* 0x0000009700007202 */ /* 0x002fe20000000f00 */
[----:B------:R-:W-:Y:S01]  /*5820*/  STL.64 [R1+0x8], R26 ;  /* 0x0000081a01007387 */ /* 0x000fe20000100a00 */
[----:B--2---:R-:W-:Y:S01]  /*5830*/  MOV R4, R148 ;  /* 0x0000009400047202 */ /* 0x004fe20000000f00 */
        /* <DEDUP_REMOVED lines=177> */
[----:B------:R-:W-:Y:S04]  /*6350*/  STL [R1+0x5a4], R164 ;  /* 0x0005a4a401007387 */ /* 0x000fe80000100800 */
[----:B------:R-:W-:Y:S01]  /*6360*/  STL [R1+0x5a0], R154 ;  /* 0x0005a09a01007387 */ /* 0x000fe20000100800 */
        /* <DEDUP_REMOVED lines=66> */
[----:B------:R-:W-:Y:S01]  /*6790*/  MOV R147, R221 ;  /* 0x000000dd00937202 */ /* 0x000fe20000000f00 */
[----:B------:R-:W-:Y:S01]  /*67a0*/  IMAD.MOV.U32 R221, RZ, RZ, R15 ;  /* 0x000000ffffdd7224 */ /* 0x000fe200078e000f */
        /* <DEDUP_REMOVED lines=28> */
[----:B------:R-:W-:Y:S02]  /*6970*/  UIADD3 UR8, UR12, 0x2, URZ ;  /* 0x000000020c087890 */ /* 0x000fe4000fffe03f */
[----:B------:R-:W-:Y:S01]  /*6980*/  UIADD3 UR10, UR13, 0x2, URZ ;  /* 0x000000020d0a7890 */ /* 0x000fe2000fffe03f */
[----:B------:R-:W-:Y:S01]  /*6990*/  UMOV UR9, 0x40000040 ;  /* 0x4000004000097882 */ /* 0x000fe20000000000 */
[----:B------:R-:W-:Y:S01]  /*69a0*/  UMOV UR11, 0x40000040 ;  /* 0x40000040000b7882 */ /* 0x000fe20000000000 */
        /* <DEDUP_REMOVED lines=240> */
[----:B------:R-:W-:Y:S01]  /*78b0*/  STL.64 [R1+0x40], R40 ;  /* 0x0000402801007387 */ /* 0x000fe20000100a00 */
[----:B------:R-:W-:-:S03]  /*78c0*/  MOV R4, R150 ;  /* 0x0000009600047202 */ /* 0x000fc60000000f00 */
[----:B------:R-:W-:Y:S01]  /*78d0*/  STL.64 [R1+0x48], R42 ;  /* 0x0000482a01007387 */ /* 0x000fe20000100a00 */
[----:B------:R-:W-:-:S03]  /*78e0*/  IMAD.MOV.U32 R3, RZ, RZ, R151 ;  /* 0x000000ffff037224 */ /* 0x000fc600078e0097 */
[----:B------:R-:W-:Y:S01]  /*78f0*/  STL.64 [R1+0x50], R44 ;  /* 0x0000502c01007387 */ /* 0x000fe20000100a00 */
[----:B------:R-:W-:-:S03]  /*7900*/  MOV R6, R148 ;  /* 0x0000009400067202 */ /* 0x000fc60000000f00 */
[----:B------:R-:W-:Y:S01]  /*7910*/  STL.64 [R1+0x58], R46 ;  /* 0x0000582e01007387 */ /* 0x000fe20000100a00 */
[----:B------:R-:W-:-:S03]  /*7920*/  MOV R5, R149 ;  /* 0x0000009500057202 */ /* 0x000fc60000000f00 */
[----:B------:R1:W-:Y:S01]  /*7930*/  STL [R1+0x60], R48 ;  /* 0x0000603001007387 */ /* 0x0003e20000100800 */
[----:B------:R-:W-:Y:S02]  /*7940*/  MOV R8, R146 ;  /* 0x0000009200087202 */ /* 0x000fe40000000f00 */
[----:B------:R-:W-:Y:S01]  /*7950*/  MOV R7, R147 ;  /* 0x0000009300077202 */ /* 0x000fe20000000f00 */
[----:B------:R-:W2:Y:S01]  /*7960*/  LDL.LU.64 R150, [R1+0x4e8] ;  /* 0x0004e80001967983 */ /* 0x000ea20000300a00 */
[----:B------:R-:W-:Y:S01]  /*7970*/  MOV R10, R144 ;  /* 0x00000090000a7202 */ /* 0x000fe20000000f00 */
[----:B------:R-:W-:Y:S01]  /*7980*/  IMAD.MOV.U32 R12, RZ, RZ, R142 ;  /* 0x000000ffff0c7224 */ /* 0x000fe200078e008e */
[----:B------:R-:W-:Y:S01]  /*7990*/  MOV R9, R145 ;  /* 0x0000009100097202 */ /* 0x000fe20000000f00 */
[----:B------:R-:W2:Y:S01]  /*79a0*/  LDL.LU.64 R148, [R1+0x4e0] ;  /* 0x0004e00001947983 */ /* 0x000ea20000300a00 */
[----:B------:R-:W-:-:S03]  /*79b0*/  MOV R11, R143 ;  /* 0x0000008f000b7202 */ /* 0x000fc60000000f00 */
[----:B------:R-:W2:Y:S01]  /*79c0*/  LDL.LU.64 R146, [R1+0x4d8] ;  /* 0x0004d80001927983 */ /* 0x000ea20000300a00 */
[----:B------:R-:W-:Y:S02]  /*79d0*/  MOV R14, R140 ;  /* 0x0000008c000e7202 */ /* 0x000fe40000000f00 */
        /* <DEDUP_REMOVED lines=137> */
[----:B------:R-:W-:-:S03]  /*8270*/  MOV R19, R49 ;  /* 0x0000003100137202 */ /* 0x000fc60000000f00 */
        /* <DEDUP_REMOVED lines=218> */
[----:B------:R-:W-:Y:S01]  /*9020*/  BPT.TRAP 0x1 ;  /* 0x000000040000795c */ /* 0x000fe20000300000 */
.L_x_29:
[----:B------:R-:W2:Y:S01]  /*9030*/  LDL R3, [R1+0x208] ;  /* 0x0002080001037983 */ /* 0x000ea20000100800 */
[----:B------:R-:W-:-:S04]  /*9040*/  ULEA UR8, UR7, UR49, 0x3 ;  /* 0x0000003107087291 */ /* 0x000fc8000f8e183f */
[----:B------:R-:W-:-:S04]  /*9050*/  UIADD3 UR8, UR8, 0x18, URZ ;  /* 0x0000001808087890 */ /* 0x000fc8000fffe03f */
[----:B------:R-:W-:-:S09]  /*9060*/  UPRMT UR8, URZ, 0x654, UR8 ;  /* 0x000006543f087896 */ /* 0x000fd20008000008 */
[----:B------:R-:W-:Y:S01]  /*9070*/  SYNCS.ARRIVE.TRANS64.RED.A1T0 RZ, [UR8], RZ ;  /* 0x000000ffffff79a7 */ /* 0x000fe20008100408 */
[----:B--2---:R-:W-:-:S13]  /*9080*/  ISETP.GT.U32.AND P1, PT, R3, 0x1, PT ;  /* 0x000000010300780c */ /* 0x004fda0003f24070 */
[----:B------:R-:W-:Y:S05]  /*9090*/  @P1 BRA `(.L_x_30) ;  /* 0x0000000000041947 */ /* 0x000fea0003800000 */
[----:B------:R-:W-:Y:S01]  /*90a0*/  BPT.TRAP 0x1 ;  /* 0x000000040000795c */ /* 0x000fe20000300000 */
.L_x_30:
[----:B------:R-:W-:Y:S01]  /*90b0*/  UIADD3 UR6, UR6, 0x1, URZ ;  /* 0x0000000106067890 */ /* 0x000fe2000fffe03f */
[C---:B-----5:R-:W-:Y:S01]  /*90c0*/  ISETP.GT.AND P1, PT, R2.reuse, 0x1, PT ;  /* 0x000000010200780c */ /* 0x060fe20003f24270 */
[----:B------:R-:W-:Y:S01]  /*90d0*/  UIADD3 UR7, UR7, 0x1, URZ ;  /* 0x0000000107077890 */ /* 0x000fe2000fffe03f */
[----:B------:R-:W-:Y:S01]  /*90e0*/  IADD3 R2, R2, -0x1, RZ ;  /* 0xffffffff02027810 */ /* 0x000fe20007ffe0ff */
[----:B------:R-:W-:Y:S02]  /*90f0*/  UISETP.NE.AND UP0, UPT, UR6, 0x3, UPT ;  /* 0x000000030600788c */ /* 0x000fe4000bf05270 */
[----:B------:R-:W-:Y:S02]  /*9100*/  UISETP.NE.AND UP1, UPT, UR7, 0x3, UPT ;  /* 0x000000030700788c */ /* 0x000fe4000bf25270 */
[----:B------:R-:W-:Y:S02]  /*9110*/  USEL UR8, URZ, 0x1, UP0 ;  /* 0x000000013f087887 */ /* 0x000fe40008000000 */
[----:B------:R-:W-:-:S02]  /*9120*/  USEL UR6, UR6, URZ, UP0 ;  /* 0x0000003f06067287 */ /* 0x000fc40008000000 */
[----:B------:R-:W-:Y:S02]  /*9130*/  USEL UR7, UR7, URZ, UP1 ;  /* 0x0000003f07077287 */ /* 0x000fe40008800000 */
[----:B------:R-:W-:Y:S01]  /*9140*/  LOP3.LUT R0, R0, UR8, RZ, 0x3c, !PT ;  /* 0x0000000800007c12 */ /* 0x000fe2000f8e3cff */
[----:B------:R-:W-:Y:S09]  /*9150*/  @P1 BRA `(.L_x_31) ;  /* 0xffffffbc003c1947 */ /* 0x000ff2000383ffff */
.L_x_24:
[----:B------:R-:W1:Y:S02]  /*9160*/  LDC R0, c[0x0][0x28c] ;  /* 0x0000a300ff007b82 */ /* 0x000e640000000800 */
[----:B-1----:R-:W-:-:S13]  /*9170*/  ISETP.GE.AND P1, PT, R0, 0x1, PT ;  /* 0x000000010000780c */ /* 0x002fda0003f26270 */
[----:B------:R-:W-:Y:S05]  /*9180*/  @!P1 BRA `(.L_x_32) ;  /* 0x0000000000409947 */ /* 0x000fea0003800000 */
[----:B------:R-:W-:Y:S05]  /*9190*/  @!P0 BRA `(.L_x_33) ;  /* 0x0000000000048947 */ /* 0x000fea0003800000 */
[----:B------:R-:W-:Y:S01]  /*91a0*/  BPT.TRAP 0x1 ;  /* 0x000000040000795c */ /* 0x000fe20000300000 */
.L_x_33:
[----:B------:R-:W2:Y:S01]  /*91b0*/  LDL R0, [R1+0x208] ;  /* 0x0002080001007983 */ /* 0x000ea20000100800 */
[----:B------:R-:W-:-:S04]  /*91c0*/  UISETP.LT.AND UP0, UPT, UR45, 0x1, UPT ;  /* 0x000000012d00788c */ /* 0x000fc8000bf01270 */
[----:B------:R-:W-:-:S04]  /*91d0*/  USEL UR6, UR45, 0x1, UP0 ;  /* 0x000000012d067887 */ /* 0x000fc80008000000 */
[----:B------:R-:W-:-:S04]  /*91e0*/  UIADD3 UR6, UR40, UR45, -UR6 ;  /* 0x0000002d28067290 */ /* 0x000fc8000fffe806 */
[----:B------:R-:W-:-:S04]  /*91f0*/  UIMAD.WIDE.U32 UR4, UR6, -0x55555555, URZ ;  /* 0xaaaaaaab060478a5 */ /* 0x000fc8000f8e003f */
[----:B------:R-:W-:-:S04]  /*9200*/  USHF.R.U32.HI UR4, URZ, 0x1, UR5 ;  /* 0x000000013f047899 */ /* 0x000fc80008011605 */
[----:B------:R-:W-:-:S04]  /*9210*/  UIMAD UR6, UR4, -0x3, UR6 ;  /* 0xfffffffd040678a4 */ /* 0x000fc8000f8e0206 */
[----:B------:R-:W-:-:S04]  /*9220*/  ULEA UR6, UR6, UR49, 0x3 ;  /* 0x0000003106067291 */ /* 0x000fc8000f8e183f */
[----:B------:R-:W-:-:S04]  /*9230*/  UIADD3 UR6, UR6, 0x18, URZ ;  /* 0x0000001806067890 */ /* 0x000fc8000fffe03f */
[----:B------:R-:W-:-:S09]  /*9240*/  UPRMT UR6, URZ, 0x654, UR6 ;  /* 0x000006543f067896 */ /* 0x000fd20008000006 */
[----:B------:R-:W-:Y:S01]  /*9250*/  SYNCS.ARRIVE.TRANS64.RED.A1T0 RZ, [UR6], RZ ;  /* 0x000000ffffff79a7 */ /* 0x000fe20008100406 */
[----:B--2---:R-:W-:-:S13]  /*9260*/  ISETP.GT.U32.AND P0, PT, R0, 0x1, PT ;  /* 0x000000010000780c */ /* 0x004fda0003f04070 */
[----:B------:R-:W-:Y:S05]  /*9270*/  @P0 BRA `(.L_x_32) ;  /* 0x0000000000040947 */ /* 0x000fea0003800000 */
[----:B------:R-:W-:Y:S01]  /*9280*/  BPT.TRAP 0x1 ;  /* 0x000000040000795c */ /* 0x000fe20000300000 */
.L_x_32:
[----:B------:R-:W-:Y:S01]  /*9290*/  UIADD3 UR6, UR49, 0x200, URZ ;  /* 0x0000020031067890 */ /* 0x000fe2000fffe03f */
[----:B-----5:R-:W-:Y:S01]  /*92a0*/  R2UR UR42, R19 ;  /* 0x00000000132a72ca */ /* 0x020fe200000e0000 */
[----:B------:R-:W-:Y:S01]  /*92b0*/  UIADD3 UR52, UR45, UR40, URZ ;  /* 0x000000282d347290 */ /* 0x000fe2000fffe03f */
[----:B------:R-:W-:Y:S01]  /*92c0*/  R2UR UR41, R18 ;  /* 0x00000000122972ca */ /* 0x000fe200000e0000 */
[----:B------:R-:W-:Y:S02]  /*92d0*/  UISETP.GE.U32.AND UP1, UPT, UR45, 0x3, UPT ;  /* 0x000000032d00788c */ /* 0x000fe4000bf26070 */
[----:B------:R-:W-:Y:S02]  /*92e0*/  ULOP3.LUT UP2, URZ, UR6, 0x1bf, URZ, 0xc0, !UPT ;  /* 0x000001bf063f7892 */ /* 0x000fe4000f84c03f */
[----:B------:R-:W-:-:S04]  /*92f0*/  UISETP.GT.U32.AND UP0, UPT, UR52, 0x2, UPT ;  /* 0x000000023400788c */ /* 0x000fc8000bf04070 */
[----:B------:R-:W-:Y:S01]  /*9300*/  UISETP.LT.U32.AND UP0, UPT, UR45, 0x3, UP0 ;  /* 0x000000032d00788c */ /* 0x000fe20008701070 */
[----:B------:R-:W-:Y:S01]  /*9310*/  PLOP3.LUT P0, PT, PT, PT, UP2, 0x80, 0x0 ;  /* 0x000000000000781c */ /* 0x000fe20003f0f028 */
[----:B------:R-:W-:Y:S02]  /*9320*/  USHF.L.U32 UR42, UR42, 0x8, URZ ;  /* 0x000000082a2a7899 */ /* 0x000fe4000800063f */
[----:B------:R-:W-:Y:S02]  /*9330*/  @UP1 UIMAD.WIDE.U32 UR4, UR52, -0x55555555, URZ ;  /* 0xaaaaaaab340418a5 */ /* 0x000fe4000f8e003f */
[----:B------:R-:W-:Y:S02]  /*9340*/  USEL UR6, URZ, 0x1, !UP0 ;  /* 0x000000013f067887 */ /* 0x000fe4000c000000 */
[----:B------:R-:W-:Y:S02]  /*9350*/  @UP1 USHF.R.U32.HI UR4, URZ, 0x1, UR5 ;  /* 0x000000013f041899 */ /* 0x000fe40008011605 */
[----:B------:R-:W-:-:S02]  /*9360*/  ULOP3.LUT UR44, UR44, UR6, URZ, 0x3c, !UPT ;  /* 0x000000062c2c7292 */ /* 0x000fc4000f8e3c3f */
[----:B------:R-:W-:Y:S02]  /*9370*/  USHF.L.U32 UR41, UR41, 0x8, URZ ;  /* 0x0000000829297899 */ /* 0x000fe4000800063f */
[----:B------:R-:W-:Y:S01]  /*9380*/  @UP1 ULOP3.LUT UR44, UR44, 0x1, UR4, 0x78, !UPT ;  /* 0x000000012c2c1892 */ /* 0x000fe2000f8e7804 */
[----:B------:R-:W-:Y:S11]  /*9390*/  @!P0 BRA `(.L_x_34) ;  /* 0x00000000007c8947 */ /* 0x000ff60003800000 */
[----:B------:R-:W-:Y:S01]  /*93a0*/  MOV R18, 0x0 ;  /* 0x0000000000127802 */ /* 0x000fe20000000f00 */
[----:B------:R-:W-:Y:S01]  /*93b0*/  ULDC.64 UR4, c[0x4][0x80] ;  /* 0x0100200000047ab9 */ /* 0x000fe20000000a00 */
[----:B------:R-:W-:Y:S01]  /*93c0*/  ULDC.64 UR6, c[0x4][0x88] ;  /* 0x0100220000067ab9 */ /* 0x000fe20000000a00 */
[----:B------:R-:W-:Y:S01]  /*93d0*/  ULDC.64 UR8, c[0x4][0x10] ;  /* 0x0100040000087ab9 */ /* 0x000fe20000000a00 */
[----:B------:R1:W2:Y:S01]  /*93e0*/  LDC.64 R2, c[0x4][R18] ;  /* 0x0100000012027b82 */ /* 0x0002a20000000a00 */
[----:B------:R-:W-:Y:S01]  /*93f0*/  MOV R4, UR4 ;  /* 0x0000000400047c02 */ /* 0x000fe20008000f00 */
[----:B------:R-:W-:Y:S01]  /*9400*/  IMAD.U32 R7, RZ, RZ, UR7 ;  /* 0x00000007ff077e24 */ /* 0x000fe2000f8e00ff */
[----:B------:R-:W-:Y:S02]  /*9410*/  MOV R5, UR5 ;  /* 0x0000000500057c02 */ /* 0x000fe40008000f00 */
[----:B------:R-:W-:Y:S02]  /*9420*/  MOV R6, UR6 ;  /* 0x0000000600067c02 */ /* 0x000fe40008000f00 */
[----:B------:R-:W-:-:S02]  /*9430*/  MOV R10, UR8 ;  /* 0x00000008000a7c02 */ /* 0x000fc40008000f00 */
[----:B------:R-:W-:Y:S02]  /*9440*/  MOV R11, UR9 ;  /* 0x00000009000b7c02 */ /* 0x000fe40008000f00 */
[----:B------:R-:W-:Y:S02]  /*9450*/  MOV R8, 0x70 ;  /* 0x0000007000087802 */ /* 0x000fe40000000f00 */
[----:B------:R-:W-:Y:S02]  /*9460*/  MOV R12, 0x1 ;  /* 0x00000001000c7802 */ /* 0x000fe40000000f00 */
[----:B-1----:R-:W-:-:S07]  /*9470*/  MOV R13, RZ ;  /* 0x000000ff000d7202 */ /* 0x002fce0000000f00 */
[----:B------:R-:W-:-:S07]  /*9480*/  LEPC R20, `(.L_x_35) ;  /* 0x000000001014794e */ /* 0x000fce0000000000 */
[----:B--2---:R-:W-:Y:S05]  /*9490*/  CALL.ABS.NOINC R2 ;  /* 0x0000000002007343 */ /* 0x004fea0003c00000 */
.L_x_35:
[----:B------:R1:W2:Y:S01]  /*94a0*/  LDC.64 R2, c[0x4][R18] ;  /* 0x0100000012027b82 */ /* 0x0002a20000000a00 */
[----:B------:R-:W-:Y:S01]  /*94b0*/  ULDC.64 UR4, c[0x4][0x80] ;  /* 0x0100200000047ab9 */ /* 0x000fe20000000a00 */
[----:B------:R-:W-:Y:S01]  /*94c0*/  ULDC.64 UR6, c[0x4][0x88] ;  /* 0x0100220000067ab9 */ /* 0x000fe20000000a00 */
[----:B------:R-:W-:Y:S01]  /*94d0*/  ULDC.64 UR8, c[0x4][0x10] ;  /* 0x0100040000087ab9 */ /* 0x000fe20000000a00 */
        /* <DEDUP_REMOVED lines=11> */
.L_x_34:
[----:B------:R-:W1:Y:S02]  /*9590*/  LDC.64 R2, c[0x0][0x590] ;  /* 0x00016400ff027b82 */ /* 0x000e640000000a00 */
[----:B-1----:R-:W-:-:S04]  /*95a0*/  ISETP.NE.U32.AND P2, PT, R2, RZ, PT ;  /* 0x000000ff0200720c */ /* 0x002fc80003f45070 */
[----:B------:R-:W-:-:S13]  /*95b0*/  ISETP.NE.AND.EX P2, PT, R3, RZ, PT, P2 ;  /* 0x000000ff0300720c */ /* 0x000fda0003f45320 */
[----:B------:R-:W-:Y:S05]  /*95c0*/  @!P2 BRA `(.L_x_36) ;  /* 0x00000000003ca947 */ /* 0x000fea0003800000 */
[----:B------:R-:W-:Y:S02]  /*95d0*/  ULDC.64 UR4, c[0x0][0x588] ;  /* 0x0001620000047ab9 */ /* 0x000fe40000000a00 */
[----:B------:R-:W-:-:S04]  /*95e0*/  ISETP.NE.U32.AND P0, PT, RZ, UR4, PT ;  /* 0x00000004ff007c0c */ /* 0x000fc8000bf05070 */
[----:B------:R-:W-:-:S13]  /*95f0*/  ISETP.NE.AND.EX P0, PT, RZ, UR5, PT, P0 ;  /* 0x00000005ff007c0c */ /* 0x000fda000bf05300 */
[----:B------:R-:W-:Y:S05]  /*9600*/  @!P0 BRA `(.L_x_37) ;  /* 0x00000000001c8947 */ /* 0x000fea0003800000 */
[----:B------:R-:W1:Y:S01]  /*9610*/  LDC.64 R6, c[0x0][0x588] ;  /* 0x00016200ff067b82 */ /* 0x000e620000000a00 */
[----:B------:R-:W-:-:S04]  /*9620*/  IMAD R4, R2, UR43, RZ ;  /* 0x0000002b02047c24 */ /* 0x000fc8000f8e02ff */
[----:B-1----:R-:W-:-:S05]  /*9630*/  IMAD.WIDE R4, R4, 0x4, R6 ;  /* 0x0000000404047825 */ /* 0x002fca00078e0206 */
[----:B------:R2:W5:Y:S01]  /*9640*/  LDG.E R16, desc[UR54][R4.64] ;  /* 0x0000003604107981 */ /* 0x000562000c1e1900 */
[----:B------:R-:W-:-:S05]  /*9650*/  MOV R0, 0x1 ;  /* 0x0000000100007802 */ /* 0x000fca0000000f00 */
[----:B------:R2:W-:Y:S01]  /*9660*/  STL.S16 [R1+0x20c], R0 ;  /* 0x00020c0001007387 */ /* 0x0005e20000100600 */
[----:B------:R-:W-:Y:S05]  /*9670*/  BRA `(.L_x_36) ;  /* 0x0000000000107947 */ /* 0x000fea0003800000 */
.L_x_37:
[----:B------:R-:W-:Y:S01]  /*9680*/  MOV R0, 0x1 ;  /* 0x0000000100007802 */ /* 0x000fe20000000f00 */
[----:B------:R-:W-:Y:S02]  /*9690*/  ULDC UR4, c[0x0][0x580] ;  /* 0x0001600000047ab9 */ /* 0x000fe40000000800 */
[----:B------:R-:W-:Y:S02]  /*96a0*/  MOV R16, UR4 ;  /* 0x0000000400107c02 */ /* 0x000fe40008000f00 */
[----:B------:R1:W-:Y:S05]  /*96b0*/  STL.S16 [R1+0x20c], R0 ;  /* 0x00020c0001007387 */ /* 0x0003ea0000100600 */
.L_x_36:
[----:B--2---:R-:W2:Y:S02]  /*96c0*/  LDC.64 R4, c[0x0][0x5b0] ;  /* 0x00016c00ff047b82 */ /* 0x004ea40000000a00 */
[----:B--2---:R-:W-:-:S04]  /*96d0*/  ISETP.NE.U32.AND P0, PT, R4, RZ, PT ;  /* 0x000000ff0400720c */ /* 0x004fc80003f05070 */
[----:B------:R-:W-:-:S13]  /*96e0*/  ISETP.NE.AND.EX P0, PT, R5, RZ, PT, P0 ;  /* 0x000000ff0500720c */ /* 0x000fda0003f05300 */
[----:B------:R-:W-:Y:S05]  /*96f0*/  @!P0 BRA `(.L_x_38) ;  /* 0x00000000002c8947 */ /* 0x000fea0003800000 */
[----:B------:R-:W-:Y:S02]  /*9700*/  ULDC.64 UR4, c[0x0][0x5a8] ;  /* 0x00016a0000047ab9 */ /* 0x000fe40000000a00 */
[----:B------:R-:W-:-:S04]  /*9710*/  ISETP.NE.U32.AND P0, PT, RZ, UR4, PT ;  /* 0x00000004ff007c0c */ /* 0x000fc8000bf05070 */
[----:B------:R-:W-:-:S13]  /*9720*/  ISETP.NE.AND.EX P0, PT, RZ, UR5, PT, P0 ;  /* 0x00000005ff007c0c */ /* 0x000fda000bf05300 */
[----:B------:R-:W-:Y:S05]  /*9730*/  @!P0 BRA `(.L_x_39) ;  /* 0x0000000000148947 */ /* 0x000fea0003800000 */
[----:B------:R-:W2:Y:S01]  /*9740*/  LDC.64 R6, c[0x0][0x5a8] ;  /* 0x00016a00ff067b82 */ /* 0x000ea20000000a00 */
[----:B------:R-:W-:-:S04]  /*9750*/  IMAD R4, R4, UR43, RZ ;  /* 0x0000002b04047c24 */ /* 0x000fc8000f8e02ff */
[----:B--2---:R-:W-:-:S05]  /*9760*/  IMAD.WIDE R4, R4, 0x4, R6 ;  /* 0x0000000404047825 */ /* 0x004fca00078e0206 */
[----:B------:R2:W5:Y:S01]  /*9770*/  LDG.E R17, desc[UR54][R4.64] ;  /* 0x0000003604117981 */ /* 0x000562000c1e1900 */
[----:B------:R-:W-:Y:S05]  /*9780*/  BRA `(.L_x_38) ;  /* 0x0000000000087947 */ /* 0x000fea0003800000 */
.L_x_39:
[----:B------:R-:W-:Y:S02]  /*9790*/  ULDC UR4, c[0x0][0x5a0] ;  /* 0x0001680000047ab9 */ /* 0x000fe40000000800 */
[----:B------:R-:W-:-:S07]  /*97a0*/  IMAD.U32 R17, RZ, RZ, UR4 ;  /* 0x00000004ff117e24 */ /* 0x000fce000f8e00ff */
.L_x_38:
[----:B------:R-:W-:Y:S01]  /*97b0*/  ULDC.64 UR4, c[0x0][0x588] ;  /* 0x0001620000047ab9 */ /* 0x000fe20000000a00 */
[----:B------:R-:W-:Y:S01]  /*97c0*/  ISETP.NE.U32.AND P3, PT, R2, RZ, PT ;  /* 0x000000ff0200720c */ /* 0x000fe20003f65070 */
[----:B------:R-:W-:Y:S02]  /*97d0*/  UISETP.NE.U32.AND UP0, UPT, UR4, URZ, UPT ;  /* 0x0000003f0400728c */ /* 0x000fe4000bf05070 */
[----:B------:R-:W-:Y:S02]  /*97e0*/  ISETP.NE.U32.AND P4, PT, RZ, UR4, PT ;  /* 0x00000004ff007c0c */ /* 0x000fe4000bf85070 */
[----:B------:R-:W-:Y:S01]  /*97f0*/  ISETP.NE.AND.EX P3, PT, R3, RZ, PT, P3 ;  /* 0x000000ff0300720c */ /* 0x000fe20003f65330 */
[----:B------:R-:W-:Y:S02]  /*9800*/  UISETP.NE.AND.EX UP0, UPT, UR5, URZ, UPT, UP0 ;  /* 0x0000003f0500728c */ /* 0x000fe4000bf05300 */
[----:B------:R-:W-:Y:S02]  /*9810*/  ISETP.NE.AND.EX P4, PT, RZ, UR5, PT, P4 ;  /* 0x00000005ff007c0c */ /* 0x000fe4000bf85340 */
[----:B------:R-:W-:-:S02]  /*9820*/  PLOP3.LUT P0, PT, PT, PT, PT, 0x8, 0x0 ;  /* 0x000000000000781c */ /* 0x000fc40003f0e170 */
[----:B------:R-:W-:-:S04]  /*9830*/  PLOP3.LUT P1, PT, PT, PT, UP0, 0x80, 0x0 ;  /* 0x000000000000781c */ /* 0x000fc80003f2f008 */
[----:B------:R-:W-:-:S05]  /*9840*/  PLOP3.LUT P1, PT, P1, PT, PT, 0x8, 0x0 ;  /* 0x000000000000781c */ /* 0x000fca0000f2e170 */
[----:B------:R-:W-:Y:S08]  /*9850*/  @P4 BRA P3, `(.L_x_40) ;  /* 0x0000000000284947 */ /* 0x000ff00001800000 */
[----:B------:R-:W-:Y:S04]  /*9860*/  BSSY B0, `(.L_x_40) ;  /* 0x0000009000007945 */ /* 0x000fe80003800000 */
[----:B------:R-:W-:Y:S05]  /*9870*/  @!P2 BRA `(.L_x_41) ;  /* 0x000000000018a947 */ /* 0x000fea0003800000 */
[----:B-1----:R-:W3:Y:S01]  /*9880*/  LDL R0, [R1+0x20c] ;  /* 0x00020c0001007983 */ /* 0x002ee20000100800 */
[----:B------:R-:W-:Y:S02]  /*9890*/  PLOP3.LUT P0, PT, P1, PT, PT, 0x80, 0x0 ;  /* 0x000000000000781c */ /* 0x000fe40000f0f070 */
[----:B---3--:R-:W-:-:S13]  /*98a0*/  LOP3.LUT P3, RZ, R0, 0xff, RZ, 0xc0, !PT ;  /* 0x000000ff00ff7812 */ /* 0x008fda000786c0ff */
[----:B------:R-:W-:Y:S05]  /*98b0*/  @!P3 BRA `(.L_x_42) ;  /* 0x00000000000cb947 */ /* 0x000fea0003800000 */
[----:B-----5:R-:W-:Y:S01]  /*98c0*/  FSETP.EQ.AND P0, PT, R16, RZ, PT ;  /* 0x000000ff1000720b */ /* 0x020fe20003f02000 */
[----:B------:R-:W-:-:S12]  /*98d0*/  BRA `(.L_x_42) ;  /* 0x0000000000047947 */ /* 0x000fd80003800000 */
.L_x_41:
[----:B-----5:R-:W-:-:S13]  /*98e0*/  FSETP.EQ.AND P0, PT, R16, RZ, PT ;  /* 0x000000ff1000720b */ /* 0x020fda0003f02000 */
.L_x_42:
[----:B------:R-:W-:Y:S05]  /*98f0*/  BSYNC B0 ;  /* 0x0000000000007941 */ /* 0x000fea0003800000 */
.L_x_40:
[----:B------:R-:W-:Y:S04]  /*9900*/  BSSY B0, `(.L_x_43) ;  /* 0x0000008000007945 */ /* 0x000fe80003800000 */
[----:B------:R-:W-:Y:S05]  /*9910*/  @!P2 BRA `(.L_x_44) ;  /* 0x000000000014a947 */ /* 0x000fea0003800000 */
[----:B-1----:R-:W3:Y:S02]  /*9920*/  LDL R0, [R1+0x20c] ;  /* 0x00020c0001007983 */ /* 0x002ee40000100800 */
[----:B---3--:R-:W-:-:S13]  /*9930*/  LOP3.LUT P2, RZ, R0, 0xff, RZ, 0xc0, !PT ;  /* 0x000000ff00ff7812 */ /* 0x008fda000784c0ff */
[----:B------:R-:W-:Y:S05]  /*9940*/  @!P2 BRA `(.L_x_45) ;  /* 0x00000000000ca947 */ /* 0x000fea0003800000 */
[----:B-----5:R-:W-:Y:S01]  /*9950*/  FSETP.EQ.AND P1, PT, R16, RZ, PT ;  /* 0x000000ff1000720b */ /* 0x020fe20003f22000 */
[----:B------:R-:W-:-:S12]  /*9960*/  BRA `(.L_x_45) ;  /* 0x0000000000047947 */ /* 0x000fd80003800000 */
.L_x_44:
[----:B-----5:R-:W-:-:S13]  /*9970*/  FSETP.EQ.AND P1, PT, R16, RZ, PT ;  /* 0x000000ff1000720b */ /* 0x020fda0003f22000 */
.L_x_45:
[----:B------:R-:W-:Y:S05]  /*9980*/  BSYNC B0 ;  /* 0x0000000000007941 */ /* 0x000fea0003800000 */
.L_x_43:
[----:B------:R-:W-:Y:S01]  /*9990*/  BSSY B0, `(.L_x_46) ;  /* 0x0000024000007945 */ /* 0x000fe20003800000 */
[----:B--2---:R-:W-:Y:S02]  /*99a0*/  MOV R4, RZ ;  /* 0x000000ff00047202 */ /* 0x004fe40000000f00 */
[----:B------:R-:W-:Y:S02]  /*99b0*/  CS2R R10, SRZ ;  /* 0x00000000000a7805 */ /* 0x000fe4000001ff00 */
[----:B------:R-:W-:Y:S02]  /*99c0*/  CS2R R8, SRZ ;  /* 0x0000000000087805 */ /* 0x000fe4000001ff00 */
[----:B------:R-:W-:Y:S02]  /*99d0*/  CS2R R14, SRZ ;  /* 0x00000000000e7805 */ /* 0x000fe4000001ff00 */
[----:B------:R-:W-:Y:S01]  /*99e0*/  CS2R R12, SRZ ;  /* 0x00000000000c7805 */ /* 0x000fe2000001ff00 */
[----:B------:R-:W-:Y:S06]  /*99f0*/  @P0 BRA `(.L_x_47) ;  /* 0x0000000000740947 */ /* 0x000fec0003800000 */
[----:B------:R-:W-:-:S13]  /*9a00*/  ISETP.NE.AND P2, PT, R154, 0x3, PT ;  /* 0x000000039a00780c */ /* 0x000fda0003f45270 */
[----:B------:R-:W-:Y:S05]  /*9a10*/  @!P2 BRA `(.L_x_48) ;  /* 0x000000000004a947 */ /* 0x000fea0003800000 */
[----:B------:R-:W-:Y:S01]  /*9a20*/  BPT.TRAP 0x1 ;  /* 0x000000040000795c */ /* 0x000fe20000300000 */
.L_x_48:
[----:B-1----:R-:W-:-:S04]  /*9a30*/  SHF.L.U32 R0, RZ, 0x1f, RZ ;  /* 0x0000001fff007819 */ /* 0x002fc800000006ff */
[----:B------:R-:W1:Y:S02]  /*9a40*/  SYNCS.PHASECHK.TRANS64.TRYWAIT P2, [UR49+0x30], R0 ;  /* 0x00003000ff0075a7 */ /* 0x000e640008040171 */
[----:B-1----:R-:W-:Y:S05]  /*9a50*/  @!P2 BRA `(.L_x_49) ;  /* 0x000002400060a947 */ /* 0x002fea0003800000 */
.L_x_1136:
[----:B------:R-:W-:Y:S02]  /*9a60*/  MOV R4, 0x1 ;  /* 0x0000000100047802 */ /* 0x000fe40000000f00 */
[----:B------:R-:W-:Y:S02]  /*9a70*/  CS2R R10, SRZ ;  /* 0x00000000000a7805 */ /* 0x000fe4000001ff00 */
[----:B------:R-:W-:Y:S02]  /*9a80*/  CS2R R8, SRZ ;  /* 0x0000000000087805 */ /* 0x000fe4000001ff00 */
[----:B------:R-:W-:Y:S02]  /*9a90*/  CS2R R14, SRZ ;  /* 0x00000000000e7805 */ /* 0x000fe4000001ff00 */
[----:B------:R-:W-:Y:S01]  /*9aa0*/  CS2R R12, SRZ ;  /* 0x00000000000c7805 */ /* 0x000fe2000001ff00 */
[----:B------:R-:W-:Y:S06]  /*9ab0*/  @P1 BRA `(.L_x_47) ;  /* 0x0000000000441947 */ /* 0x000fec0003800000 */
[----:B-1----:R-:W1:Y:S01]  /*9ac0*/  S2R R3, SR_TID.X ;  /* 0x0000000000037919 */ /* 0x002e620000002100 */
[----:B------:R-:W-:Y:S05]  /*9ad0*/  WARPSYNC.ALL ;  /* 0x0000000000007948 */ /* 0x000fea0003800000 */
[C---:B-1----:R-:W-:Y:S02]  /*9ae0*/  SHF.L.U32 R0, R3.reuse, 0x4, RZ ;  /* 0x0000000403007819 */ /* 0x042fe400000006ff */
[----:B------:R-:W-:Y:S02]  /*9af0*/  SHF.L.U32 R2, R3, 0x5, RZ ;  /* 0x0000000503027819 */ /* 0x000fe400000006ff */
[----:B------:R-:W-:-:S02]  /*9b00*/  LOP3.LUT R0, R0, 0xe00, RZ, 0xc0, !PT ;  /* 0x00000e0000007812 */ /* 0x000fc400078ec0ff */
[----:B------:R-:W-:Y:S02]  /*9b10*/  LOP3.LUT R12, R2, 0xc0, RZ, 0xc0, !PT ;  /* 0x000000c0020c7812 */ /* 0x000fe400078ec0ff */
[----:B------:R-:W-:-:S04]  /*9b20*/  LOP3.LUT R0, R0, 0x20, R2, 0xf8, !PT ;  /* 0x0000002000007812 */ /* 0x000fc800078ef802 */
[----:B------:R-:W-:Y:S02]  /*9b30*/  LOP3.LUT R0, R0, 0x100, R2, 0xf8, !PT ;  /* 0x0000010000007812 */ /* 0x000fe400078ef802 */
[----:B------:R-:W-:-:S04]  /*9b40*/  SHF.R.U32.HI R2, RZ, 0x1, R3 ;  /* 0x00000001ff027819 */ /* 0x000fc80000011603 */
[----:B------:R-:W-:Y:S02]  /*9b50*/  LOP3.LUT R12, R12, 0x8, R2, 0xf8, !PT ;  /* 0x000000080c0c7812 */ /* 0x000fe400078ef802 */
[----:B------:R-:W-:-:S04]  /*9b60*/  SHF.L.U32 R2, R3, 0x2, RZ ;  /* 0x0000000203027819 */ /* 0x000fc800000006ff */
[----:B------:R-:W-:-:S04]  /*9b70*/  LOP3.LUT R12, R12, 0x18, R2, 0x78, !PT ;  /* 0x000000180c0c7812 */ /* 0x000fc800078e7802 */
[----:B------:R-:W-:-:S04]  /*9b80*/  LOP3.LUT R12, R0, R12, RZ, 0xfc, !PT ;  /* 0x0000000c000c7212 */ /* 0x000fc800078efcff */
[----:B------:R-:W-:-:S04]  /*9b90*/  LEA R12, R12, UR49, 0x1 ;  /* 0x000000310c0c7c11 */ /* 0x000fc8000f8e08ff */
[----:B------:R-:W-:Y:S02]  /*9ba0*/  LEA R8, R164, R12, 0x1 ;  /* 0x0000000ca4087211 */ /* 0x000fe400078e08ff */
[----:B------:R-:W2:Y:S04]  /*9bb0*/  LDSM.16.M88.4 R12, [R12+0x200] ;  /* 0x000200000c0c783b */ /* 0x000ea80000000200 */
[----:B------:R-:W3:Y:S02]  /*9bc0*/  LDSM.16.M88.4 R8, [R8+0x200] ;  /* 0x000200000808783b */ /* 0x000ee40000000200 */
.L_x_47:
[----:B------:R-:W-:Y:S05]  /*9bd0*/  BSYNC B0 ;  /* 0x0000000000007941 */ /* 0x000fea0003800000 */
.L_x_46:
[----:B-1----:R-:W4:Y:S04]  /*9be0*/  LDL.LU R3, [R1] ;  /* 0x0000000001037983 */ /* 0x002f280000300800 */
[----:B------:R-:W3:Y:S04]  /*9bf0*/  LDL.LU R2, [R1+0x4] ;  /* 0x0000040001027983 */ /* 0x000ee80000300800 */
        /* <DEDUP_REMOVED lines=13> */
[----:B------:R-:W3:Y:S01]  /*9cd0*/  LDL.LU R186, [R1+0x3c] ;  /* 0x00003c0001ba7983 */ /* 0x000ee20000300800 */
[C---:B--2---:R-:W-:Y:S01]  /*9ce0*/  SHF.L.U32 R153, R12.reuse, 0x10, RZ ;  /* 0x000000100c997819 */ /* 0x044fe200000006ff */
[C---:B------:R-:W-:Y:S01]  /*9cf0*/  IMAD.U32 R23, R13.reuse, 0x10000, RZ ;  /* 0x000100000d177824 */ /* 0x040fe200078e00ff */
[----:B------:R-:W-:Y:S01]  /*9d00*/  LOP3.LUT R12, R12, 0xffff0000, RZ, 0xc0, !PT ;  /* 0xffff00000c0c7812 */ /* 0x000fe200078ec0ff */
[----:B------:R-:W-:Y:S01]  /*9d10*/  BSSY B1, `(.L_x_50) ;  /* 0x00000bc000017945 */ /* 0x000fe20003800000 */
[----:B------:R-:W-:Y:S01]  /*9d20*/  MOV R185, 0x3bbb989d ;  /* 0x3bbb989d00b97802 */ /* 0x000fe20000000f00 */
[C---:B-----5:R-:W-:Y:S01]  /*9d30*/  FMUL R153, R16.reuse, R153 ;  /* 0x0000009910997220 */ /* 0x060fe20000400000 */
[----:B------:R-:W-:Y:S01]  /*9d40*/  MOV R184, 0x437c0000 ;  /* 0x437c000000b87802 */ /* 0x000fe20000000f00 */
[C---:B------:R-:W-:Y:S01]  /*9d50*/  FMUL R152, R16.reuse, R12 ;  /* 0x0000000c10987220 */ /* 0x040fe20000400000 */
[----:B------:R-:W-:Y:S01]  /*9d60*/  FMUL R23, R16, R23 ;  /* 0x0000001710177220 */ /* 0x000fe20000400000 */
[----:B------:R-:W-:-:S02]  /*9d70*/  LOP3.LUT R13, R13, 0xffff0000, RZ, 0xc0, !PT ;  /* 0xffff00000d0d7812 */ /* 0x000fc400078ec0ff */
[C---:B------:R-:W-:Y:S02]  /*9d80*/  SHF.L.U32 R21, R14.reuse, 0x10, RZ ;  /* 0x000000100e157819 */ /* 0x040fe400000006ff */
[----:B------:R-:W-:Y:S01]  /*9d90*/  LOP3.LUT R14, R14, 0xffff0000, RZ, 0xc0, !PT ;  /* 0xffff00000e0e7812 */ /* 0x000fe200078ec0ff */
[C---:B------:R-:W-:Y:S02]  /*9da0*/  FMUL R22, R16.reuse, R13 ;  /* 0x0000000d10167220 */ /* 0x040fe40000400000 */
[----:B------:R-:W-:Y:S01]  /*9db0*/  FMUL R21, R16, R21 ;  /* 0x0000001510157220 */ /* 0x000fe20000400000 */
[C---:B----4-:R-:W-:Y:S01]  /*9dc0*/  FFMA R183, R17.reuse, R3, R153 ;  /* 0x0000000311b77223 */ /* 0x050fe20000000099 */
[----:B---3--:R-:W-:-:S03]  /*9dd0*/  FFMA R182, R17, R2, R152 ;  /* 0x0000000211b67223 */ /* 0x008fc60000000098 */
[-C--:B------:R-:W-:Y:S01]  /*9de0*/  FFMA.SAT R5, -R183, R185.reuse, 0.5 ;  /* 0x3f000000b7057423 */ /* 0x080fe200000021b9 */
[----:B------:R-:W-:-:S03]  /*9df0*/  FFMA.SAT R3, -R182, R185, 0.5 ;  /* 0x3f000000b6037423 */ /* 0x000fc600000021b9 */
[----:B------:R-:W-:Y:S01]  /*9e00*/  FFMA.RM R5, R5, R184, 12582913 ;  /* 0x4b40000105057423 */ /* 0x000fe200000040b8 */
[----:B------:R-:W-:Y:S01]  /*9e10*/  FFMA R181, R17, R0, R23 ;  /* 0x0000000011b57223 */ /* 0x000fe20000000017 */
[----:B------:R-:W-:Y:S02]  /*9e20*/  FFMA.RM R3, R3, R184, 12582913 ;  /* 0x4b40000103037423 */ /* 0x000fe400000040b8 */
[----:B------:R-:W-:Y:S01]  /*9e30*/  FADD R0, R5, -12583039 ;  /* 0xcb40007f05007421 */ /* 0x000fe20000000000 */
[----:B------:R-:W-:Y:S01]  /*9e40*/  FFMA R180, R17, R20, R22 ;  /* 0x0000001411b47223 */ /* 0x000fe20000000016 */
[----:B------:R-:W-:Y:S01]  /*9e50*/  FMUL R20, R16, R14 ;  /* 0x0000000e10147220 */ /* 0x000fe20000400000 */
[----:B------:R-:W-:Y:S01]  /*9e60*/  FADD R2, R3, -12583039 ;  /* 0xcb40007f03027421 */ /* 0x000fe20000000000 */
[----:B------:R-:W-:Y:S01]  /*9e70*/  FFMA R0, -R183, 1.4426950216293334961, -R0 ;  /* 0x3fb8aa3bb7007823 */ /* 0x000fe20000000900 */
[----:B------:R-:W-:Y:S01]  /*9e80*/  FFMA R176, R17, R156, R21 ;  /* 0x0000009c11b07223 */ /* 0x000fe20000000015 */
[----:B------:R-:W-:Y:S01]  /*9e90*/  SHF.L.U32 R5, R5, 0x17, RZ ;  /* 0x0000001705057819 */ /* 0x000fe200000006ff */
[C---:B------:R-:W-:Y:S01]  /*9ea0*/  FFMA R7, -R182.reuse, 1.4426950216293334961, -R2 ;  /* 0x3fb8aa3bb6077823 */ /* 0x040fe20000000902 */
[----:B------:R-:W-:Y:S01]  /*9eb0*/  FFMA.SAT R2, -R181, R185, 0.5 ;  /* 0x3f000000b5027423 */ /* 0x000fe200000021b9 */
[----:B------:R-:W-:Y:S01]  /*9ec0*/  FFMA R6, -R183, 1.925963033500011079e-08, R0 ;  /* 0x32a57060b7067823 */ /* 0x000fe20000000100 */
[----:B------:R-:W-:Y:S01]  /*9ed0*/  FFMA R175, R17, R19, R20 ;  /* 0x0000001311af7223 */ /* 0x000fe20000000014 */
[----:B------:R-:W-:Y:S01]  /*9ee0*/  FFMA R12, -R182, 1.925963033500011079e-08, R7 ;  /* 0x32a57060b60c7823 */ /* 0x000fe20000000107 */
[-C--:B------:R-:W-:Y:S01]  /*9ef0*/  FFMA.RM R0, R2, R184.reuse, 12582913 ;  /* 0x4b40000102007423 */ /* 0x080fe200000040b8 */
[----:B------:R-:W-:Y:S01]  /*9f00*/  FFMA.SAT R2, -R180, R185, 0.5 ;  /* 0x3f000000b4027423 */ /* 0x000fe200000021b9 */
[----:B------:R1:W2:Y:S01]  /*9f10*/  MUFU.EX2 R13, R6 ;  /* 0x00000006000d7308 */ /* 0x0002a20000000800 */
[----:B------:R-:W-:Y:S01]  /*9f20*/  SHF.L.U32 R19, R15, 0x10, RZ ;  /* 0x000000100f137819 */ /* 0x000fe200000006ff */
[----:B------:R-:W-:Y:S01]  /*9f30*/  FADD R7, R0, -12583039 ;  /* 0xcb40007f00077421 */ /* 0x000fe20000000000 */
[----:B------:R-:W-:Y:S01]  /*9f40*/  FFMA.RM R2, R2, R184, 12582913 ;  /* 0x4b40000102027423 */ /* 0x000fe200000040b8 */
[----:B------:R-:W-:-:S02]  /*9f50*/  SHF.L.U32 R178, R0, 0x17, RZ ;  /* 0x0000001700b27819 */ /* 0x000fc400000006ff */
[C---:B------:R-:W-:Y:S01]  /*9f60*/  FFMA R7, -R181.reuse, 1.4426950216293334961, -R7 ;  /* 0x3fb8aa3bb5077823 */ /* 0x040fe20000000907 */
[----:B------:R-:W-:Y:S01]  /*9f70*/  FMUL R19, R16, R19 ;  /* 0x0000001310137220 */ /* 0x000fe20000400000 */
[C---:B------:R-:W-:Y:S01]  /*9f80*/  SHF.L.U32 R177, R2.reuse, 0x17, RZ ;  /* 0x0000001702b17819 */ /* 0x040fe200000006ff */
[----:B-1----:R-:W-:Y:S01]  /*9f90*/  FADD R6, R2, -12583039 ;  /* 0xcb40007f02067421 */ /* 0x002fe20000000000 */
[----:B------:R-:W-:Y:S01]  /*9fa0*/  FFMA R7, -R181, 1.925963033500011079e-08, R7 ;  /* 0x32a57060b5077823 */ /* 0x000fe20000000107 */
[----:B------:R-:W1:Y:S01]  /*9fb0*/  MUFU.EX2 R12, R12 ;  /* 0x0000000c000c7308 */ /* 0x000e620000000800 */
[----:B------:R-:W-:Y:S01]  /*9fc0*/  LOP3.LUT R15, R15, 0xffff0000, RZ, 0xc0, !PT ;  /* 0xffff00000f0f7812 */ /* 0x000fe200078ec0ff */
[C---:B------:R-:W-:Y:S01]  /*9fd0*/  FFMA R6, -R180.reuse, 1.4426950216293334961, -R6 ;  /* 0x3fb8aa3bb4067823 */ /* 0x040fe20000000906 */
[----:B------:R-:W-:Y:S01]  /*9fe0*/  SHF.L.U32 R179, R3, 0x17, RZ ;  /* 0x0000001703b37819 */ /* 0x000fe200000006ff */
[----:B------:R-:W-:Y:S02]  /*9ff0*/  FFMA R174, R17, R18, R19 ;  /* 0x0000001211ae7223 */ /* 0x000fe40000000013 */
[----:B------:R-:W-:Y:S01]  /*a000*/  FFMA R6, -R180, 1.925963033500011079e-08, R6 ;  /* 0x32a57060b4067823 */ /* 0x000fe20000000106 */
[----:B--2---:R-:W-:Y:S01]  /*a010*/  FFMA R0, R5, R13, 1 ;  /* 0x3f80000005007423 */ /* 0x004fe2000000000d */
[----:B------:R-:W2:Y:S01]  /*a020*/  MUFU.EX2 R7, R7 ;  /* 0x0000000700077308 */ /* 0x000ea20000000800 */
[----:B------:R-:W-:Y:S01]  /*a030*/  FMUL R18, R16, R15 ;  /* 0x0000000f10127220 */ /* 0x000fe20000400000 */
[----:B------:R-:W-:-:S02]  /*a040*/  SHF.L.U32 R15, R8, 0x10, RZ ;  /* 0x00000010080f7819 */ /* 0x000fc400000006ff */
[----:B------:R-:W-:Y:S01]  /*a050*/  LOP3.LUT R8, R8, 0xffff0000, RZ, 0xc0, !PT ;  /* 0xffff000008087812 */ /* 0x000fe200078ec0ff */
[----:B------:R-:W-:Y:S02]  /*a060*/  FFMA R173, R17, R155, R18 ;  /* 0x0000009b11ad7223 */ /* 0x000fe40000000012 */
[----:B------:R-:W-:Y:S01]  /*a070*/  FMUL R15, R16, R15 ;  /* 0x0000000f100f7220 */ /* 0x000fe20000400000 */
[----:B------:R-:W3:Y:S01]  /*a080*/  MUFU.EX2 R6, R6 ;  /* 0x0000000600067308 */ /* 0x000ee20000000800 */
[----:B-1----:R-:W-:Y:S02]  /*a090*/  FFMA R179, R179, R12, 1 ;  /* 0x3f800000b3b37423 */ /* 0x002fe4000000000c */
[----:B------:R-:W-:Y:S01]  /*a0a0*/  FFMA R172, R17, R163, R15 ;  /* 0x000000a311ac7223 */ /* 0x000fe2000000000f */
[----:B--2---:R-:W-:Y:S01]  /*a0b0*/  FFMA R178, R178, R7, 1 ;  /* 0x3f800000b2b27423 */ /* 0x004fe20000000007 */
[----:B------:R-:W-:-:S04]  /*a0c0*/  FFMA.SAT R7, -R175, R185, 0.5 ;  /* 0x3f000000af077423 */ /* 0x000fc800000021b9 */
[----:B------:R-:W-:Y:S01]  /*a0d0*/  FFMA.RM R7, R7, R184, 12582913 ;  /* 0x4b40000107077423 */ /* 0x000fe200000040b8 */
[----:B---3--:R-:W-:Y:S01]  /*a0e0*/  FFMA R177, R177, R6, 1 ;  /* 0x3f800000b1b17423 */ /* 0x008fe20000000006 */
[-C--:B------:R-:W-:Y:S02]  /*a0f0*/  FFMA.SAT R6, -R176, R185.reuse, 0.5 ;  /* 0x3f000000b0067423 */ /* 0x080fe400000021b9 */
[C---:B------:R-:W-:Y:S01]  /*a100*/  FADD R3, R7.reuse, -12583039 ;  /* 0xcb40007f07037421 */ /* 0x040fe20000000000 */
[----:B------:R-:W-:Y:S01]  /*a110*/  SHF.L.U32 R170, R7, 0x17, RZ ;  /* 0x0000001707aa7819 */ /* 0x000fe200000006ff */
[----:B------:R-:W-:Y:S02]  /*a120*/  FFMA.RM R6, R6, R184, 12582913 ;  /* 0x4b40000106067423 */ /* 0x000fe400000040b8 */
[----:B------:R-:W-:Y:S01]  /*a130*/  FFMA R5, -R175, 1.4426950216293334961, -R3 ;  /* 0x3fb8aa3baf057823 */ /* 0x000fe20000000903 */
[----:B------:R-:W-:Y:S01]  /*a140*/  FFMA.SAT R3, -R174, R185, 0.5 ;  /* 0x3f000000ae037423 */ /* 0x000fe200000021b9 */
[----:B------:R-:W-:-:S02]  /*a150*/  FADD R2, R6, -12583039 ;  /* 0xcb40007f06027421 */ /* 0x000fc40000000000 */
[----:B------:R-:W-:Y:S01]  /*a160*/  FFMA R12, -R175, 1.925963033500011079e-08, R5 ;  /* 0x32a57060af0c7823 */ /* 0x000fe20000000105 */
[----:B------:R-:W-:Y:S01]  /*a170*/  FFMA.RM R3, R3, R184, 12582913 ;  /* 0x4b40000103037423 */ /* 0x000fe200000040b8 */
[----:B------:R-:W-:Y:S02]  /*a180*/  IMAD.SHL.U32 R171, R6, 0x800000, RZ ;  /* 0x0080000006ab7824 */ /* 0x000fe400078e00ff */
[C---:B------:R-:W-:Y:S01]  /*a190*/  FFMA R2, -R176.reuse, 1.4426950216293334961, -R2 ;  /* 0x3fb8aa3bb0027823 */ /* 0x040fe20000000902 */
[----:B------:R-:W1:Y:S01]  /*a1a0*/  MUFU.EX2 R156, R12 ;  /* 0x0000000c009c7308 */ /* 0x000e620000000800 */
[C---:B------:R-:W-:Y:S01]  /*a1b0*/  FADD R5, R3.reuse, -12583039 ;  /* 0xcb40007f03057421 */ /* 0x040fe20000000000 */
[----:B------:R-:W-:Y:S01]  /*a1c0*/  SHF.L.U32 R169, R3, 0x17, RZ ;  /* 0x0000001703a97819 */ /* 0x000fe200000006ff */
[----:B------:R-:W-:Y:S02]  /*a1d0*/  FFMA R2, -R176, 1.925963033500011079e-08, R2 ;  /* 0x32a57060b0027823 */ /* 0x000fe40000000102 */
[----:B------:R-:W-:-:S03]  /*a1e0*/  FFMA R5, -R174, 1.4426950216293334961, -R5 ;  /* 0x3fb8aa3bae057823 */ /* 0x000fc60000000905 */
[----:B------:R2:W3:Y:S01]  /*a1f0*/  MUFU.EX2 R155, R2 ;  /* 0x00000002009b7308 */ /* 0x0004e20000000800 */
[----:B------:R-:W-:Y:S01]  /*a200*/  FFMA R13, -R174, 1.925963033500011079e-08, R5 ;  /* 0x32a57060ae0d7823 */ /* 0x000fe20000000105 */
[----:B------:R-:W-:-:S04]  /*a210*/  FFMA.SAT R5, -R172, R185, 0.5 ;  /* 0x3f000000ac057423 */ /* 0x000fc800000021b9 */
[----:B------:R-:W-:Y:S02]  /*a220*/  FFMA.RM R5, R5, R184, 12582913 ;  /* 0x4b40000105057423 */ /* 0x000fe400000040b8 */
[----:B------:R4:W4:Y:S01]  /*a230*/  MUFU.EX2 R14, R13 ;  /* 0x0000000d000e7308 */ /* 0x0009220000000800 */
[----:B--2---:R-:W-:Y:S01]  /*a240*/  FFMA.SAT R2, -R173, R185, 0.5 ;  /* 0x3f000000ad027423 */ /* 0x004fe200000021b9 */
[----:B-1----:R-:W-:Y:S01]  /*a250*/  FFMA R170, R170, R156, 1 ;  /* 0x3f800000aaaa7423 */ /* 0x002fe2000000009c */
[----:B------:R-:W-:Y:S02]  /*a260*/  SHF.L.U32 R167, R5, 0x17, RZ ;  /* 0x0000001705a77819 */ /* 0x000fe400000006ff */
[----:B------:R-:W-:-:S04]  /*a270*/  FFMA.RM R2, R2, R184, 12582913 ;  /* 0x4b40000102027423 */ /* 0x000fc800000040b8 */
[C---:B------:R-:W-:Y:S01]  /*a280*/  FADD R12, R2.reuse, -12583039 ;  /* 0xcb40007f020c7421 */ /* 0x040fe20000000000 */
[----:B------:R-:W-:Y:S01]  /*a290*/  SHF.L.U32 R168, R2, 0x17, RZ ;  /* 0x0000001702a87819 */ /* 0x000fe200000006ff */
[----:B---3--:R-:W-:Y:S02]  /*a2a0*/  FFMA R171, R171, R155, 1 ;  /* 0x3f800000abab7423 */ /* 0x008fe4000000009b */
[----:B------:R-:W-:-:S04]  /*a2b0*/  FFMA R12, -R173, 1.4426950216293334961, -R12 ;  /* 0x3fb8aa3bad0c7823 */ /* 0x000fc8000000090c */
[----:B----4-:R-:W-:Y:S01]  /*a2c0*/  FFMA R13, -R173, 1.925963033500011079e-08, R12 ;  /* 0x32a57060ad0d7823 */ /* 0x010fe2000000010c */
[----:B------:R-:W-:Y:S01]  /*a2d0*/  FADD R12, R5, -12583039 ;  /* 0xcb40007f050c7421 */ /* 0x000fe20000000000 */
[----:B------:R-:W-:Y:S01]  /*a2e0*/  FFMA R169, R169, R14, 1 ;  /* 0x3f800000a9a97423 */ /* 0x000fe2000000000e */
[----:B------:R-:W-:Y:S02]  /*a2f0*/  FMUL R14, R16, R8 ;  /* 0x00000008100e7220 */ /* 0x000fe40000400000 */
[C---:B------:R-:W-:Y:S01]  /*a300*/  FFMA R12, -R172.reuse, 1.4426950216293334961, -R12 ;  /* 0x3fb8aa3bac0c7823 */ /* 0x040fe2000000090c */
[----:B------:R-:W1:Y:S01]  /*a310*/  MUFU.EX2 R13, R13 ;  /* 0x0000000d000d7308 */ /* 0x000e620000000800 */
[----:B------:R-:W-:Y:S02]  /*a320*/  FFMA R166, R17, R162, R14 ;  /* 0x000000a211a67223 */ /* 0x000fe4000000000e */
[----:B------:R-:W-:Y:S02]  /*a330*/  FFMA R6, -R172, 1.925963033500011079e-08, R12 ;  /* 0x32a57060ac067823 */ /* 0x000fe4000000010c */
[----:B------:R-:W-:-:S04]  /*a340*/  FFMA.SAT R3, -R166, R185, 0.5 ;  /* 0x3f000000a6037423 */ /* 0x000fc800000021b9 */
[----:B------:R-:W2:Y:S01]  /*a350*/  MUFU.EX2 R6, R6 ;  /* 0x0000000600067308 */ /* 0x000ea20000000800 */
[----:B------:R-:W-:-:S04]  /*a360*/  FFMA.RM R3, R3, R184, 12582913 ;  /* 0x4b40000103037423 */ /* 0x000fc800000040b8 */
[C---:B------:R-:W-:Y:S01]  /*a370*/  FADD R2, R3.reuse, -12583039 ;  /* 0xcb40007f03027421 */ /* 0x040fe20000000000 */
[----:B------:R-:W-:Y:S01]  /*a380*/  SHF.L.U32 R162, R3, 0x17, RZ ;  /* 0x0000001703a27819 */ /* 0x000fe200000006ff */
[----:B-1----:R-:W-:Y:S01]  /*a390*/  FFMA R168, R168, R13, 1 ;  /* 0x3f800000a8a87423 */ /* 0x002fe2000000000d */
[C---:B------:R-:W-:Y:S01]  /*a3a0*/  SHF.L.U32 R13, R9.reuse, 0x10, RZ ;  /* 0x00000010090d7819 */ /* 0x040fe200000006ff */
[----:B------:R-:W-:Y:S01]  /*a3b0*/  FFMA R5, -R166, 1.4426950216293334961, -R2 ;  /* 0x3fb8aa3ba6057823 */ /* 0x000fe20000000902 */
[----:B------:R-:W-:-:S03]  /*a3c0*/  LOP3.LUT R9, R9, 0xffff0000, RZ, 0xc0, !PT ;  /* 0xffff000009097812 */ /* 0x000fc600078ec0ff */
[----:B------:R-:W-:Y:S01]  /*a3d0*/  FMUL R13, R16, R13 ;  /* 0x0000000d100d7220 */ /* 0x000fe20000400000 */
[----:B------:R-:W-:Y:S01]  /*a3e0*/  FFMA R5, -R166, 1.925963033500011079e-08, R5 ;  /* 0x32a57060a6057823 */ /* 0x000fe20000000105 */
[----:B------:R-:W-:Y:S01]  /*a3f0*/  FMUL R12, R16, R9 ;  /* 0x00000009100c7220 */ /* 0x000fe20000400000 */
[----:B--2---:R-:W-:Y:S01]  /*a400*/  FFMA R167, R167, R6, 1 ;  /* 0x3f800000a7a77423 */ /* 0x004fe20000000006 */
[C---:B------:R-:W-:Y:S01]  /*a410*/  FFMA R165, R17.reuse, R161, R13 ;  /* 0x000000a111a57223 */ /* 0x040fe2000000000d */
[----:B------:R1:W2:Y:S01]  /*a420*/  MUFU.EX2 R8, R5 ;  /* 0x0000000500087308 */ /* 0x0002a20000000800 */
[----:B------:R-:W-:Y:S02]  /*a430*/  FFMA R163, R17, R160, R12 ;  /* 0x000000a011a37223 */ /* 0x000fe4000000000c */
[----:B------:R-:W-:-:S04]  /*a440*/  FFMA.SAT R2, -R165, R185, 0.5 ;  /* 0x3f000000a5027423 */ /* 0x000fc800000021b9 */
[----:B------:R-:W-:Y:S01]  /*a450*/  FFMA.RM R2, R2, R184, 12582913 ;  /* 0x4b40000102027423 */ /* 0x000fe200000040b8 */
[----:B-1----:R-:W-:-:S03]  /*a460*/  FFMA.SAT R5, -R163, R185, 0.5 ;  /* 0x3f000000a3057423 */ /* 0x002fc600000021b9 */
[C---:B------:R-:W-:Y:S01]  /*a470*/  FADD R6, R2.reuse, -12583039 ;  /* 0xcb40007f02067421 */ /* 0x040fe20000000000 */
[----:B------:R-:W-:Y:S01]  /*a480*/  SHF.L.U32 R160, R2, 0x17, RZ ;  /* 0x0000001702a07819 */ /* 0x000fe200000006ff */
[----:B------:R-:W-:Y:S02]  /*a490*/  FFMA.RM R5, R5, R184, 12582913 ;  /* 0x4b40000105057423 */ /* 0x000fe400000040b8 */
[C---:B------:R-:W-:Y:S01]  /*a4a0*/  FFMA R6, -R165.reuse, 1.4426950216293334961, -R6 ;  /* 0x3fb8aa3ba5067823 */ /* 0x040fe20000000906 */
[----:B--2---:R-:W-:Y:S01]  /*a4b0*/  FFMA R162, R162, R8, 1 ;  /* 0x3f800000a2a27423 */ /* 0x004fe20000000008 */
[----:B------:R-:W-:Y:S02]  /*a4c0*/  LOP3.LUT R8, R10, 0xffff0000, RZ, 0xc0, !PT ;  /* 0xffff00000a087812 */ /* 0x000fe400078ec0ff */
[----:B------:R-:W-:Y:S01]  /*a4d0*/  FFMA R7, -R165, 1.925963033500011079e-08, R6 ;  /* 0x32a57060a5077823 */ /* 0x000fe20000000106 */
[----:B------:R-:W-:Y:S02]  /*a4e0*/  FADD R6, R5, -12583039 ;  /* 0xcb40007f05067421 */ /* 0x000fe40000000000 */
[----:B------:R-:W-:-:S02]  /*a4f0*/  FMUL R8, R16, R8 ;  /* 0x0000000810087220 */ /* 0x000fc40000400000 */
[----:B------:R-:W-:Y:S02]  /*a500*/  FFMA R3, -R163, 1.4426950216293334961, -R6 ;  /* 0x3fb8aa3ba3037823 */ /* 0x000fe40000000906 */
[----:B------:R1:W2:Y:S01]  /*a510*/  MUFU.EX2 R6, R7 ;  /* 0x0000000700067308 */ /* 0x0002a20000000800 */
[----:B------:R-:W-:Y:S01]  /*a520*/  FFMA R157, R17, R157, R8 ;  /* 0x0000009d119d7223 */ /* 0x000fe20000000008 */
[----:B------:R-:W-:-:S06]  /*a530*/  FFMA R3, -R163, 1.925963033500011079e-08, R3 ;  /* 0x32a57060a3037823 */ /* 0x000fcc0000000103 */
[----:B------:R-:W3:Y:S01]  /*a540*/  MUFU.EX2 R3, R3 ;  /* 0x0000000300037308 */ /* 0x000ee20000000800 */
[----:B-1----:R-:W-:-:S05]  /*a550*/  SHF.L.U32 R7, R10, 0x10, RZ ;  /* 0x000000100a077819 */ /* 0x002fca00000006ff */
[----:B------:R-:W-:Y:S01]  /*a560*/  FMUL R7, R16, R7 ;  /* 0x0000000710077220 */ /* 0x000fe20000400000 */
[----:B--2---:R-:W-:-:S03]  /*a570*/  FFMA R160, R160, R6, 1 ;  /* 0x3f800000a0a07423 */ /* 0x004fc60000000006 */
[----:B------:R-:W-:Y:S01]  /*a580*/  FFMA R161, R17, R159, R7 ;  /* 0x0000009f11a17223 */ /* 0x000fe20000000007 */
[----:B------:R-:W-:Y:S01]  /*a590*/  IMAD.SHL.U32 R159, R5, 0x800000, RZ ;  /* 0x00800000059f7824 */ /* 0x000fe200078e00ff */
[----:B------:R-:W-:Y:S02]  /*a5a0*/  SHF.L.U32 R6, R11, 0x10, RZ ;  /* 0x000000100b067819 */ /* 0x000fe400000006ff */
[----:B------:R-:W-:Y:S01]  /*a5b0*/  FFMA.SAT R2, -R161, R185, 0.5 ;  /* 0x3f000000a1027423 */ /* 0x000fe200000021b9 */
[----:B------:R-:W-:Y:S01]  /*a5c0*/  LOP3.LUT R5, R11, 0xffff0000, RZ, 0xc0, !PT ;  /* 0xffff00000b057812 */ /* 0x000fe200078ec0ff */
[----:B---3--:R-:W-:Y:S02]  /*a5d0*/  FFMA R159, R159, R3, 1 ;  /* 0x3f8000009f9f7423 */ /* 0x008fe40000000003 */
[----:B------:R-:W-:Y:S01]  /*a5e0*/  FFMA.RM R2, R2, R184, 12582913 ;  /* 0x4b40000102027423 */ /* 0x000fe200000040b8 */
[C---:B------:R-:W-:Y:S01]  /*a5f0*/  FMUL R6, R16.reuse, R6 ;  /* 0x0000000610067220 */ /* 0x040fe20000400000 */
[----:B------:R-:W-:-:S02]  /*a600*/  FMUL R5, R16, R5 ;  /* 0x0000000510057220 */ /* 0x000fc40000400000 */
[C---:B------:R-:W-:Y:S01]  /*a610*/  FADD R3, R2.reuse, -12583039 ;  /* 0xcb40007f02037421 */ /* 0x040fe20000000000 */
[----:B------:R-:W-:Y:S01]  /*a620*/  SHF.L.U32 R156, R2, 0x17, RZ ;  /* 0x00000017029c7819 */ /* 0x000fe200000006ff */
[----:B------:R-:W-:Y:S01]  /*a630*/  FFMA.SAT R2, -R157, R185, 0.5 ;  /* 0x3f0000009d027423 */ /* 0x000fe200000021b9 */
[----:B------:R-:W-:Y:S01]  /*a640*/  FFMA R158, R17, R158, R6 ;  /* 0x0000009e119e7223 */ /* 0x000fe20000000006 */
[----:B------:R-:W-:Y:S01]  /*a650*/  FFMA R3, -R161, 1.4426950216293334961, -R3 ;  /* 0x3fb8aa3ba1037823 */ /* 0x000fe20000000903 */
[----:B------:R-:W-:Y:S01]  /*a660*/  FFMA R11, R17, R186, R5 ;  /* 0x000000ba110b7223 */ /* 0x000fe20000000005 */
[----:B------:R-:W-:Y:S02]  /*a670*/  FFMA.RM R2, R2, R184, 12582913 ;  /* 0x4b40000102027423 */ /* 0x000fe400000040b8 */
[----:B------:R-:W-:-:S03]  /*a680*/  FFMA R3, -R161, 1.925963033500011079e-08, R3 ;  /* 0x32a57060a1037823 */ /* 0x000fc60000000103 */
[----:B------:R-:W-:-:S03]  /*a690*/  SHF.L.U32 R155, R2, 0x17, RZ ;  /* 0x00000017029b7819 */ /* 0x000fc600000006ff */
[----:B------:R-:W1:Y:S02]  /*a6a0*/  MUFU.EX2 R3, R3 ;  /* 0x0000000300037308 */ /* 0x000e640000000800 */
[----:B-1----:R-:W-:Y:S01]  /*a6b0*/  FFMA R156, R156, R3, 1 ;  /* 0x3f8000009c9c7423 */ /* 0x002fe20000000003 */
[----:B------:R-:W-:Y:S01]  /*a6c0*/  FADD R3, R2, -12583039 ;  /* 0xcb40007f02037421 */ /* 0x000fe20000000000 */
[----:B------:R-:W-:-:S03]  /*a6d0*/  FFMA.SAT R2, -R11, R185, 0.5 ;  /* 0x3f0000000b027423 */ /* 0x000fc600000021b9 */
[----:B------:R-:W-:Y:S01]  /*a6e0*/  FFMA R3, -R157, 1.4426950216293334961, -R3 ;  /* 0x3fb8aa3b9d037823 */ /* 0x000fe20000000903 */
[----:B------:R-:W-:-:S03]  /*a6f0*/  FFMA.RM R9, R2, R184, 12582913 ;  /* 0x4b40000102097423 */ /* 0x000fc600000040b8 */
[----:B------:R-:W-:-:S06]  /*a700*/  FFMA R3, -R157, 1.925963033500011079e-08, R3 ;  /* 0x32a570609d037823 */ /* 0x000fcc0000000103 */
[----:B------:R-:W1:Y:S02]  /*a710*/  MUFU.EX2 R3, R3 ;  /* 0x0000000300037308 */ /* 0x000e640000000800 */
[----:B-1----:R-:W-:Y:S01]  /*a720*/  FFMA R155, R155, R3, 1 ;  /* 0x3f8000009b9b7423 */ /* 0x002fe20000000003 */
[----:B------:R-:W-:-:S04]  /*a730*/  FFMA.SAT R3, -R158, R185, 0.5 ;  /* 0x3f0000009e037423 */ /* 0x000fc800000021b9 */
[----:B------:R-:W-:-:S04]  /*a740*/  FFMA.RM R3, R3, R184, 12582913 ;  /* 0x4b40000103037423 */ /* 0x000fc800000040b8 */
[C---:B------:R-:W-:Y:S01]  /*a750*/  FADD R2, R3.reuse, -12583039 ;  /* 0xcb40007f03027421 */ /* 0x040fe20000000000 */
[----:B------:R-:W-:-:S03]  /*a760*/  SHF.L.U32 R10, R3, 0x17, RZ ;  /* 0x00000017030a7819 */ /* 0x000fc600000006ff */
[----:B------:R-:W-:-:S04]  /*a770*/  FFMA R2, -R158, 1.4426950216293334961, -R2 ;  /* 0x3fb8aa3b9e027823 */ /* 0x000fc80000000902 */
[----:B------:R-:W-:-:S06]  /*a780*/  FFMA R2, -R158, 1.925963033500011079e-08, R2 ;  /* 0x32a570609e027823 */ /* 0x000fcc0000000102 */
[----:B------:R-:W1:Y:S02]  /*a790*/  MUFU.EX2 R2, R2 ;  /* 0x0000000200027308 */ /* 0x000e640000000800 */
[----:B-1----:R-:W-:Y:S01]  /*a7a0*/  FFMA R10, R10, R2, 1 ;  /* 0x3f8000000a0a7423 */ /* 0x002fe20000000002 */
[C---:B------:R-:W-:Y:S01]  /*a7b0*/  FADD R2, R9.reuse, -12583039 ;  /* 0xcb40007f09027421 */ /* 0x040fe20000000000 */
[----:B------:R-:W-:-:S03]  /*a7c0*/  SHF.L.U32 R9, R9, 0x17, RZ ;  /* 0x0000001709097819 */ /* 0x000fc600000006ff */
[----:B------:R-:W-:-:S04]  /*a7d0*/  FFMA R2, -R11, 1.4426950216293334961, -R2 ;  /* 0x3fb8aa3b0b027823 */ /* 0x000fc80000000902 */
[----:B------:R-:W-:-:S06]  /*a7e0*/  FFMA R2, -R11, 1.925963033500011079e-08, R2 ;  /* 0x32a570600b027823 */ /* 0x000fcc0000000102 */
[----:B------:R-:W1:Y:S02]  /*a7f0*/  MUFU.EX2 R2, R2 ;  /* 0x0000000200027308 */ /* 0x000e640000000800 */
[----:B-1----:R-:W-:Y:S01]  /*a800*/  FFMA R9, R9, R2, 1 ;  /* 0x3f80000009097423 */ /* 0x002fe20000000002 */
[----:B------:R-:W-:-:S04]  /*a810*/  IADD3 R2, R0, 0x1800000, RZ ;  /* 0x0180000000027810 */ /* 0x000fc80007ffe0ff */
[----:B------:R-:W-:-:S04]  /*a820*/  LOP3.LUT R2, R2, 0x7f800000, RZ, 0xc0, !PT ;  /* 0x7f80000002027812 */ /* 0x000fc800078ec0ff */
[----:B------:R-:W-:-:S13]  /*a830*/  ISETP.GT.U32.AND P2, PT, R2, 0x1ffffff, PT ;  /* 0x01ffffff0200780c */ /* 0x000fda0003f44070 */
[----:B------:R-:W-:Y:S05]  /*a840*/  @P2 BRA `(.L_x_51) ;  /* 0x0000000000102947 */ /* 0x000fea0003800000 */
[----:B------:R-:W-:-:S07]  /*a850*/  MOV R2, 0xa870 ;  /* 0x0000a87000027802 */ /* 0x000fce0000000f00 */
[----:B------:R-:W-:Y:S05]  /*a860*/  CALL.REL.NOINC `($__internal_0_$__cuda_sm20_rcp_rn_f32_slowpath) ;  /* 0x0000024000707944 */ /* 0x000fea0003c00000 */
[----:B------:R-:W-:Y:S01]  /*a870*/  MOV R184, R0 ;  /* 0x0000000000b87202 */ /* 0x000fe20000000f00 */
[----:B------:R-:W-:Y:S06]  /*a880*/  BRA `(.L_x_52) ;  /* 0x0000000000107947 */ /* 0x000fec0003800000 */
.L_x_51:
[----:B------:R-:W1:Y:S02]  /*a890*/  MUFU.RCP R184, R0 ;  /* 0x0000000000b87308 */ /* 0x000e640000001000 */
[----:B-1----:R-:W-:-:S04]  /*a8a0*/  FFMA R0, R0, R184, -1 ;  /* 0xbf80000000007423 */ /* 0x002fc800000000b8 */
[----:B------:R-:W-:-:S04]  /*a8b0*/  FADD.FTZ R0, -R0, -RZ ;  /* 0x800000ff00007221 */ /* 0x000fc80000010100 */
[----:B------:R-:W-:-:S07]  /*a8c0*/  FFMA R184, R184, R0, R184 ;  /* 0x00000000b8b87223 */ /* 0x000fce00000000b8 */
.L_x_52:
[----:B------:R-:W-:Y:S05]  /*a8d0*/  BSYNC B1 ;  /* 0x0000000000017941 */ /* 0x000fea0003800000 */
.L_x_50:
[----:B------:R-:W-:Y:S01]  /*a8e0*/  IADD3 R0, R179, 0x1800000, RZ ;  /* 0x01800000b3007810 */ /* 0x000fe20007ffe0ff */
[----:B------:R-:W-:Y:S03]  /*a8f0*/  BSSY B1, `(.L_x_53) ;  /* 0x000000d000017945 */ /* 0x000fe60003800000 */
[----:B------:R-:W-:-:S04]  /*a900*/  LOP3.LUT R0, R0, 0x7f800000, RZ, 0xc0, !PT ;  /* 0x7f80000000007812 */ /* 0x000fc800078ec0ff */
[----:B------:R-:W-:-:S13]  /*a910*/  ISETP.GT.U32.AND P2, PT, R0, 0x1ffffff, PT ;  /* 0x01ffffff0000780c */ /* 0x000fda0003f44070 */
[----:B------:R-:W-:Y:S05]  /*a920*/  @P2 BRA `(.L_x_54) ;  /* 0x0000000000142947 */ /* 0x000fea0003800000 */
[----:B------:R-:W-:Y:S01]  /*a930*/  IMAD.MOV.U32 R0, RZ, RZ, R179 ;  /* 0x000000ffff007224 */ /* 0x000fe200078e00b3 */
[----:B------:R-:W-:-:S07]  /*a940*/  MOV R2, 0xa960 ;  /* 0x0000a96000027802 */ /* 0x000fce0000000f00 */
[----:B------:R-:W-:Y:S05]  /*a950*/  CALL.REL.NOINC `($__internal_0_$__cuda_sm20_rcp_rn_f32_slowpath) ;  /* 0x0000024000347944 */ /* 0x000fea0003c00000 */
[----:B------:R-:W-:Y:S01]  /*a960*/  MOV R179, R0 ;  /* 0x0000000000b37202 */ /* 0x000fe20000000f00 */
[----:B------:R-:W-:Y:S06]  /*a970*/  BRA `(.L_x_55) ;  /* 0x0000000000107947 */ /* 0x000fec0003800000 */
.L_x_54:
[----:B------:R-:W1:Y:S02]  /*a980*/  MUFU.RCP R0, R179 ;  /* 0x000000b300007308 */ /* 0x000e640000001000 */
[----:B-1----:R-:W-:-:S04]  /*a990*/  FFMA R179, R179, R0, -1 ;  /* 0xbf800000b3b37423 */ /* 0x002fc80000000000 */
[----:B------:R-:W-:-:S04]  /*a9a0*/  FADD.FTZ R179, -R179, -RZ ;  /* 0x800000ffb3b37221 */ /* 0x000fc80000010100 */
[----:B------:R-:W-:-:S07]  /*a9b0*/  FFMA R179, R0, R179, R0 ;  /* 0x000000b300b37223 */ /* 0x000fce0000000000 */
.L_x_55:
[----:B------:R-:W-:Y:S05]  /*a9c0*/  BSYNC B1 ;  /* 0x0000000000017941 */ /* 0x000fea0003800000 */
.L_x_53:
[----:B------:R-:W-:Y:S01]  /*a9d0*/  IADD3 R0, R178, 0x1800000, RZ ;  /* 0x01800000b2007810 */ /* 0x000fe20007ffe0ff */
[----:B------:R-:W-:Y:S03]  /*a9e0*/  BSSY B1, `(.L_x_56) ;  /* 0x000000d000017945 */ /* 0x000fe60003800000 */
[----:B------:R-:W-:-:S04]  /*a9f0*/  LOP3.LUT R0, R0, 0x7f800000, RZ, 0xc0, !PT ;  /* 0x7f80000000007812 */ /* 0x000fc800078ec0ff */
[----:B------:R-:W-:-:S13]  /*aa00*/  ISETP.GT.U32.AND P2, PT, R0, 0x1ffffff, PT ;  /* 0x01ffffff0000780c */ /* 0x000fda0003f44070 */
[----:B------:R-:W-:Y:S05]  /*aa10*/  @P2 BRA `(.L_x_57) ;  /* 0x0000000000142947 */ /* 0x000fea0003800000 */
[----:B------:R-:W-:Y:S02]  /*aa20*/  MOV R0, R178 ;  /* 0x000000b200007202 */ /* 0x000fe40000000f00 */
[----:B------:R-:W-:-:S07]  /*aa30*/  MOV R2, 0xaa50 ;  /* 0x0000aa5000027802 */ /* 0x000fce0000000f00 */
[----:B------:R-:W-:Y:S05]  /*aa40*/  CALL.REL.NOINC `($__internal_0_$__cuda_sm20_rcp_rn_f32_slowpath) ;  /* 0x0000023c00f87944 */ /* 0x000fea0003c00000 */
[----:B------:R-:W-:Y:S01]  /*aa50*/  MOV R178, R0 ;  /* 0x0000000000b27202 */ /* 0x000fe20000000f00 */
[----:B------:R-:W-:Y:S06]  /*aa60*/  BRA `(.L_x_58) ;  /* 0x0000000000107947 */ /* 0x000fec0003800000 */
.L_x_57:
[----:B------:R-:W1:Y:S02]  /*aa70*/  MUFU.RCP R0, R178 ;  /* 0x000000b200007308 */ /* 0x000e640000001000 */
[----:B-1----:R-:W-:-:S04]  /*aa80*/  FFMA R178, R178, R0, -1 ;  /* 0xbf800000b2b27423 */ /* 0x002fc80000000000 */
[----:B------:R-:W-:-:S04]  /*aa90*/  FADD.FTZ R178, -R178, -RZ ;  /* 0x800000ffb2b27221 */ /* 0x000fc80000010100 */
[----:B------:R-:W-:-:S07]  /*aaa0*/  FFMA R178, R0, R178, R0 ;  /* 0x000000b200b27223 */ /* 0x000fce0000000000 */
.L_x_58:
[----:B------:R-:W-:Y:S05]  /*aab0*/  BSYNC B1 ;  /* 0x0000000000017941 */ /* 0x000fea0003800000 */
.L_x_56:
        /* <DEDUP_REMOVED lines=10> */
.L_x_60:
[----:B------:R-:W1:Y:S02]  /*ab60*/  MUFU.RCP R0, R177 ;  /* 0x000000b100007308 */ /* 0x000e640000001000 */
[----:B-1----:R-:W-:-:S04]  /*ab70*/  FFMA R177, R177, R0, -1 ;  /* 0xbf800000b1b17423 */ /* 0x002fc80000000000 */
[----:B------:R-:W-:-:S04]  /*ab80*/  FADD.FTZ R177, -R177, -RZ ;  /* 0x800000ffb1b17221 */ /* 0x000fc80000010100 */
[----:B------:R-:W-:-:S07]  /*ab90*/  FFMA R177, R0, R177, R0 ;  /* 0x000000b100b17223 */ /* 0x000fce0000000000 */
.L_x_61:
[----:B------:R-:W-:Y:S05]  /*aba0*/  BSYNC B1 ;  /* 0x0000000000017941 */ /* 0x000fea0003800000 */
.L_x_59:
        /* <DEDUP_REMOVED lines=10> */
.L_x_63:
[----:B------:R-:W1:Y:S02]  /*ac50*/  MUFU.RCP R0, R171 ;  /* 0x000000ab00007308 */ /* 0x000e640000001000 */
[----:B-1----:R-:W-:-:S04]  /*ac60*/  FFMA R171, R171, R0, -1 ;  /* 0xbf800000abab7423 */ /* 0x002fc80000000000 */
[----:B------:R-:W-:-:S04]  /*ac70*/  FADD.FTZ R171, -R171, -RZ ;  /* 0x800000ffabab7221 */ /* 0x000fc80000010100 */
[----:B------:R-:W-:-:S07]  /*ac80*/  FFMA R171, R0, R171, R0 ;  /* 0x000000ab00ab7223 */ /* 0x000fce0000000000 */
.L_x_64:
[----:B------:R-:W-:Y:S05]  /*ac90*/  BSYNC B1 ;  /* 0x0000000000017941 */ /* 0x000fea0003800000 */
.L_x_62:
        /* <DEDUP_REMOVED lines=10> */
.L_x_66:
[----:B------:R-:W1:Y:S02]  /*ad40*/  MUFU.RCP R0, R170 ;  /* 0x000000aa00007308 */ /* 0x000e640000001000 */
[----:B-1----:R-:W-:-:S04]  /*ad50*/  FFMA R170, R170, R0, -1 ;  /* 0xbf800000aaaa7423 */ /* 0x002fc80000000000 */
[----:B------:R-:W-:-:S04]  /*ad60*/  FADD.FTZ R170, -R170, -RZ ;  /* 0x800000ffaaaa7221 */ /* 0x000fc80000010100 */
[----:B------:R-:W-:-:S07]  /*ad70*/  FFMA R170, R0, R170, R0 ;  /* 0x000000aa00aa7223 */ /* 0x000fce0000000000 */
.L_x_67:
[----:B------:R-:W-:Y:S05]  /*ad80*/  BSYNC B1 ;  /* 0x0000000000017941 */ /* 0x000fea0003800000 */
.L_x_65:
        /* <DEDUP_REMOVED lines=10> */
.L_x_69:
[----:B------:R-:W1:Y:S02]  /*ae30*/  MUFU.RCP R0, R169 ;  /* 0x000000a900007308 */ /* 0x000e640000001000 */
[----:B-1----:R-:W-:-:S04]  /*ae40*/  FFMA R169, R169, R0, -1 ;  /* 0xbf800000a9a97423 */ /* 0x002fc80000000000 */
[----:B------:R-:W-:-:S04]  /*ae50*/  FADD.FTZ R169, -R169, -RZ ;  /* 0x800000ffa9a97221 */ /* 0x000fc80000010100 */
[----:B------:R-:W-:-:S07]  /*ae60*/  FFMA R169, R0, R169, R0 ;  /* 0x000000a900a97223 */ /* 0x000fce0000000000 */
.L_x_70:
[----:B------:R-:W-:Y:S05]  /*ae70*/  BSYNC B1 ;  /* 0x0000000000017941 */ /* 0x000fea0003800000 */
.L_x_68:
        /* <DEDUP_REMOVED lines=10> */
.L_x_72:
[----:B------:R-:W1:Y:S02]  /*af20*/  MUFU.RCP R0, R168 ;  /* 0x000000a800007308 */ /* 0x000e640000001000 */
[----:B-1----:R-:W-:-:S04]  /*af30*/  FFMA R168, R168, R0, -1 ;  /* 0xbf800000a8a87423 */ /* 0x002fc80000000000 */
[----:B------:R-:W-:-:S04]  /*af40*/  FADD.FTZ R168, -R168, -RZ ;  /* 0x800000ffa8a87221 */ /* 0x000fc80000010100 */
[----:B------:R-:W-:-:S07]  /*af50*/  FFMA R168, R0, R168, R0 ;  /* 0x000000a800a87223 */ /* 0x000fce0000000000 */
.L_x_73:
[----:B------:R-:W-:Y:S05]  /*af60*/  BSYNC B1 ;  /* 0x0000000000017941 */ /* 0x000fea0003800000 */
.L_x_71:
        /* <DEDUP_REMOVED lines=10> */
.L_x_75:
[----:B------:R-:W1:Y:S02]  /*b010*/  MUFU.RCP R0, R167 ;  /* 0x000000a700007308 */ /* 0x000e640000001000 */
[----:B-1----:R-:W-:-:S04]  /*b020*/  FFMA R167, R167, R0, -1 ;  /* 0xbf800000a7a77423 */ /* 0x002fc80000000000 */
[----:B------:R-:W-:-:S04]  /*b030*/  FADD.FTZ R167, -R167, -RZ ;  /* 0x800000ffa7a77221 */ /* 0x000fc80000010100 */
[----:B------:R-:W-:-:S07]  /*b040*/  FFMA R167, R0, R167, R0 ;  /* 0x000000a700a77223 */ /* 0x000fce0000000000 */
.L_x_76:
[----:B------:R-:W-:Y:S05]  /*b050*/  BSYNC B1 ;  /* 0x0000000000017941 */ /* 0x000fea0003800000 */
.L_x_74:
        /* <DEDUP_REMOVED lines=10> */
.L_x_78:
[----:B------:R-:W1:Y:S02]  /*b100*/  MUFU.RCP R0, R162 ;  /* 0x000000a200007308 */ /* 0x000e640000001000 */
[----:B-1----:R-:W-:-:S04]  /*b110*/  FFMA R162, R162, R0, -1 ;  /* 0xbf800000a2a27423 */ /* 0x002fc80000000000 */
[----:B------:R-:W-:-:S04]  /*b120*/  FADD.FTZ R162, -R162, -RZ ;  /* 0x800000ffa2a27221 */ /* 0x000fc80000010100 */
[----:B------:R-:W-:-:S07]  /*b130*/  FFMA R162, R0, R162, R0 ;  /* 0x000000a200a27223 */ /* 0x000fce0000000000 */
.L_x_79:
[----:B------:R-:W-:Y:S05]  /*b140*/  BSYNC B1 ;  /* 0x0000000000017941 */ /* 0x000fea0003800000 */
.L_x_77:
        /* <DEDUP_REMOVED lines=10> */
.L_x_81:
[----:B------:R-:W1:Y:S02]  /*b1f0*/  MUFU.RCP R0, R160 ;  /* 0x000000a000007308 */ /* 0x000e640000001000 */
[----:B-1----:R-:W-:-:S04]  /*b200*/  FFMA R160, R160, R0, -1 ;  /* 0xbf800000a0a07423 */ /* 0x002fc80000000000 */
[----:B------:R-:W-:-:S04]  /*b210*/  FADD.FTZ R160, -R160, -RZ ;  /* 0x800000ffa0a07221 */ /* 0x000fc80000010100 */
[----:B------:R-:W-:-:S07]  /*b220*/  FFMA R160, R0, R160, R0 ;  /* 0x000000a000a07223 */ /* 0x000fce0000000000 */
.L_x_82:
[----:B------:R-:W-:Y:S05]  /*b230*/  BSYNC B1 ;  /* 0x0000000000017941 */ /* 0x000fea0003800000 */
.L_x_80:
        /* <DEDUP_REMOVED lines=10> */
.L_x_84:
[----:B------:R-:W1:Y:S02]  /*b2e0*/  MUFU.RCP R0, R159 ;  /* 0x0000009f00007308 */ /* 0x000e640000001000 */
[----:B-1----:R-:W-:-:S04]  /*b2f0*/  FFMA R159, R159, R0, -1 ;  /* 0xbf8000009f9f7423 */ /* 0x002fc80000000000 */
[----:B------:R-:W-:-:S04]  /*b300*/  FADD.FTZ R159, -R159, -RZ ;  /* 0x800000ff9f9f7221 */ /* 0x000fc80000010100 */
[----:B------:R-:W-:-:S07]  /*b310*/  FFMA R159, R0, R159, R0 ;  /* 0x0000009f009f7223 */ /* 0x000fce0000000000 */
.L_x_85:
[----:B------:R-:W-:Y:S05]  /*b320*/  BSYNC B1 ;  /* 0x0000000000017941 */ /* 0x000fea0003800000 */
.L_x_83:
        /* <DEDUP_REMOVED lines=10> */
.L_x_87:
[----:B------:R-:W1:Y:S02]  /*b3d0*/  MUFU.RCP R0, R156 ;  /* 0x0000009c00007308 */ /* 0x000e640000001000 */
[----:B-1----:R-:W-:-:S04]  /*b3e0*/  FFMA R156, R156, R0, -1 ;  /* 0xbf8000009c9c7423 */ /* 0x002fc80000000000 */
[----:B------:R-:W-:-:S04]  /*b3f0*/  FADD.FTZ R156, -R156, -RZ ;  /* 0x800000ff9c9c7221 */ /* 0x000fc80000010100 */
[----:B------:R-:W-:-:S07]  /*b400*/  FFMA R156, R0, R156, R0 ;  /* 0x0000009c009c7223 */ /* 0x000fce0000000000 */
.L_x_88:
[----:B------:R-:W-:Y:S05]  /*b410*/  BSYNC B1 ;  /* 0x0000000000017941 */ /* 0x000fea0003800000 */
.L_x_86:
        /* <DEDUP_REMOVED lines=10> */
.L_x_90:
[----:B------:R-:W1:Y:S02]  /*b4c0*/  MUFU.RCP R0, R155 ;  /* 0x0000009b00007308 */ /* 0x000e640000001000 */
[----:B-1----:R-:W-:-:S04]  /*b4d0*/  FFMA R155, R155, R0, -1 ;  /* 0xbf8000009b9b7423 */ /* 0x002fc80000000000 */
[----:B------:R-:W-:-:S04]  /*b4e0*/  FADD.FTZ R155, -R155, -RZ ;  /* 0x800000ff9b9b7221 */ /* 0x000fc80000010100 */
[----:B------:R-:W-:-:S07]  /*b4f0*/  FFMA R155, R0, R155, R0 ;  /* 0x0000009b009b7223 */ /* 0x000fce0000000000 */
.L_x_91:
[----:B------:R-:W-:Y:S05]  /*b500*/  BSYNC B1 ;  /* 0x0000000000017941 */ /* 0x000fea0003800000 */
.L_x_89:
        /* <DEDUP_REMOVED lines=10> */
.L_x_93:
[----:B------:R-:W1:Y:S02]  /*b5b0*/  MUFU.RCP R0, R10 ;  /* 0x0000000a00007308 */ /* 0x000e640000001000 */
[----:B-1----:R-:W-:-:S04]  /*b5c0*/  FFMA R10, R10, R0, -1 ;  /* 0xbf8000000a0a7423 */ /* 0x002fc80000000000 */
[----:B------:R-:W-:-:S04]  /*b5d0*/  FADD.FTZ R10, -R10, -RZ ;  /* 0x800000ff0a0a7221 */ /* 0x000fc80000010100 */
[----:B------:R-:W-:-:S07]  /*b5e0*/  FFMA R10, R0, R10, R0 ;  /* 0x0000000a000a7223 */ /* 0x000fce0000000000 */
.L_x_94:
[----:B------:R-:W-:Y:S05]  /*b5f0*/  BSYNC B1 ;  /* 0x0000000000017941 */ /* 0x000fea0003800000 */
.L_x_92:
        /* <DEDUP_REMOVED lines=8> */
[----:B------:R-:W-:Y:S05]  /*b680*/  BRA `(.L_x_97) ;  /* 0x0000000000107947 */ /* 0x000fea0003800000 */
.L_x_96:
[----:B------:R-:W1:Y:S02]  /*b690*/  MUFU.RCP R0, R9 ;  /* 0x0000000900007308 */ /* 0x000e640000001000 */
[----:B-1----:R-:W-:-:S04]  /*b6a0*/  FFMA R9, R9, R0, -1 ;  /* 0xbf80000009097423 */ /* 0x002fc80000000000 */
[----:B------:R-:W-:-:S04]  /*b6b0*/  FADD.FTZ R9, -R9, -RZ ;  /* 0x800000ff09097221 */ /* 0x000fc80000010100 */
[----:B------:R-:W-:-:S07]  /*b6c0*/  FFMA R0, R0, R9, R0 ;  /* 0x0000000900007223 */ /* 0x000fce0000000000 */
.L_x_97:
[----:B------:R-:W-:Y:S05]  /*b6d0*/  BSYNC B1 ;  /* 0x0000000000017941 */ /* 0x000fea0003800000 */
.L_x_95:
[----:B------:R-:W1:Y:S01]  /*b6e0*/  S2R R185, SR_TID.X ;  /* 0x0000000000b97919 */ /* 0x000e620000002100 */
[----:B------:R-:W-:Y:S01]  /*b6f0*/  FMUL R9, R161, R156 ;  /* 0x0000009ca1097220 */ /* 0x000fe20000400000 */
        /* <DEDUP_REMOVED lines=15> */
[----:B------:R-:W-:Y:S01]  /*b7f0*/  F2FP.BF16.F32.PACK_AB R158, R155, R9 ;  /* 0x000000099b9e723e */ /* 0x000fe200000010ff */
[----:B------:R-:W-:Y:S05]  /*b800*/  WARPSYNC.ALL ;  /* 0x0000000000007948 */ /* 0x000fea0003800000 */
[----:B------:R-:W-:Y:S01]  /*b810*/  F2FP.BF16.F32.PACK_AB R157, R159, R165 ;  /* 0x000000a59f9d723e */ /* 0x000fe200000010ff */
[----:B------:R-:W-:Y:S01]  /*b820*/  BSSY B0, `(.L_x_98) ;  /* 0x0000025000007945 */ /* 0x000fe20003800000 */
[----:B------:R-:W-:-:S02]  /*b830*/  F2FP.BF16.F32.PACK_AB R160, R179, R184 ;  /* 0x000000b8b3a0723e */ /* 0x000fc400000010ff */
[----:B------:R-:W-:Y:S02]  /*b840*/  F2FP.BF16.F32.PACK_AB R161, R177, R178 ;  /* 0x000000b2b1a1723e */ /* 0x000fe400000010ff */
[----:B------:R-:W-:Y:S02]  /*b850*/  F2FP.BF16.F32.PACK_AB R162, R170, R171 ;  /* 0x000000abaaa2723e */ /* 0x000fe400000010ff */
[----:B------:R-:W-:Y:S02]  /*b860*/  F2FP.BF16.F32.PACK_AB R163, R168, R169 ;  /* 0x000000a9a8a3723e */ /* 0x000fe400000010ff */
[C---:B-1----:R-:W-:Y:S02]  /*b870*/  SHF.L.U32 R3, R185.reuse, 0x4, RZ ;  /* 0x00000004b9037819 */ /* 0x042fe400000006ff */
[----:B------:R-:W-:Y:S02]  /*b880*/  SHF.L.U32 R2, R185, 0x5, RZ ;  /* 0x00000005b9027819 */ /* 0x000fe400000006ff */
[----:B------:R-:W-:-:S02]  /*b890*/  LOP3.LUT R3, R3, 0xe00, RZ, 0xc0, !PT ;  /* 0x00000e0003037812 */ /* 0x000fc400078ec0ff */
[----:B------:R-:W-:Y:S02]  /*b8a0*/  SHF.R.U32.HI R156, RZ, 0x1, R185 ;  /* 0x00000001ff9c7819 */ /* 0x000fe400000116b9 */
[--C-:B------:R-:W-:Y:S02]  /*b8b0*/  LOP3.LUT R3, R3, 0x20, R2.reuse, 0xf8, !PT ;  /* 0x0000002003037812 */ /* 0x100fe400078ef802 */
[----:B------:R-:W-:Y:S02]  /*b8c0*/  F2FP.BF16.F32.PACK_AB R159, R0, R10 ;  /* 0x0000000a009f723e */ /* 0x000fe400000010ff */
[----:B------:R-:W-:Y:S02]  /*b8d0*/  LOP3.LUT R3, R3, 0x100, R2, 0xf8, !PT ;  /* 0x0000010003037812 */ /* 0x000fe400078ef802 */
[----:B------:R-:W-:Y:S02]  /*b8e0*/  LOP3.LUT R2, R2, 0xc0, RZ, 0xc0, !PT ;  /* 0x000000c002027812 */ /* 0x000fe400078ec0ff */
[----:B------:R-:W-:-:S02]  /*b8f0*/  ISETP.GT.U32.AND P5, PT, R190, 0x3e, PT ;  /* 0x0000003ebe00780c */ /* 0x000fc40003fa4070 */
[----:B------:R-:W-:Y:S01]  /*b900*/  LOP3.LUT R2, R2, 0x8, R156, 0xf8, !PT ;  /* 0x0000000802027812 */ /* 0x000fe200078ef89c */
[----:B------:R-:W-:-:S05]  /*b910*/  IMAD.SHL.U32 R156, R185, 0x4, RZ ;  /* 0x00000004b99c7824 */ /* 0x000fca00078e00ff */
[----:B------:R-:W-:Y:S02]  /*b920*/  LOP3.LUT R2, R2, 0x18, R156, 0x78, !PT ;  /* 0x0000001802027812 */ /* 0x000fe400078e789c */
[----:B------:R-:W-:Y:S02]  /*b930*/  F2FP.BF16.F32.PACK_AB R156, R166, R167 ;  /* 0x000000a7a69c723e */ /* 0x000fe400000010ff */
[----:B------:R-:W-:-:S04]  /*b940*/  LOP3.LUT R2, R3, R2, RZ, 0xfc, !PT ;  /* 0x0000000203027212 */ /* 0x000fc800078efcff */
[----:B------:R-:W-:-:S04]  /*b950*/  LEA R155, R2, UR49, 0x1 ;  /* 0x00000031029b7c11 */ /* 0x000fc8000f8e08ff */
[----:B------:R-:W-:Y:S01]  /*b960*/  LEA R0, R164, R155, 0x1 ;  /* 0x0000009ba4007211 */ /* 0x000fe200078e08ff */
[----:B------:R1:W-:Y:S04]  /*b970*/  STSM.16.M88.4 [R155+0x200], R160 ;  /* 0x000200a09b007844 */ /* 0x0003e80000000200 */
[----:B------:R1:W-:Y:S01]  /*b980*/  STSM.16.M88.4 [R0+0x200], R156 ;  /* 0x0002009c00007844 */ /* 0x0003e20000000200 */
[----:B------:R-:W-:Y:S01]  /*b990*/  @!PT LDS RZ, [RZ] ;  /* 0x00000000fffff984 */ /* 0x000fe20000000800 */
[----:B------:R-:W-:Y:S01]  /*b9a0*/  @!PT LDS RZ, [RZ] ;  /* 0x00000000fffff984 */ /* 0x000fe20000000800 */
[----:B------:R-:W-:Y:S01]  /*b9b0*/  @!PT LDS RZ, [RZ] ;  /* 0x00000000fffff984 */ /* 0x000fe20000000800 */
[----:B------:R-:W-:Y:S01]  /*b9c0*/  @!PT LDS RZ, [RZ] ;  /* 0x00000000fffff984 */ /* 0x000fe20000000800 */
[----:B------:R2:W-:Y:S06]  /*b9d0*/  MEMBAR.ALL.CTA ;  /* 0x0000000000007992 */ /* 0x0005ec0000008000 */
[----:B--2---:R-:W2:Y:S02]  /*b9e0*/  FENCE.VIEW.ASYNC.S ;  /* 0x00000000000073c6 */ /* 0x004ea40000000000 */
[----:B--2---:R-:W-:Y:S06]  /*b9f0*/  BAR.SYNC.DEFER_BLOCKING 0x1, 0x100 ;  /* 0x0044000000007b1d */ /* 0x004fec0000010000 */
[----:B------:R-:W-:Y:S05]  /*ba00*/  @P5 BRA `(.L_x_99) ;  /* 0x0000000000185947 */ /* 0x000fea0003800000 */
[----:B------:R-:W-:Y:S02]  /*ba10*/  UIADD3 UR4, UP0, UR50, 0x4f0, URZ ;  /* 0x000004f032047890 */ /* 0x000fe4000ff1e03f */
[----:B------:R-:W-:Y:S02]  /*ba20*/  UIADD3 UR40, UR49, 0x200, URZ ;  /* 0x0000020031287890 */ /* 0x000fe4000fffe03f */
[----:B------:R-:W-:-:S09]  /*ba30*/  UIADD3.X UR5, URZ, UR51, URZ, UP0, !UPT ;  /* 0x000000333f057290 */ /* 0x000fd200087fe43f */
[----:B------:R2:W-:Y:S01]  /*ba40*/  UTMASTG.3D [UR40], [UR4] ;  /* 0x00000028040073b5 */ /* 0x0005e20008010000 */
[----:B------:R0:W-:Y:S01]  /*ba50*/  UTMACMDFLUSH ;  /* 0x00000000000079b7 */ /* 0x0001e20000000000 */
[----:B--2---:R-:W-:-:S04]  /*ba60*/  DEPBAR.LE SB0, 0x1 ;  /* 0x000080400000791a */ /* 0x004fc80000000000 */
.L_x_99:
[----:B------:R-:W-:Y:S05]  /*ba70*/  BSYNC B0 ;  /* 0x0000000000007941 */ /* 0x000fea0003800000 */
.L_x_98:
[----:B------:R-:W-:Y:S01]  /*ba80*/  BAR.SYNC.DEFER_BLOCKING 0x1, 0x100 ;  /* 0x0044000000007b1d */ /* 0x000fe20000010000 */
[----:B------:R-:W-:Y:S02]  /*ba90*/  ISETP.NE.AND P2, PT, RZ, UR39, PT ;  /* 0x00000027ff007c0c */ /* 0x000fe4000bf45270 */
[----:B-1----:R-:W-:-:S04]  /*baa0*/  IADD3 R156, R155, 0x200, RZ ;  /* 0x000002009b9c7810 */ /* 0x002fc80007ffe0ff */
[----:B------:R-:W-:-:S07]  /*bab0*/  LEA R173, R164, R156, 0x1 ;  /* 0x0000009ca4ad7211 */ /* 0x000fce00078e08ff */
[----:B------:R-:W-:Y:S05]  /*bac0*/  @!P2 BRA `(.L_x_100) ;  /* 0x000000000034a947 */ /* 0x000fea0003800000 */
[----:B------:R-:W-:Y:S04]  /*bad0*/  BSSY B0, `(.L_x_101) ;  /* 0x0000009000007945 */ /* 0x000fe80003800000 */
[----:B------:R-:W-:Y:S05]  /*bae0*/  @P0 BRA `(.L_x_102) ;  /* 0x00000000001c0947 */ /* 0x000fea0003800000 */
[----:B------:R-:W-:-:S13]  /*baf0*/  ISETP.NE.AND P2, PT, R154, 0x3, PT ;  /* 0x000000039a00780c */ /* 0x000fda0003f45270 */
[----:B------:R-:W-:Y:S05]  /*bb00*/  @!P2 BRA `(.L_x_103) ;  /* 0x000000000004a947 */ /* 0x000fea0003800000 */
[----:B------:R-:W-:Y:S01]  /*bb10*/  BPT.TRAP 0x1 ;  /* 0x000000040000795c */ /* 0x000fe20000300000 */
.L_x_103:
[----:B------:R-:W-:-:S04]  /*bb20*/  ULEA UR4, UR36, UR49, 0x3 ;  /* 0x0000003124047291 */ /* 0x000fc8000f8e183f */
[----:B------:R-:W-:-:S04]  /*bb30*/  UIADD3 UR4, UR4, 0x50, URZ ;  /* 0x0000005004047890 */ /* 0x000fc8000fffe03f */
[----:B------:R-:W-:-:S09]  /*bb40*/  UPRMT UR4, UR48, 0x654, UR4 ;  /* 0x0000065430047896 */ /* 0x000fd20008000004 */
[----:B------:R-:W-:Y:S03]  /*bb50*/  SYNCS.ARRIVE.TRANS64.RED.A1T0 RZ, [UR4], RZ ;  /* 0x000000ffffff79a7 */ /* 0x000fe60008100404 */
.L_x_102:
[----:B------:R-:W-:Y:S05]  /*bb60*/  BSYNC B0 ;  /* 0x0000000000007941 */ /* 0x000fea0003800000 */
.L_x_101:
[----:B------:R-:W-:-:S04]  /*bb70*/  UIADD3 UR36, UR36, 0x1, URZ ;  /* 0x0000000124247890 */ /* 0x000fc8000fffe03f */
[----:B------:R-:W-:-:S04]  /*bb80*/  UISETP.NE.AND UP0, UPT, UR36, 0x4, UPT ;  /* 0x000000042400788c */ /* 0x000fc8000bf05270 */
[----:B------:R-:W-:-:S12]  /*bb90*/  USEL UR36, UR36, URZ, UP0 ;  /* 0x0000003f24247287 */ /* 0x000fd80008000000 */
.L_x_100:
[----:B------:R-:W-:Y:S04]  /*bba0*/  BSSY B0, `(.L_x_104) ;  /* 0x0000032000007945 */ /* 0x000fe80003800000 */
[----:B------:R-:W-:Y:S05]  /*bbb0*/  @P0 BRA `(.L_x_105) ;  /* 0x0000000000c00947 */ /* 0x000fea0003800000 */
[----:B------:R-:W-:-:S13]  /*bbc0*/  ISETP.NE.AND P2, PT, R154, 0x3, PT ;  /* 0x000000039a00780c */ /* 0x000fda0003f45270 */
[----:B------:R-:W-:Y:S05]  /*bbd0*/  @!P2 BRA `(.L_x_106) ;  /* 0x000000000004a947 */ /* 0x000fea0003800000 */
[----:B------:R-:W-:Y:S01]  /*bbe0*/  BPT.TRAP 0x1 ;  /* 0x000000040000795c */ /* 0x000fe20000300000 */
.L_x_106:
[----:B------:R-:W-:Y:S01]  /*bbf0*/  LEA R0, R4, UR49, 0x3 ;  /* 0x0000003104007c11 */ /* 0x000fe2000f8e18ff */
[----:B------:R-:W-:Y:S01]  /*bc00*/  BSSY B1, `(.L_x_107) ;  /* 0x0000004000017945 */ /* 0x000fe20003800000 */
[----:B------:R-:W-:-:S04]  /*bc10*/  SHF.L.U32 R2, RZ, 0x1f, RZ ;  /* 0x0000001fff027819 */ /* 0x000fc800000006ff */
[----:B------:R-:W1:Y:S02]  /*bc20*/  SYNCS.PHASECHK.TRANS64.TRYWAIT P2, [R0+URZ+0x30], R2 ;  /* 0x00003002000075a7 */ /* 0x000e64000804017f */
[----:B-1----:R-:W-:Y:S05]  /*bc30*/  @!P2 BRA `(.L_x_108) ;  /* 0x000002200000a947 */ /* 0x002fea0003800000 */
.L_x_1137:
[----:B------:R-:W-:Y:S05]  /*bc40*/  BSYNC B1 ;  /* 0x0000000000017941 */ /* 0x000fea0003800000 */
.L_x_107:
[----:B------:R-:W-:Y:S05]  /*bc50*/  @P1 BRA `(.L_x_109) ;  /* 0x0000000000941947 */ /* 0x000fea0003800000 */
[----:B------:R-:W-:Y:S01]  /*bc60*/  LEA R12, R4, R156, 0xd ;  /* 0x0000009c040c7211 */ /* 0x000fe200078e68ff */
[----:B------:R-:W-:Y:S05]  /*bc70*/  WARPSYNC.ALL ;  /* 0x0000000000007948 */ /* 0x000fea0003800000 */
[----:B------:R-:W-:Y:S02]  /*bc80*/  LEA R8, R164, R12, 0x1 ;  /* 0x0000000ca4087211 */ /* 0x000fe400078e08ff */
[----:B------:R-:W2:Y:S04]  /*bc90*/  LDSM.16.M88.4 R12, [R12] ;  /* 0x000000000c0c783b */ /* 0x000ea80000000200 */
[----:B------:R-:W1:Y:S01]  /*bca0*/  LDSM.16.M88.4 R8, [R8] ;  /* 0x000000000808783b */ /* 0x000e620000000200 */
[----:B--2---:R-:W-:Y:S01]  /*bcb0*/  SHF.L.U32 R21, R14, 0x10, RZ ;  /* 0x000000100e157819 */ /* 0x004fe200000006ff */
[----:B------:R-:W-:Y:S01]  /*bcc0*/  IMAD.U32 R19, R15, 0x10000, RZ ;  /* 0x000100000f137824 */ /* 0x000fe200078e00ff */
[----:B------:R-:W-:-:S02]  /*bcd0*/  SHF.L.U32 R153, R12, 0x10, RZ ;  /* 0x000000100c997819 */ /* 0x000fc400000006ff */
[C---:B------:R-:W-:Y:S01]  /*bce0*/  SHF.L.U32 R23, R13.reuse, 0x10, RZ ;  /* 0x000000100d177819 */ /* 0x040fe200000006ff */
[----:B------:R-:W-:Y:S01]  /*bcf0*/  FMUL R21, R16, R21 ;  /* 0x0000001510157220 */ /* 0x000fe20000400000 */
[----:B------:R-:W-:Y:S01]  /*bd00*/  LOP3.LUT R14, R14, 0xffff0000, RZ, 0xc0, !PT ;  /* 0xffff00000e0e7812 */ /* 0x000fe200078ec0ff */
[----:B------:R-:W-:Y:S01]  /*bd10*/  FMUL R153, R16, R153 ;  /* 0x0000009910997220 */ /* 0x000fe20000400000 */
[----:B-1----:R-:W-:Y:S01]  /*bd20*/  SHF.L.U32 R0, R8, 0x10, RZ ;  /* 0x0000001008007819 */ /* 0x002fe200000006ff */
[----:B------:R-:W-:Y:S01]  /*bd30*/  FMUL R23, R16, R23 ;  /* 0x0000001710177220 */ /* 0x000fe20000400000 */
[----:B------:R-:W-:Y:S01]  /*bd40*/  LOP3.LUT R12, R12, 0xffff0000, RZ, 0xc0, !PT ;  /* 0xffff00000c0c7812 */ /* 0x000fe200078ec0ff */
[C---:B------:R-:W-:Y:S01]  /*bd50*/  FMUL R20, R16.reuse, R14 ;  /* 0x0000000e10147220 */ /* 0x040fe20000400000 */
[----:B------:R-:W-:Y:S01]  /*bd60*/  LOP3.LUT R13, R13, 0xffff0000, RZ, 0xc0, !PT ;  /* 0xffff00000d0d7812 */ /* 0x000fe200078ec0ff */
[C---:B------:R-:W-:Y:S01]  /*bd70*/  FMUL R19, R16.reuse, R19 ;  /* 0x0000001310137220 */ /* 0x040fe20000400000 */
[----:B------:R-:W-:Y:S01]  /*bd80*/  LOP3.LUT R15, R15, 0xffff0000, RZ, 0xc0, !PT ;  /* 0xffff00000f0f7812 */ /* 0x000fe200078ec0ff */
[----:B------:R-:W-:Y:S01]  /*bd90*/  FMUL R152, R16, R12 ;  /* 0x0000000c10987220 */ /* 0x000fe20000400000 */
[----:B------:R-:W-:Y:S01]  /*bda0*/  LOP3.LUT R8, R8, 0xffff0000, RZ, 0xc0, !PT ;  /* 0xffff000008087812 */ /* 0x000fe200078ec0ff */
[C---:B------:R-:W-:Y:S01]  /*bdb0*/  FMUL R22, R16.reuse, R13 ;  /* 0x0000000d10167220 */ /* 0x040fe20000400000 */
[C---:B------:R-:W-:Y:S01]  /*bdc0*/  SHF.L.U32 R2, R9.reuse, 0x10, RZ ;  /* 0x0000001009027819 */ /* 0x040fe200000006ff */
[----:B------:R-:W-:Y:S01]  /*bdd0*/  FMUL R18, R16, R15 ;  /* 0x0000000f10127220 */ /* 0x000fe20000400000 */
[----:B------:R-:W-:Y:S01]  /*bde0*/  SHF.L.U32 R7, R10, 0x10, RZ ;  /* 0x000000100a077819 */ /* 0x000fe200000006ff */
[C---:B------:R-:W-:Y:S01]  /*bdf0*/  FMUL R14, R16.reuse, R8 ;  /* 0x00000008100e7220 */ /* 0x040fe20000400000 */
[----:B------:R-:W-:Y:S01]  /*be00*/  LOP3.LUT R9, R9, 0xffff0000, RZ, 0xc0, !PT ;  /* 0xffff000009097812 */ /* 0x000fe200078ec0ff */
[----:B------:R-:W-:Y:S01]  /*be10*/  FMUL R15, R16, R0 ;  /* 0x00000000100f7220 */ /* 0x000fe20000400000 */
[----:B------:R-:W-:Y:S01]  /*be20*/  LOP3.LUT R10, R10, 0xffff0000, RZ, 0xc0, !PT ;  /* 0xffff00000a0a7812 */ /* 0x000fe200078ec0ff */
[C---:B------:R-:W-:Y:S01]  /*be30*/  FMUL R13, R16.reuse, R2 ;  /* 0x00000002100d7220 */ /* 0x040fe20000400000 */
[C---:B------:R-:W-:Y:S01]  /*be40*/  SHF.L.U32 R6, R11.reuse, 0x10, RZ ;  /* 0x000000100b067819 */ /* 0x040fe200000006ff */
[C---:B------:R-:W-:Y:S01]  /*be50*/  FMUL R12, R16.reuse, R9 ;  /* 0x00000009100c7220 */ /* 0x040fe20000400000 */
[----:B------:R-:W-:Y:S01]  /*be60*/  LOP3.LUT R5, R11, 0xffff0000, RZ, 0xc0, !PT ;  /* 0xffff00000b057812 */ /* 0x000fe200078ec0ff */
[C---:B------:R-:W-:Y:S01]  /*be70*/  FMUL R7, R16.reuse, R7 ;  /* 0x0000000710077220 */ /* 0x040fe20000400000 */
[C---:B------:R-:W-:Y:S01]  /*be80*/  FMUL R8, R16.reuse, R10 ;  /* 0x0000000a10087220 */ /* 0x040fe20000400000 */
[----:B------:R-:W-:-:S02]  /*be90*/  FMUL R6, R16, R6 ;  /* 0x0000000610067220 */ /* 0x000fc40000400000 */
[----:B------:R-:W-:-:S07]  /*bea0*/  FMUL R5, R16, R5 ;  /* 0x0000000510057220 */ /* 0x000fce0000400000 */
.L_x_109:
[----:B------:R-:W-:-:S07]  /*beb0*/  IADD3 R4, R4, 0x1, RZ ;  /* 0x0000000104047810 */ /* 0x000fce0007ffe0ff */
.L_x_105:
[----:B------:R-:W-:Y:S05]  /*bec0*/  BSYNC B0 ;  /* 0x0000000000007941 */ /* 0x000fea0003800000 */
.L_x_104:
[----:B------:R-:W-:Y:S01]  /*bed0*/  MOV R170, 0x3bbb989d ;  /* 0x3bbb989d00aa7802 */ /* 0x000fe20000000f00 */
[C---:B------:R-:W-:Y:S01]  /*bee0*/  FFMA R169, R17.reuse, R24, R153 ;  /* 0x0000001811a97223 */ /* 0x040fe20000000099 */
[C---:B------:R-:W-:Y:S01]  /*bef0*/  FFMA R168, R17.reuse, R25, R152 ;  /* 0x0000001911a87223 */ /* 0x040fe20000000098 */
[----:B------:R-:W-:Y:S01]  /*bf00*/  MOV R171, 0x437c0000 ;  /* 0x437c000000ab7802 */ /* 0x000fe20000000f00 */
[----:B------:R-:W-:Y:S01]  /*bf10*/  FFMA R167, R17, R26, R23 ;  /* 0x0000001a11a77223 */ /* 0x000fe20000000017 */
[-C--:B-1----:R-:W-:Y:S01]  /*bf20*/  FFMA.SAT R0, -R169, R170.reuse, 0.5 ;  /* 0x3f000000a9007423 */ /* 0x082fe200000021aa */
[----:B------:R-:W-:Y:S01]  /*bf30*/  FFMA.SAT R9, -R168, R170, 0.5 ;  /* 0x3f000000a8097423 */ /* 0x000fe200000021aa */
[C---:B------:R-:W-:Y:S01]  /*bf40*/  FFMA R166, R17.reuse, R27, R22 ;  /* 0x0000001b11a67223 */ /* 0x040fe20000000016 */
[----:B------:R-:W-:Y:S01]  /*bf50*/  FFMA R160, R17, R29, R20 ;  /* 0x0000001d11a07223 */ /* 0x000fe20000000014 */
[-C--:B------:R-:W-:Y:S01]  /*bf60*/  FFMA.RM R0, R0, R171.reuse, 12582913 ;  /* 0x4b40000100007423 */ /* 0x080fe200000040ab */
[----:B------:R-:W-:Y:S01]  /*bf70*/  FFMA.RM R9, R9, R171, 12582913 ;  /* 0x4b40000109097423 */ /* 0x000fe200000040ab */
[C---:B------:R-:W-:Y:S01]  /*bf80*/  FFMA R161, R17.reuse, R28, R21 ;  /* 0x0000001c11a17223 */ /* 0x040fe20000000015 */
[----:B------:R-:W-:Y:S01]  /*bf90*/  FFMA R159, R17, R30, R19 ;  /* 0x0000001e119f7223 */ /* 0x000fe20000000013 */
[----:B------:R-:W-:Y:S01]  /*bfa0*/  FADD R3, R0, -12583039 ;  /* 0xcb40007f00037421 */ /* 0x000fe20000000000 */
[C---:B------:R-:W-:Y:S01]  /*bfb0*/  FADD R2, R9.reuse, -12583039 ;  /* 0xcb40007f09027421 */ /* 0x040fe20000000000 */
[----:B------:R-:W-:-:S02]  /*bfc0*/  IMAD.SHL.U32 R165, R9, 0x800000, RZ ;  /* 0x0080000009a57824 */ /* 0x000fc400078e00ff */
[-C--:B------:R-:W-:Y:S01]  /*bfd0*/  FFMA.SAT R9, -R161, R170.reuse, 0.5 ;  /* 0x3f000000a1097423 */ /* 0x080fe200000021aa */
[----:B------:R-:W-:Y:S01]  /*bfe0*/  FFMA R10, -R169, 1.4426950216293334961, -R3 ;  /* 0x3fb8aa3ba90a7823 */ /* 0x000fe20000000903 */
[C---:B------:R-:W-:Y:S01]  /*bff0*/  FFMA R2, -R168.reuse, 1.4426950216293334961, -R2 ;  /* 0x3fb8aa3ba8027823 */ /* 0x040fe20000000902 */
[-C--:B------:R-:W-:Y:S01]  /*c000*/  FFMA.SAT R3, -R167, R170.reuse, 0.5 ;  /* 0x3f000000a7037423 */ /* 0x080fe200000021aa */
[-C--:B------:R-:W-:Y:S01]  /*c010*/  FFMA.RM R9, R9, R171.reuse, 12582913 ;  /* 0x4b40000109097423 */ /* 0x080fe200000040ab */
[----:B------:R-:W-:Y:S01]  /*c020*/  FFMA R10, -R169, 1.925963033500011079e-08, R10 ;  /* 0x32a57060a90a7823 */ /* 0x000fe2000000010a */
[----:B------:R-:W-:Y:S01]  /*c030*/  FFMA R24, -R168, 1.925963033500011079e-08, R2 ;  /* 0x32a57060a8187823 */ /* 0x000fe20000000102 */
[-C--:B------:R-:W-:Y:S01]  /*c040*/  FFMA.RM R3, R3, R171.reuse, 12582913 ;  /* 0x4b40000103037423 */ /* 0x080fe200000040ab */
[----:B------:R-:W-:Y:S01]  /*c050*/  FFMA.SAT R2, -R166, R170, 0.5 ;  /* 0x3f000000a6027423 */ /* 0x000fe200000021aa */
[----:B------:R1:W-:Y:S01]  /*c060*/  MUFU.EX2 R25, R10 ;  /* 0x0000000a00197308 */ /* 0x0003e20000000800 */
[----:B------:R-:W-:Y:S01]  /*c070*/  FFMA R32, R17, R32, R15 ;  /* 0x0000002011207223 */ /* 0x000fe2000000000f */
[C---:B------:R-:W-:Y:S01]  /*c080*/  FADD R11, R3.reuse, -12583039 ;  /* 0xcb40007f030b7421 */ /* 0x040fe20000000000 */
[----:B------:R-:W-:Y:S01]  /*c090*/  FFMA.RM R2, R2, R171, 12582913 ;  /* 0x4b40000102027423 */ /* 0x000fe200000040ab */
[----:B------:R-:W-:Y:S01]  /*c0a0*/  SHF.L.U32 R163, R3, 0x17, RZ ;  /* 0x0000001703a37819 */ /* 0x000fe200000006ff */
[----:B------:R-:W-:Y:S01]  /*c0b0*/  FFMA.SAT R3, -R160, R170, 0.5 ;  /* 0x3f000000a0037423 */ /* 0x000fe200000021aa */
[----:B------:R-:W-:Y:S01]  /*c0c0*/  FFMA R11, -R167, 1.4426950216293334961, -R11 ;  /* 0x3fb8aa3ba70b7823 */ /* 0x000fe2000000090b */
[----:B------:R-:W-:Y:S01]  /*c0d0*/  FFMA R158, R17, R31, R18 ;  /* 0x0000001f119e7223 */ /* 0x000fe20000000012 */
[----:B------:R-:W2:Y:S01]  /*c0e0*/  MUFU.EX2 R24, R24 ;  /* 0x0000001800187308 */ /* 0x000ea20000000800 */
[C---:B-1----:R-:W-:Y:S01]  /*c0f0*/  FADD R10, R2.reuse, -12583039 ;  /* 0xcb40007f020a7421 */ /* 0x042fe20000000000 */
[----:B------:R-:W-:Y:S01]  /*c100*/  FFMA R11, -R167, 1.925963033500011079e-08, R11 ;  /* 0x32a57060a70b7823 */ /* 0x000fe2000000010b */
[----:B------:R-:W-:Y:S01]  /*c110*/  FFMA.RM R3, R3, R171, 12582913 ;  /* 0x4b40000103037423 */ /* 0x000fe200000040ab */
[----:B------:R-:W-:Y:S01]  /*c120*/  SHF.L.U32 R162, R2, 0x17, RZ ;  /* 0x0000001702a27819 */ /* 0x000fe200000006ff */
[C---:B------:R-:W-:Y:S01]  /*c130*/  FFMA R10, -R166.reuse, 1.4426950216293334961, -R10 ;  /* 0x3fb8aa3ba60a7823 */ /* 0x040fe2000000090a */
[----:B------:R-:W-:Y:S01]  /*c140*/  FFMA R33, R17, R33, R14 ;  /* 0x0000002111217223 */ /* 0x000fe2000000000e */
[----:B------:R-:W-:Y:S01]  /*c150*/  FADD R2, R3, -12583039 ;  /* 0xcb40007f03027421 */ /* 0x000fe20000000000 */
[----:B------:R-:W1:Y:S01]  /*c160*/  MUFU.EX2 R11, R11 ;  /* 0x0000000b000b7308 */ /* 0x000e620000000800 */
[----:B------:R-:W-:Y:S01]  /*c170*/  FFMA R10, -R166, 1.925963033500011079e-08, R10 ;  /* 0x32a57060a60a7823 */ /* 0x000fe2000000010a */
[----:B------:R-:W-:Y:S01]  /*c180*/  FFMA R34, R17, R34, R13 ;  /* 0x0000002211227223 */ /* 0x000fe2000000000d */
[----:B------:R-:W-:Y:S01]  /*c190*/  SHF.L.U32 R157, R9, 0x17, RZ ;  /* 0x00000017099d7819 */ /* 0x000fe200000006ff */
[----:B------:R-:W-:Y:S01]  /*c1a0*/  FFMA R35, R17, R35, R12 ;  /* 0x0000002311237223 */ /* 0x000fe2000000000c */
[----:B------:R-:W-:Y:S01]  /*c1b0*/  SHF.L.U32 R31, R3, 0x17, RZ ;  /* 0x00000017031f7819 */ /* 0x000fe200000006ff */
[----:B------:R-:W-:Y:S01]  /*c1c0*/  FFMA.SAT R3, -R33, R170, 0.5 ;  /* 0x3f00000021037423 */ /* 0x000fe200000021aa */
[----:B------:R-:W-:Y:S01]  /*c1d0*/  SHF.L.U32 R0, R0, 0x17, RZ ;  /* 0x0000001700007819 */ /* 0x000fe200000006ff */
[----:B------:R-:W3:Y:S01]  /*c1e0*/  MUFU.EX2 R10, R10 ;  /* 0x0000000a000a7308 */ /* 0x000ee20000000800 */
[----:B--2---:R-:W-:Y:S01]  /*c1f0*/  FFMA R165, R165, R24, 1 ;  /* 0x3f800000a5a57423 */ /* 0x004fe20000000018 */
[----:B------:R-:W-:Y:S01]  /*c200*/  FFMA.RM R3, R3, R171, 12582913 ;  /* 0x4b40000103037423 */ /* 0x000fe200000040ab */
[C---:B------:R-:W-:Y:S01]  /*c210*/  FFMA R36, R17.reuse, R36, R7 ;  /* 0x0000002411247223 */ /* 0x040fe20000000007 */
[----:B------:R-:W-:Y:S01]  /*c220*/  FFMA R0, R0, R25, 1 ;  /* 0x3f80000000007423 */ /* 0x000fe20000000019 */
[C---:B------:R-:W-:Y:S01]  /*c230*/  FFMA R37, R17.reuse, R37, R8 ;  /* 0x0000002511257223 */ /* 0x040fe20000000008 */
[----:B------:R-:W-:Y:S01]  /*c240*/  FFMA R38, R17, R38, R6 ;  /* 0x0000002611267223 */ /* 0x000fe20000000006 */
[----:B------:R-:W-:Y:S01]  /*c250*/  SHF.L.U32 R27, R3, 0x17, RZ ;  /* 0x00000017031b7819 */ /* 0x000fe200000006ff */
[----:B------:R-:W-:Y:S01]  /*c260*/  FFMA R39, R17, R39, R5 ;  /* 0x0000002711277223 */ /* 0x000fe20000000005 */
[----:B-1----:R-:W-:Y:S01]  /*c270*/  FFMA R163, R163, R11, 1 ;  /* 0x3f800000a3a37423 */ /* 0x002fe2000000000b */
[C---:B------:R-:W-:Y:S01]  /*c280*/  FFMA R11, -R160.reuse, 1.4426950216293334961, -R2 ;  /* 0x3fb8aa3ba00b7823 */ /* 0x040fe20000000902 */
[----:B------:R-:W-:Y:S01]  /*c290*/  FFMA.SAT R2, -R159, R170, 0.5 ;  /* 0x3f0000009f027423 */ /* 0x000fe200000021aa */
[----:B------:R-:W-:Y:S02]  /*c2a0*/  BSSY B1, `(.L_x_110) ;  /* 0x0000062000017945 */ /* 0x000fe40003800000 */
[----:B------:R-:W-:Y:S01]  /*c2b0*/  FFMA R11, -R160, 1.925963033500011079e-08, R11 ;  /* 0x32a57060a00b7823 */ /* 0x000fe2000000010b */
[----:B------:R-:W-:Y:S01]  /*c2c0*/  FFMA.RM R2, R2, R171, 12582913 ;  /* 0x4b40000102027423 */ /* 0x000fe200000040ab */
[----:B---3--:R-:W-:Y:S01]  /*c2d0*/  FFMA R162, R162, R10, 1 ;  /* 0x3f800000a2a27423 */ /* 0x008fe2000000000a */
[----:B------:R-:W-:-:S02]  /*c2e0*/  FADD R10, R9, -12583039 ;  /* 0xcb40007f090a7421 */ /* 0x000fc40000000000 */
[C---:B------:R-:W-:Y:S01]  /*c2f0*/  FADD R24, R2.reuse, -12583039 ;  /* 0xcb40007f02187421 */ /* 0x040fe20000000000 */
[----:B------:R-:W-:Y:S01]  /*c300*/  SHF.L.U32 R30, R2, 0x17, RZ ;  /* 0x00000017021e7819 */ /* 0x000fe200000006ff */
[-C--:B------:R-:W-:Y:S01]  /*c310*/  FFMA.SAT R2, -R32, R170.reuse, 0.5 ;  /* 0x3f00000020027423 */ /* 0x080fe200000021aa */
[----:B------:R-:W-:Y:S01]  /*c320*/  FFMA R10, -R161, 1.4426950216293334961, -R10 ;  /* 0x3fb8aa3ba10a7823 */ /* 0x000fe2000000090a */
[----:B------:R-:W1:Y:S01]  /*c330*/  MUFU.EX2 R25, R11 ;  /* 0x0000000b00197308 */ /* 0x000e620000000800 */
[----:B------:R-:W-:Y:S01]  /*c340*/  FFMA R24, -R159, 1.4426950216293334961, -R24 ;  /* 0x3fb8aa3b9f187823 */ /* 0x000fe20000000918 */
[----:B------:R-:W-:Y:S01]  /*c350*/  FFMA.RM R2, R2, R171, 12582913 ;  /* 0x4b40000102027423 */ /* 0x000fe200000040ab */
[----:B------:R-:W-:Y:S02]  /*c360*/  FFMA R10, -R161, 1.925963033500011079e-08, R10 ;  /* 0x32a57060a10a7823 */ /* 0x000fe4000000010a */
[----:B------:R-:W-:Y:S01]  /*c370*/  FFMA R24, -R159, 1.925963033500011079e-08, R24 ;  /* 0x32a570609f187823 */ /* 0x000fe20000000118 */
[C---:B------:R-:W-:Y:S01]  /*c380*/  FADD R9, R2.reuse, -12583039 ;  /* 0xcb40007f02097421 */ /* 0x040fe20000000000 */
[----:B------:R-:W-:Y:S01]  /*c390*/  SHF.L.U32 R28, R2, 0x17, RZ ;  /* 0x00000017021c7819 */ /* 0x000fe200000006ff */
[----:B------:R2:W3:Y:S01]  /*c3a0*/  MUFU.EX2 R26, R10 ;  /* 0x0000000a001a7308 */ /* 0x0004e20000000800 */
[----:B------:R-:W-:Y:S01]  /*c3b0*/  FFMA.SAT R2, -R34, R170, 0.5 ;  /* 0x3f00000022027423 */ /* 0x000fe200000021aa */
[----:B------:R-:W-:-:S03]  /*c3c0*/  FFMA R9, -R32, 1.4426950216293334961, -R9 ;  /* 0x3fb8aa3b20097823 */ /* 0x000fc60000000909 */
[----:B------:R-:W-:-:S03]  /*c3d0*/  FFMA.RM R2, R2, R171, 12582913 ;  /* 0x4b40000102027423 */ /* 0x000fc600000040ab */
[----:B------:R-:W4:Y:S01]  /*c3e0*/  MUFU.EX2 R24, R24 ;  /* 0x0000001800187308 */ /* 0x000f220000000800 */
[----:B--2---:R-:W-:Y:S01]  /*c3f0*/  FFMA.SAT R10, -R158, R170, 0.5 ;  /* 0x3f0000009e0a7423 */ /* 0x004fe200000021aa */
[----:B-1----:R-:W-:-:S03]  /*c400*/  FFMA R31, R31, R25, 1 ;  /* 0x3f8000001f1f7423 */ /* 0x002fc60000000019 */
[----:B------:R-:W-:-:S04]  /*c410*/  FFMA.RM R10, R10, R171, 12582913 ;  /* 0x4b4000010a0a7423 */ /* 0x000fc800000040ab */
[C---:B------:R-:W-:Y:S01]  /*c420*/  FADD R11, R10.reuse, -12583039 ;  /* 0xcb40007f0a0b7421 */ /* 0x040fe20000000000 */
[----:B------:R-:W-:Y:S01]  /*c430*/  SHF.L.U32 R29, R10, 0x17, RZ ;  /* 0x000000170a1d7819 */ /* 0x000fe200000006ff */
[----:B------:R-:W-:Y:S01]  /*c440*/  FFMA R10, -R32, 1.925963033500011079e-08, R9 ;  /* 0x32a57060200a7823 */ /* 0x000fe20000000109 */
[----:B------:R-:W-:Y:S01]  /*c450*/  FADD R9, R3, -12583039 ;  /* 0xcb40007f03097421 */ /* 0x000fe20000000000 */
[C---:B------:R-:W-:Y:S01]  /*c460*/  FADD R3, R2.reuse, -12583039 ;  /* 0xcb40007f02037421 */ /* 0x040fe20000000000 */
[----:B---3--:R-:W-:Y:S01]  /*c470*/  FFMA R157, R157, R26, 1 ;  /* 0x3f8000009d9d7423 */ /* 0x008fe2000000001a */
[----:B------:R-:W-:Y:S02]  /*c480*/  IMAD.SHL.U32 R26, R2, 0x800000, RZ ;  /* 0x00800000021a7824 */ /* 0x000fe400078e00ff */
[----:B------:R-:W-:Y:S01]  /*c490*/  FFMA.SAT R2, -R35, R170, 0.5 ;  /* 0x3f00000023027423 */ /* 0x000fe200000021aa */
[----:B------:R-:W-:Y:S01]  /*c4a0*/  FFMA R3, -R34, 1.4426950216293334961, -R3 ;  /* 0x3fb8aa3b22037823 */ /* 0x000fe20000000903 */
[----:B----4-:R-:W-:Y:S01]  /*c4b0*/  FFMA R30, R30, R24, 1 ;  /* 0x3f8000001e1e7423 */ /* 0x010fe20000000018 */
[----:B------:R-:W-:Y:S01]  /*c4c0*/  FFMA R11, -R158, 1.4426950216293334961, -R11 ;  /* 0x3fb8aa3b9e0b7823 */ /* 0x000fe2000000090b */
[----:B------:R-:W-:Y:S01]  /*c4d0*/  FFMA.RM R2, R2, R171, 12582913 ;  /* 0x4b40000102027423 */ /* 0x000fe200000040ab */
[----:B------:R-:W-:Y:S01]  /*c4e0*/  FFMA R3, -R34, 1.925963033500011079e-08, R3 ;  /* 0x32a5706022037823 */ /* 0x000fe20000000103 */
[C---:B------:R-:W-:Y:S01]  /*c4f0*/  FFMA R9, -R33.reuse, 1.4426950216293334961, -R9 ;  /* 0x3fb8aa3b21097823 */ /* 0x040fe20000000909 */
[----:B------:R-:W-:Y:S01]  /*c500*/  FFMA R11, -R158, 1.925963033500011079e-08, R11 ;  /* 0x32a570609e0b7823 */ /* 0x000fe2000000010b */
[----:B------:R-:W1:Y:S01]  /*c510*/  MUFU.EX2 R10, R10 ;  /* 0x0000000a000a7308 */ /* 0x000e620000000800 */
[----:B------:R-:W-:Y:S01]  /*c520*/  SHF.L.U32 R25, R2, 0x17, RZ ;  /* 0x0000001702197819 */ /* 0x000fe200000006ff */
[----:B------:R-:W-:-:S06]  /*c530*/  FFMA R9, -R33, 1.925963033500011079e-08, R9 ;  /* 0x32a5706021097823 */ /* 0x000fcc0000000109 */
[----:B------:R-:W2:Y:S08]  /*c540*/  MUFU.EX2 R3, R3 ;  /* 0x0000000300037308 */ /* 0x000eb00000000800 */
[----:B------:R-:W3:Y:S01]  /*c550*/  MUFU.EX2 R11, R11 ;  /* 0x0000000b000b7308 */ /* 0x000ee20000000800 */
[----:B-1----:R-:W-:-:S07]  /*c560*/  FFMA R28, R28, R10, 1 ;  /* 0x3f8000001c1c7423 */ /* 0x002fce000000000a */
[----:B------:R-:W1:Y:S01]  /*c570*/  MUFU.EX2 R9, R9 ;  /* 0x0000000900097308 */ /* 0x000e620000000800 */
[----:B--2---:R-:W-:Y:S01]  /*c580*/  FFMA R26, R26, R3, 1 ;  /* 0x3f8000001a1a7423 */ /* 0x004fe20000000003 */
[----:B------:R-:W-:Y:S01]  /*c590*/  FADD R3, R2, -12583039 ;  /* 0xcb40007f02037421 */ /* 0x000fe20000000000 */
[----:B------:R-:W-:-:S03]  /*c5a0*/  FFMA.SAT R2, -R36, R170, 0.5 ;  /* 0x3f00000024027423 */ /* 0x000fc600000021aa */
[----:B------:R-:W-:Y:S01]  /*c5b0*/  FFMA R3, -R35, 1.4426950216293334961, -R3 ;  /* 0x3fb8aa3b23037823 */ /* 0x000fe20000000903 */
[----:B------:R-:W-:Y:S01]  /*c5c0*/  FFMA.RM R2, R2, R171, 12582913 ;  /* 0x4b40000102027423 */ /* 0x000fe200000040ab */
[----:B---3--:R-:W-:Y:S02]  /*c5d0*/  FFMA R29, R29, R11, 1 ;  /* 0x3f8000001d1d7423 */ /* 0x008fe4000000000b */
[----:B------:R-:W-:Y:S02]  /*c5e0*/  FFMA R3, -R35, 1.925963033500011079e-08, R3 ;  /* 0x32a5706023037823 */ /* 0x000fe40000000103 */
[----:B------:R-:W-:-:S04]  /*c5f0*/  SHF.L.U32 R24, R2, 0x17, RZ ;  /* 0x0000001702187819 */ /* 0x000fc800000006ff */
[----:B------:R-:W2:Y:S01]  /*c600*/  MUFU.EX2 R3, R3 ;  /* 0x0000000300037308 */ /* 0x000ea20000000800 */
[----:B-1----:R-:W-:Y:S01]  /*c610*/  FFMA R27, R27, R9, 1 ;  /* 0x3f8000001b1b7423 */ /* 0x002fe20000000009 */
[----:B--2---:R-:W-:Y:S01]  /*c620*/  FFMA R25, R25, R3, 1 ;  /* 0x3f80000019197423 */ /* 0x004fe20000000003 */
[----:B------:R-:W-:Y:S01]  /*c630*/  FADD R3, R2, -12583039 ;  /* 0xcb40007f02037421 */ /* 0x000fe20000000000 */
[----:B------:R-:W-:-:S03]  /*c640*/  FFMA.SAT R2, -R37, R170, 0.5 ;  /* 0x3f00000025027423 */ /* 0x000fc600000021aa */
[----:B------:R-:W-:Y:S01]  /*c650*/  FFMA R3, -R36, 1.4426950216293334961, -R3 ;  /* 0x3fb8aa3b24037823 */ /* 0x000fe20000000903 */
[----:B------:R-:W-:-:S03]  /*c660*/  FFMA.RM R2, R2, R171, 12582913 ;  /* 0x4b40000102027423 */ /* 0x000fc600000040ab */
[----:B------:R-:W-:Y:S02]  /*c670*/  FFMA R3, -R36, 1.925963033500011079e-08, R3 ;  /* 0x32a5706024037823 */ /* 0x000fe40000000103 */
[----:B------:R-:W-:-:S04]  /*c680*/  SHF.L.U32 R11, R2, 0x17, RZ ;  /* 0x00000017020b7819 */ /* 0x000fc800000006ff */
        /* <DEDUP_REMOVED lines=31> */
.L_x_111:
[----:B------:R-:W1:Y:S02]  /*c880*/  MUFU.RCP R170, R0 ;  /* 0x0000000000aa7308 */ /* 0x000e640000001000 */
[----:B-1----:R-:W-:-:S04]  /*c890*/  FFMA R0, R0, R170, -1 ;  /* 0xbf80000000007423 */ /* 0x002fc800000000aa */
[----:B------:R-:W-:-:S04]  /*c8a0*/  FADD.FTZ R0, -R0, -RZ ;  /* 0x800000ff00007221 */ /* 0x000fc80000010100 */
[----:B------:R-:W-:-:S07]  /*c8b0*/  FFMA R170, R170, R0, R170 ;  /* 0x00000000aaaa7223 */ /* 0x000fce00000000aa */
.L_x_112:
[----:B------:R-:W-:Y:S05]  /*c8c0*/  BSYNC B1 ;  /* 0x0000000000017941 */ /* 0x000fea0003800000 */
.L_x_110:
        /* <DEDUP_REMOVED lines=10> */
.L_x_114:
[----:B------:R-:W1:Y:S02]  /*c970*/  MUFU.RCP R0, R165 ;  /* 0x000000a500007308 */ /* 0x000e640000001000 */
[----:B-1----:R-:W-:-:S04]  /*c980*/  FFMA R165, R165, R0, -1 ;  /* 0xbf800000a5a57423 */ /* 0x002fc80000000000 */
[----:B------:R-:W-:-:S04]  /*c990*/  FADD.FTZ R165, -R165, -RZ ;  /* 0x800000ffa5a57221 */ /* 0x000fc80000010100 */
[----:B------:R-:W-:-:S07]  /*c9a0*/  FFMA R165, R0, R165, R0 ;  /* 0x000000a500a57223 */ /* 0x000fce0000000000 */
.L_x_115:
[----:B------:R-:W-:Y:S05]  /*c9b0*/  BSYNC B1 ;  /* 0x0000000000017941 */ /* 0x000fea0003800000 */
.L_x_113:
        /* <DEDUP_REMOVED lines=10> */
.L_x_117:
[----:B------:R-:W1:Y:S02]  /*ca60*/  MUFU.RCP R0, R163 ;  /* 0x000000a300007308 */ /* 0x000e640000001000 */
[----:B-1----:R-:W-:-:S04]  /*ca70*/  FFMA R163, R163, R0, -1 ;  /* 0xbf800000a3a37423 */ /* 0x002fc80000000000 */
[----:B------:R-:W-:-:S04]  /*ca80*/  FADD.FTZ R163, -R163, -RZ ;  /* 0x800000ffa3a37221 */ /* 0x000fc80000010100 */
[----:B------:R-:W-:-:S07]  /*ca90*/  FFMA R163, R0, R163, R0 ;  /* 0x000000a300a37223 */ /* 0x000fce0000000000 */
.L_x_118:
[----:B------:R-:W-:Y:S05]  /*caa0*/  BSYNC B1 ;  /* 0x0000000000017941 */ /* 0x000fea0003800000 */
.L_x_116:
        /* <DEDUP_REMOVED lines=10> */
.L_x_120:
[----:B------:R-:W1:Y:S02]  /*cb50*/  MUFU.RCP R0, R162 ;  /* 0x000000a200007308 */ /* 0x000e640000001000 */
[----:B-1----:R-:W-:-:S04]  /*cb60*/  FFMA R162, R162, R0, -1 ;  /* 0xbf800000a2a27423 */ /* 0x002fc80000000000 */
[----:B------:R-:W-:-:S04]  /*cb70*/  FADD.FTZ R162, -R162, -RZ ;  /* 0x800000ffa2a27221 */ /* 0x000fc80000010100 */
[----:B------:R-:W-:-:S07]  /*cb80*/  FFMA R162, R0, R162, R0 ;  /* 0x000000a200a27223 */ /* 0x000fce0000000000 */
.L_x_121:
[----:B------:R-:W-:Y:S05]  /*cb90*/  BSYNC B1 ;  /* 0x0000000000017941 */ /* 0x000fea0003800000 */
.L_x_119:
        /* <DEDUP_REMOVED lines=10> */
.L_x_123:
[----:B------:R-:W1:Y:S02]  /*cc40*/  MUFU.RCP R0, R157 ;  /* 0x0000009d00007308 */ /* 0x000e640000001000 */
[----:B-1----:R-:W-:-:S04]  /*cc50*/  FFMA R157, R157, R0, -1 ;  /* 0xbf8000009d9d7423 */ /* 0x002fc80000000000 */
[----:B------:R-:W-:-:S04]  /*cc60*/  FADD.FTZ R157, -R157, -RZ ;  /* 0x800000ff9d9d7221 */ /* 0x000fc80000010100 */
[----:B------:R-:W-:-:S07]  /*cc70*/  FFMA R157, R0, R157, R0 ;  /* 0x0000009d009d7223 */ /* 0x000fce0000000000 */
.L_x_124:
[----:B------:R-:W-:Y:S05]  /*cc80*/  BSYNC B1 ;  /* 0x0000000000017941 */ /* 0x000fea0003800000 */
.L_x_122:
        /* <DEDUP_REMOVED lines=10> */
.L_x_126:
[----:B------:R-:W1:Y:S02]  /*cd30*/  MUFU.RCP R0, R31 ;  /* 0x0000001f00007308 */ /* 0x000e640000001000 */
[----:B-1----:R-:W-:-:S04]  /*cd40*/  FFMA R31, R31, R0, -1 ;  /* 0xbf8000001f1f7423 */ /* 0x002fc80000000000 */
[----:B------:R-:W-:-:S04]  /*cd50*/  FADD.FTZ R31, -R31, -RZ ;  /* 0x800000ff1f1f7221 */ /* 0x000fc80000010100 */
[----:B------:R-:W-:-:S07]  /*cd60*/  FFMA R31, R0, R31, R0 ;  /* 0x0000001f001f7223 */ /* 0x000fce0000000000 */
.L_x_127:
[----:B------:R-:W-:Y:S05]  /*cd70*/  BSYNC B1 ;  /* 0x0000000000017941 */ /* 0x000fea0003800000 */
.L_x_125:
        /* <DEDUP_REMOVED lines=10> */
.L_x_129:
[----:B------:R-:W1:Y:S02]  /*ce20*/  MUFU.RCP R0, R30 ;  /* 0x0000001e00007308 */ /* 0x000e640000001000 */
[----:B-1----:R-:W-:-:S04]  /*ce30*/  FFMA R30, R30, R0, -1 ;  /* 0xbf8000001e1e7423 */ /* 0x002fc80000000000 */
[----:B------:R-:W-:-:S04]  /*ce40*/  FADD.FTZ R30, -R30, -RZ ;  /* 0x800000ff1e1e7221 */ /* 0x000fc80000010100 */
[----:B------:R-:W-:-:S07]  /*ce50*/  FFMA R30, R0, R30, R0 ;  /* 0x0000001e001e7223 */ /* 0x000fce0000000000 */
.L_x_130:
[----:B------:R-:W-:Y:S05]  /*ce60*/  BSYNC B1 ;  /* 0x0000000000017941 */ /* 0x000fea0003800000 */
.L_x_128:
        /* <DEDUP_REMOVED lines=10> */
.L_x_132:
[----:B------:R-:W1:Y:S02]  /*cf10*/  MUFU.RCP R0, R29 ;  /* 0x0000001d00007308 */ /* 0x000e640000001000 */
[----:B-1----:R-:W-:-:S04]  /*cf20*/  FFMA R29, R29, R0, -1 ;  /* 0xbf8000001d1d7423 */ /* 0x002fc80000000000 */
[----:B------:R-:W-:-:S04]  /*cf30*/  FADD.FTZ R29, -R29, -RZ ;  /* 0x800000ff1d1d7221 */ /* 0x000fc80000010100 */
[----:B------:R-:W-:-:S07]  /*cf40*/  FFMA R29, R0, R29, R0 ;  /* 0x0000001d001d7223 */ /* 0x000fce0000000000 */
.L_x_133:
[----:B------:R-:W-:Y:S05]  /*cf50*/  BSYNC B1 ;  /* 0x0000000000017941 */ /* 0x000fea0003800000 */
.L_x_131:
        /* <DEDUP_REMOVED lines=10> */
.L_x_135:
[----:B------:R-:W1:Y:S02]  /*d000*/  MUFU.RCP R0, R28 ;  /* 0x0000001c00007308 */ /* 0x000e640000001000 */
[----:B-1----:R-:W-:-:S04]  /*d010*/  FFMA R28, R28, R0, -1 ;  /* 0xbf8000001c1c7423 */ /* 0x002fc80000000000 */
[----:B------:R-:W-:-:S04]  /*d020*/  FADD.FTZ R28, -R28, -RZ ;  /* 0x800000ff1c1c7221 */ /* 0x000fc80000010100 */
[----:B------:R-:W-:-:S07]  /*d030*/  FFMA R28, R0, R28, R0 ;  /* 0x0000001c001c7223 */ /* 0x000fce0000000000 */
.L_x_136:
[----:B------:R-:W-:Y:S05]  /*d040*/  BSYNC B1 ;  /* 0x0000000000017941 */ /* 0x000fea0003800000 */
.L_x_134:
        /* <DEDUP_REMOVED lines=10> */
.L_x_138:
[----:B------:R-:W1:Y:S02]  /*d0f0*/  MUFU.RCP R0, R27 ;  /* 0x0000001b00007308 */ /* 0x000e640000001000 */
[----:B-1----:R-:W-:-:S04]  /*d100*/  FFMA R27, R27, R0, -1 ;  /* 0xbf8000001b1b7423 */ /* 0x002fc80000000000 */
[----:B------:R-:W-:-:S04]  /*d110*/  FADD.FTZ R27, -R27, -RZ ;  /* 0x800000ff1b1b7221 */ /* 0x000fc80000010100 */
[----:B------:R-:W-:-:S07]  /*d120*/  FFMA R27, R0, R27, R0 ;  /* 0x0000001b001b7223 */ /* 0x000fce0000000000 */
.L_x_139:
[----:B------:R-:W-:Y:S05]  /*d130*/  BSYNC B1 ;  /* 0x0000000000017941 */ /* 0x000fea0003800000 */
.L_x_137:
        /* <DEDUP_REMOVED lines=10> */
.L_x_141:
[----:B------:R-:W1:Y:S02]  /*d1e0*/  MUFU.RCP R0, R26 ;  /* 0x0000001a00007308 */ /* 0x000e640000001000 */
[----:B-1----:R-:W-:-:S04]  /*d1f0*/  FFMA R26, R26, R0, -1 ;  /* 0xbf8000001a1a7423 */ /* 0x002fc80000000000 */
[----:B------:R-:W-:-:S04]  /*d200*/  FADD.FTZ R26, -R26, -RZ ;  /* 0x800000ff1a1a7221 */ /* 0x000fc80000010100 */
[----:B------:R-:W-:-:S07]  /*d210*/  FFMA R26, R0, R26, R0 ;  /* 0x0000001a001a7223 */ /* 0x000fce0000000000 */
.L_x_142:
[----:B------:R-:W-:Y:S05]  /*d220*/  BSYNC B1 ;  /* 0x0000000000017941 */ /* 0x000fea0003800000 */
.L_x_140:
        /* <DEDUP_REMOVED lines=10> */
.L_x_144:
[----:B------:R-:W1:Y:S02]  /*d2d0*/  MUFU.RCP R0, R25 ;  /* 0x0000001900007308 */ /* 0x000e640000001000 */
[----:B-1----:R-:W-:-:S04]  /*d2e0*/  FFMA R25, R25, R0, -1 ;  /* 0xbf80000019197423 */ /* 0x002fc80000000000 */
[----:B------:R-:W-:-:S04]  /*d2f0*/  FADD.FTZ R25, -R25, -RZ ;  /* 0x800000ff19197221 */ /* 0x000fc80000010100 */
[----:B------:R-:W-:-:S07]  /*d300*/  FFMA R25, R0, R25, R0 ;  /* 0x0000001900197223 */ /* 0x000fce0000000000 */
.L_x_145:
[----:B------:R-:W-:Y:S05]  /*d310*/  BSYNC B1 ;  /* 0x0000000000017941 */ /* 0x000fea0003800000 */
.L_x_143:
        /* <DEDUP_REMOVED lines=10> */
.L_x_147:
[----:B------:R-:W1:Y:S02]  /*d3c0*/  MUFU.RCP R0, R24 ;  /* 0x0000001800007308 */ /* 0x000e640000001000 */
[----:B-1----:R-:W-:-:S04]  /*d3d0*/  FFMA R24, R24, R0, -1 ;  /* 0xbf80000018187423 */ /* 0x002fc80000000000 */
[----:B------:R-:W-:-:S04]  /*d3e0*/  FADD.FTZ R24, -R24, -RZ ;  /* 0x800000ff18187221 */ /* 0x000fc80000010100 */
[----:B------:R-:W-:-:S07]  /*d3f0*/  FFMA R24, R0, R24, R0 ;  /* 0x0000001800187223 */ /* 0x000fce0000000000 */
.L_x_148:
[----:B------:R-:W-:Y:S05]  /*d400*/  BSYNC B1 ;  /* 0x0000000000017941 */ /* 0x000fea0003800000 */
.L_x_146:
        /* <DEDUP_REMOVED lines=10> */
.L_x_150:
[----:B------:R-:W1:Y:S02]  /*d4b0*/  MUFU.RCP R0, R11 ;  /* 0x0000000b00007308 */ /* 0x000e640000001000 */
[----:B-1----:R-:W-:-:S04]  /*d4c0*/  FFMA R11, R11, R0, -1 ;  /* 0xbf8000000b0b7423 */ /* 0x002fc80000000000 */
[----:B------:R-:W-:-:S04]  /*d4d0*/  FADD.FTZ R11, -R11, -RZ ;  /* 0x800000ff0b0b7221 */ /* 0x000fc80000010100 */
[----:B------:R-:W-:-:S07]  /*d4e0*/  FFMA R11, R0, R11, R0 ;  /* 0x0000000b000b7223 */ /* 0x000fce0000000000 */
.L_x_151:
[----:B------:R-:W-:Y:S05]  /*d4f0*/  BSYNC B1 ;  /* 0x0000000000017941 */ /* 0x000fea0003800000 */
.L_x_149:
        /* <DEDUP_REMOVED lines=10> */
.L_x_153:
[----:B------:R-:W1:Y:S02]  /*d5a0*/  MUFU.RCP R0, R10 ;  /* 0x0000000a00007308 */ /* 0x000e640000001000 */
[----:B-1----:R-:W-:-:S04]  /*d5b0*/  FFMA R10, R10, R0, -1 ;  /* 0xbf8000000a0a7423 */ /* 0x002fc80000000000 */
[----:B------:R-:W-:-:S04]  /*d5c0*/  FADD.FTZ R10, -R10, -RZ ;  /* 0x800000ff0a0a7221 */ /* 0x000fc80000010100 */
[----:B------:R-:W-:-:S07]  /*d5d0*/  FFMA R10, R0, R10, R0 ;  /* 0x0000000a000a7223 */ /* 0x000fce0000000000 */
.L_x_154:
[----:B------:R-:W-:Y:S05]  /*d5e0*/  BSYNC B1 ;  /* 0x0000000000017941 */ /* 0x000fea0003800000 */
.L_x_152:
        /* <DEDUP_REMOVED lines=9> */
.L_x_156:
[----:B------:R-:W1:Y:S02]  /*d680*/  MUFU.RCP R0, R9 ;  /* 0x0000000900007308 */ /* 0x000e640000001000 */
[----:B-1----:R-:W-:-:S04]  /*d690*/  FFMA R9, R9, R0, -1 ;  /* 0xbf80000009097423 */ /* 0x002fc80000000000 */
[----:B------:R-:W-:-:S04]  /*d6a0*/  FADD.FTZ R9, -R9, -RZ ;  /* 0x800000ff09097221 */ /* 0x000fc80000010100 */
[----:B------:R-:W-:-:S07]  /*d6b0*/  FFMA R0, R0, R9, R0 ;  /* 0x0000000900007223 */ /* 0x000fce0000000000 */
.L_x_157:
[----:B------:R-:W-:Y:S05]  /*d6c0*/  BSYNC B1 ;  /* 0x0000000000017941 */ /* 0x000fea0003800000 */
.L_x_155:
        /* <DEDUP_REMOVED lines=24> */
[----:B------:R-:W-:Y:S01]  /*d850*/  F2FP.BF16.F32.PACK_AB R25, R25, R34 ;  /* 0x000000221919723e */ /* 0x000fe200000010ff */
[----:B------:R1:W-:Y:S01]  /*d860*/  STSM.16.M88.4 [R155+0x2200], R28 ;  /* 0x0022001c9b007844 */ /* 0x0003e20000000200 */
[----:B------:R-:W-:Y:S02]  /*d870*/  F2FP.BF16.F32.PACK_AB R26, R11, R26 ;  /* 0x0000001a0b1a723e */ /* 0x000fe400000010ff */
[----:B------:R-:W-:-:S05]  /*d880*/  LEA R0, R164, R155, 0x1 ;  /* 0x0000009ba4007211 */ /* 0x000fca00078e08ff */
        /* <DEDUP_REMOVED lines=11> */
[----:B------:R-:W-:Y:S02]  /*d940*/  UIADD3 UR4, UR49, 0x2200, URZ ;  /* 0x0000220031047890 */ /* 0x000fe4000fffe03f */
[----:B------:R-:W-:Y:S01]  /*d950*/  UIADD3.X UR9, URZ, UR51, URZ, UP0, !UPT ;  /* 0x000000333f097290 */ /* 0x000fe200087fe43f */
[----:B------:R-:W-:Y:S01]  /*d960*/  UMOV UR5, UR41 ;  /* 0x0000002900057c82 */ /* 0x000fe20008000000 */
[----:B------:R-:W-:-:S07]  /*d970*/  UMOV UR7, UR43 ;  /* 0x0000002b00077c82 */ /* 0x000fce0008000000 */
[----:B------:R2:W-:Y:S01]  /*d980*/  UTMASTG.3D [UR4], [UR8] ;  /* 0x00000004080073b5 */ /* 0x0005e20008010000 */
[----:B------:R0:W-:Y:S01]  /*d990*/  UTMACMDFLUSH ;  /* 0x00000000000079b7 */ /* 0x0001e20000000000 */
[----:B--2---:R-:W-:-:S04]  /*d9a0*/  DEPBAR.LE SB0, 0x1 ;  /* 0x000080400000791a */ /* 0x004fc80000000000 */
.L_x_159:
[----:B------:R-:W-:Y:S05]  /*d9b0*/  BSYNC B0 ;  /* 0x0000000000007941 */ /* 0x000fea0003800000 */
.L_x_158:
[----:B-1----:R-:W-:Y:S01]  /*d9c0*/  IADD3 R0, R155, 0x2200, RZ ;  /* 0x000022009b007810 */ /* 0x002fe20007ffe0ff */
[----:B------:R-:W-:Y:S04]  /*d9d0*/  BAR.SYNC.DEFER_BLOCKING 0x1, 0x100 ;  /* 0x0044000000007b1d */ /* 0x000fe80000010000 */
[----:B------:R-:W-:Y:S02]  /*d9e0*/  IMAD R172, R164, 0x2, R0 ;  /* 0x00000002a4ac7824 */ /* 0x000fe400078e0200 */
[----:B------:R-:W-:Y:S04]  /*d9f0*/  BSSY B0, `(.L_x_160) ;  /* 0x0000009000007945 */ /* 0x000fe80003800000 */
[----:B------:R-:W-:Y:S05]  /*da00*/  @P0 BRA `(.L_x_161) ;  /* 0x00000000001c0947 */ /* 0x000fea0003800000 */
[----:B------:R-:W-:-:S13]  /*da10*/  ISETP.NE.AND P2, PT, R154, 0x3, PT ;  /* 0x000000039a00780c */ /* 0x000fda0003f45270 */
[----:B------:R-:W-:Y:S05]  /*da20*/  @!P2 BRA `(.L_x_162) ;  /* 0x000000000004a947 */ /* 0x000fea0003800000 */
[----:B------:R-:W-:Y:S01]  /*da30*/  BPT.TRAP 0x1 ;  /* 0x000000040000795c */ /* 0x000fe20000300000 */
.L_x_162:
[----:B------:R-:W-:-:S04]  /*da40*/  ULEA UR4, UR36, UR49, 0x3 ;  /* 0x0000003124047291 */ /* 0x000fc8000f8e183f */
[----:B------:R-:W-:-:S04]  /*da50*/  UIADD3 UR4, UR4, 0x50, URZ ;  /* 0x0000005004047890 */ /* 0x000fc8000fffe03f */
[----:B------:R-:W-:-:S09]  /*da60*/  UPRMT UR4, UR48, 0x654, UR4 ;  /* 0x0000065430047896 */ /* 0x000fd20008000004 */
[----:B------:R-:W-:Y:S03]  /*da70*/  SYNCS.ARRIVE.TRANS64.RED.A1T0 RZ, [UR4], RZ ;  /* 0x000000ffffff79a7 */ /* 0x000fe60008100404 */
.L_x_161:
[----:B------:R-:W-:Y:S05]  /*da80*/  BSYNC B0 ;  /* 0x0000000000007941 */ /* 0x000fea0003800000 */
.L_x_160:
[----:B------:R-:W-:Y:S01]  /*da90*/  UIADD3 UR36, UR36, 0x1, URZ ;  /* 0x0000000124247890 */ /* 0x000fe2000fffe03f */
[----:B------:R-:W-:Y:S01]  /*daa0*/  BSSY B0, `(.L_x_163) ;  /* 0x0000038000007945 */ /* 0x000fe20003800000 */
[----:B------:R-:W-:Y:S02]  /*dab0*/  MOV R9, RZ ;  /* 0x000000ff00097202 */ /* 0x000fe40000000f00 */
[----:B------:R-:W-:-:S04]  /*dac0*/  UISETP.NE.AND UP0, UPT, UR36, 0x4, UPT ;  /* 0x000000042400788c */ /* 0x000fc8000bf05270 */
[----:B------:R-:W-:Y:S01]  /*dad0*/  USEL UR36, UR36, URZ, UP0 ;  /* 0x0000003f24247287 */ /* 0x000fe20008000000 */
[----:B------:R-:W-:Y:S11]  /*dae0*/  @P0 BRA `(.L_x_164) ;  /* 0x0000000000cc0947 */ /* 0x000ff60003800000 */
[----:B------:R-:W-:-:S13]  /*daf0*/  ISETP.NE.AND P2, PT, R154, 0x3, PT ;  /* 0x000000039a00780c */ /* 0x000fda0003f45270 */
[----:B------:R-:W-:Y:S05]  /*db00*/  @!P2 BRA `(.L_x_165) ;  /* 0x000000000004a947 */ /* 0x000fea0003800000 */
[----:B------:R-:W-:Y:S01]  /*db10*/  BPT.TRAP 0x1 ;  /* 0x000000040000795c */ /* 0x000fe20000300000 */
.L_x_165:
[----:B------:R-:W-:Y:S01]  /*db20*/  LEA R0, R4, UR49, 0x3 ;  /* 0x0000003104007c11 */ /* 0x000fe2000f8e18ff */
[----:B------:R-:W-:Y:S01]  /*db30*/  BSSY B1, `(.L_x_166) ;  /* 0x0000004000017945 */ /* 0x000fe20003800000 */
[----:B------:R-:W-:-:S04]  /*db40*/  SHF.L.U32 R2, RZ, 0x1f, RZ ;  /* 0x0000001fff027819 */ /* 0x000fc800000006ff */
[----:B------:R-:W1:Y:S02]  /*db50*/  SYNCS.PHASECHK.TRANS64.TRYWAIT P2, [R0+URZ+0x30], R2 ;  /* 0x00003002000075a7 */ /* 0x000e64000804017f */
[----:B-1----:R-:W-:Y:S05]  /*db60*/  @!P2 BRA `(.L_x_167) ;  /* 0x000002000048a947 */ /* 0x002fea0003800000 */
.L_x_1138:
[----:B------:R-:W-:Y:S05]  /*db70*/  BSYNC B1 ;  /* 0x0000000000017941 */ /* 0x000fea0003800000 */
.L_x_166:
[----:B------:R-:W-:Y:S05]  /*db80*/  @P1 BRA `(.L_x_168) ;  /* 0x0000000000941947 */ /* 0x000fea0003800000 */
[----:B------:R-:W-:Y:S01]  /*db90*/  LEA R12, R4, R156, 0xd ;  /* 0x0000009c040c7211 */ /* 0x000fe200078e68ff */
[----:B------:R-:W-:Y:S05]  /*dba0*/  WARPSYNC.ALL ;  /* 0x0000000000007948 */ /* 0x000fea0003800000 */
[----:B------:R-:W-:Y:S02]  /*dbb0*/  LEA R8, R164, R12, 0x1 ;  /* 0x0000000ca4087211 */ /* 0x000fe400078e08ff */
[----:B------:R-:W2:Y:S04]  /*dbc0*/  LDSM.16.M88.4 R12, [R12] ;  /* 0x000000000c0c783b */ /* 0x000ea80000000200 */
[----:B------:R-:W1:Y:S01]  /*dbd0*/  LDSM.16.M88.4 R8, [R8] ;  /* 0x000000000808783b */ /* 0x000e620000000200 */
[----:B--2---:R-:W-:-:S02]  /*dbe0*/  SHF.L.U32 R21, R14, 0x10, RZ ;  /* 0x000000100e157819 */ /* 0x004fc400000006ff */
[----:B------:R-:W-:Y:S02]  /*dbf0*/  SHF.L.U32 R153, R12, 0x10, RZ ;  /* 0x000000100c997819 */ /* 0x000fe400000006ff */
[----:B------:R-:W-:Y:S01]  /*dc00*/  SHF.L.U32 R23, R13, 0x10, RZ ;  /* 0x000000100d177819 */ /* 0x000fe200000006ff */
[----:B-1----:R-:W-:Y:S01]  /*dc10*/  IMAD.U32 R2, R9, 0x10000, RZ ;  /* 0x0001000009027824 */ /* 0x002fe200078e00ff */
[----:B------:R-:W-:Y:S01]  /*dc20*/  LOP3.LUT R14, R14, 0xffff0000, RZ, 0xc0, !PT ;  /* 0xffff00000e0e7812 */ /* 0x000fe200078ec0ff */
[C---:B------:R-:W-:Y:S01]  /*dc30*/  FMUL R153, R16.reuse, R153 ;  /* 0x0000009910997220 */ /* 0x040fe20000400000 */
[----:B------:R-:W-:Y:S01]  /*dc40*/  SHF.L.U32 R19, R15, 0x10, RZ ;  /* 0x000000100f137819 */ /* 0x000fe200000006ff */
[----:B------:R-:W-:Y:S01]  /*dc50*/  FMUL R23, R16, R23 ;  /* 0x0000001710177220 */ /* 0x000fe20000400000 */
[----:B------:R-:W-:Y:S01]  /*dc60*/  SHF.L.U32 R0, R8, 0x10, RZ ;  /* 0x0000001008007819 */ /* 0x000fe200000006ff */
        /* <DEDUP_REMOVED lines=20> */
[C---:B------:R-:W-:Y:S01]  /*ddb0*/  FMUL R8, R16.reuse, R10 ;  /* 0x0000000a10087220 */ /* 0x040fe20000400000 */
[C---:B------:R-:W-:Y:S01]  /*ddc0*/  FMUL R6, R16.reuse, R6 ;  /* 0x0000000610067220 */ /* 0x040fe20000400000 */
[----:B------:R-:W-:-:S07]  /*ddd0*/  FMUL R5, R16, R5 ;  /* 0x0000000510057220 */ /* 0x000fce0000400000 */
.L_x_168:
[----:B------:R-:W-:-:S04]  /*dde0*/  IADD3 R4, R4, 0x1, RZ ;  /* 0x0000000104047810 */ /* 0x000fc80007ffe0ff */
[----:B------:R-:W-:-:S04]  /*ddf0*/  ISETP.NE.AND P2, PT, R4, 0x4, PT ;  /* 0x000000040400780c */ /* 0x000fc80003f45270 */
[----:B------:R-:W-:Y:S02]  /*de00*/  SEL R4, R4, RZ, P2 ;  /* 0x000000ff04047207 */ /* 0x000fe40001000000 */
[----:B------:R-:W-:-:S07]  /*de10*/  SEL R9, RZ, 0x1, P2 ;  /* 0x00000001ff097807 */ /* 0x000fce0001000000 */
.L_x_164:
[----:B------:R-:W-:Y:S05]  /*de20*/  BSYNC B0 ;  /* 0x0000000000007941 */ /* 0x000fea0003800000 */
.L_x_163:
[----:B------:R-:W2:Y:S04]  /*de30*/  LDL.LU R3, [R1+0x40] ;  /* 0x0000400001037983 */ /* 0x000ea80000300800 */
[----:B-1----:R-:W3:Y:S04]  /*de40*/  LDL.LU R0, [R1+0x44] ;  /* 0x0000440001007983 */ /* 0x002ee80000300800 */
[----:B------:R-:W4:Y:S04]  /*de50*/  LDL.LU R2, [R1+0x48] ;  /* 0x0000480001027983 */ /* 0x000f280000300800 */
[----:B------:R-:W5:Y:S04]  /*de60*/  LDL.LU R24, [R1+0x4c] ;  /* 0x00004c0001187983 */ /* 0x000f680000300800 */
        /* <DEDUP_REMOVED lines=11> */
[----:B------:R-:W5:Y:S01]  /*df20*/  LDL.LU R29, [R1+0x7c] ;  /* 0x00007c00011d7983 */ /* 0x000f620000300800 */
[----:B------:R-:W-:Y:S01]  /*df30*/  MOV R171, 0x3bbb989d ;  /* 0x3bbb989d00ab7802 */ /* 0x000fe20000000f00 */
[----:B------:R-:W-:Y:S01]  /*df40*/  BSSY B1, `(.L_x_169) ;  /* 0x000009e000017945 */ /* 0x000fe20003800000 */
[----:B------:R-:W-:Y:S01]  /*df50*/  MOV R174, 0x437c0000 ;  /* 0x437c000000ae7802 */ /* 0x000fe20000000f00 */
[C---:B--2---:R-:W-:Y:S01]  /*df60*/  FFMA R170, R17.reuse, R3, R153 ;  /* 0x0000000311aa7223 */ /* 0x044fe20000000099 */
[----:B---3--:R-:W-:-:S03]  /*df70*/  FFMA R169, R17, R0, R152 ;  /* 0x0000000011a97223 */ /* 0x008fc60000000098 */
[-C--:B------:R-:W-:Y:S01]  /*df80*/  FFMA.SAT R0, -R170, R171.reuse, 0.5 ;  /* 0x3f000000aa007423 */ /* 0x080fe200000021ab */
[----:B------:R-:W-:-:S03]  /*df90*/  FFMA.SAT R10, -R169, R171, 0.5 ;  /* 0x3f000000a90a7423 */ /* 0x000fc600000021ab */
[----:B------:R-:W-:Y:S01]  /*dfa0*/  FFMA.RM R0, R0, R174, 12582913 ;  /* 0x4b40000100007423 */ /* 0x000fe200000040ae */
[C---:B----4-:R-:W-:Y:S01]  /*dfb0*/  FFMA R168, R17.reuse, R2, R23 ;  /* 0x0000000211a87223 */ /* 0x050fe20000000017 */
[----:B------:R-:W-:Y:S02]  /*dfc0*/  FFMA.RM R10, R10, R174, 12582913 ;  /* 0x4b4000010a0a7423 */ /* 0x000fe400000040ae */
[C---:B------:R-:W-:Y:S01]  /*dfd0*/  FADD R3, R0.reuse, -12583039 ;  /* 0xcb40007f00037421 */ /* 0x040fe20000000000 */
[C---:B-----5:R-:W-:Y:S01]  /*dfe0*/  FFMA R167, R17.reuse, R24, R22 ;  /* 0x0000001811a77223 */ /* 0x060fe20000000016 */
[----:B------:R-:W-:Y:S01]  /*dff0*/  SHF.L.U32 R0, R0, 0x17, RZ ;  /* 0x0000001700007819 */ /* 0x000fe200000006ff */
[----:B------:R-:W-:Y:S01]  /*e000*/  FADD R2, R10, -12583039 ;  /* 0xcb40007f0a027421 */ /* 0x000fe20000000000 */
[----:B------:R-:W-:Y:S01]  /*e010*/  FFMA R11, -R170, 1.4426950216293334961, -R3 ;  /* 0x3fb8aa3baa0b7823 */ /* 0x000fe20000000903 */
[----:B------:R-:W-:Y:S01]  /*e020*/  FFMA.SAT R3, -R168, R171, 0.5 ;  /* 0x3f000000a8037423 */ /* 0x000fe200000021ab */
[----:B------:R-:W-:Y:S01]  /*e030*/  FFMA R162, R17, R37, R21 ;  /* 0x0000002511a27223 */ /* 0x000fe20000000015 */
[----:B------:R-:W-:Y:S01]  /*e040*/  FFMA R2, -R169, 1.4426950216293334961, -R2 ;  /* 0x3fb8aa3ba9027823 */ /* 0x000fe20000000902 */
[----:B------:R-:W-:Y:S01]  /*e050*/  FFMA R11, -R170, 1.925963033500011079e-08, R11 ;  /* 0x32a57060aa0b7823 */ /* 0x000fe2000000010b */
[----:B------:R-:W-:Y:S01]  /*e060*/  FFMA.RM R3, R3, R174, 12582913 ;  /* 0x4b40000103037423 */ /* 0x000fe200000040ae */
[----:B------:R-:W-:Y:S01]  /*e070*/  FFMA R161, R17, R36, R20 ;  /* 0x0000002411a17223 */ /* 0x000fe20000000014 */
[----:B------:R-:W-:Y:S01]  /*e080*/  FFMA R25, -R169, 1.925963033500011079e-08, R2 ;  /* 0x32a57060a9197823 */ /* 0x000fe20000000102 */
[-C--:B------:R-:W-:Y:S01]  /*e090*/  FFMA.SAT R2, -R167, R171.reuse, 0.5 ;  /* 0x3f000000a7027423 */ /* 0x080fe200000021ab */
[C---:B------:R-:W-:Y:S01]  /*e0a0*/  FADD R24, R3.reuse, -12583039 ;  /* 0xcb40007f03187421 */ /* 0x040fe20000000000 */
[----:B------:R1:W2:Y:S01]  /*e0b0*/  MUFU.EX2 R26, R11 ;  /* 0x0000000b001a7308 */ /* 0x0002a20000000800 */
[----:B------:R-:W-:Y:S01]  /*e0c0*/  SHF.L.U32 R165, R3, 0x17, RZ ;  /* 0x0000001703a57819 */ /* 0x000fe200000006ff */
[----:B------:R-:W-:Y:S01]  /*e0d0*/  FFMA.RM R2, R2, R174, 12582913 ;  /* 0x4b40000102027423 */ /* 0x000fe200000040ae */
[----:B------:R-:W-:Y:S01]  /*e0e0*/  FFMA R24, -R168, 1.4426950216293334961, -R24 ;  /* 0x3fb8aa3ba8187823 */ /* 0x000fe20000000918 */
[----:B------:R-:W-:Y:S01]  /*e0f0*/  FFMA.SAT R3, -R161, R171, 0.5 ;  /* 0x3f000000a1037423 */ /* 0x000fe200000021ab */
[----:B------:R-:W-:Y:S01]  /*e100*/  SHF.L.U32 R166, R10, 0x17, RZ ;  /* 0x000000170aa67819 */ /* 0x000fe200000006ff */
[----:B------:R-:W-:-:S02]  /*e110*/  IMAD.SHL.U32 R163, R2, 0x800000, RZ ;  /* 0x0080000002a37824 */ /* 0x000fc400078e00ff */
[----:B------:R-:W-:Y:S01]  /*e120*/  FFMA R24, -R168, 1.925963033500011079e-08, R24 ;  /* 0x32a57060a8187823 */ /* 0x000fe20000000118 */
[----:B------:R-:W3:Y:S01]  /*e130*/  MUFU.EX2 R25, R25 ;  /* 0x0000001900197308 */ /* 0x000ee20000000800 */
[----:B-1----:R-:W-:Y:S01]  /*e140*/  FADD R11, R2, -12583039 ;  /* 0xcb40007f020b7421 */ /* 0x002fe20000000000 */
[-C--:B------:R-:W-:Y:S01]  /*e150*/  FFMA.RM R3, R3, R174.reuse, 12582913 ;  /* 0x4b40000103037423 */ /* 0x080fe200000040ae */
[----:B------:R-:W-:Y:S01]  /*e160*/  FFMA.SAT R10, -R162, R171, 0.5 ;  /* 0x3f000000a20a7423 */ /* 0x000fe200000021ab */
[----:B------:R-:W-:Y:S01]  /*e170*/  FFMA R160, R17, R35, R19 ;  /* 0x0000002311a07223 */ /* 0x000fe20000000013 */
[----:B------:R-:W-:Y:S01]  /*e180*/  FFMA R11, -R167, 1.4426950216293334961, -R11 ;  /* 0x3fb8aa3ba70b7823 */ /* 0x000fe2000000090b */
[----:B------:R-:W-:Y:S01]  /*e190*/  FADD R2, R3, -12583039 ;  /* 0xcb40007f03027421 */ /* 0x000fe20000000000 */
[----:B------:R-:W-:Y:S01]  /*e1a0*/  FFMA.RM R10, R10, R174, 12582913 ;  /* 0x4b4000010a0a7423 */ /* 0x000fe200000040ae */
[----:B------:R-:W1:Y:S01]  /*e1b0*/  MUFU.EX2 R24, R24 ;  /* 0x0000001800187308 */ /* 0x000e620000000800 */
[----:B------:R-:W-:Y:S01]  /*e1c0*/  FFMA R11, -R167, 1.925963033500011079e-08, R11 ;  /* 0x32a57060a70b7823 */ /* 0x000fe2000000010b */
[C---:B------:R-:W-:Y:S01]  /*e1d0*/  FFMA R38, R17.reuse, R34, R15 ;  /* 0x0000002211267223 */ /* 0x040fe2000000000f */
[C---:B------:R-:W-:Y:S01]  /*e1e0*/  FFMA R159, R17.reuse, R27, R18 ;  /* 0x0000001b119f7223 */ /* 0x040fe20000000012 */
[C---:B------:R-:W-:Y:S01]  /*e1f0*/  FFMA R36, R17.reuse, R33, R14 ;  /* 0x0000002111247223 */ /* 0x040fe2000000000e */
[----:B------:R-:W-:Y:S01]  /*e200*/  FFMA R35, R17, R30, R13 ;  /* 0x0000001e11237223 */ /* 0x000fe2000000000d */
[----:B------:R-:W-:Y:S01]  /*e210*/  SHF.L.U32 R158, R10, 0x17, RZ ;  /* 0x000000170a9e7819 */ /* 0x000fe200000006ff */
[----:B--2---:R-:W-:Y:S01]  /*e220*/  FFMA R0, R0, R26, 1 ;  /* 0x3f80000000007423 */ /* 0x004fe2000000001a */
[----:B------:R-:W2:Y:S01]  /*e230*/  MUFU.EX2 R11, R11 ;  /* 0x0000000b000b7308 */ /* 0x000ea20000000800 */
[----:B---3--:R-:W-:Y:S01]  /*e240*/  FFMA R166, R166, R25, 1 ;  /* 0x3f800000a6a67423 */ /* 0x008fe20000000019 */
[----:B------:R-:W-:Y:S01]  /*e250*/  SHF.L.U32 R157, R3, 0x17, RZ ;  /* 0x00000017039d7819 */ /* 0x000fe200000006ff */
[----:B------:R-:W-:Y:S01]  /*e260*/  FFMA.SAT R3, -R36, R171, 0.5 ;  /* 0x3f00000024037423 */ /* 0x000fe200000021ab */
[C---:B------:R-:W-:Y:S01]  /*e270*/  FFMA R31, R17.reuse, R31, R12 ;  /* 0x0000001f111f7223 */ /* 0x040fe2000000000c */
[C---:B------:R-:W-:Y:S01]  /*e280*/  FFMA R28, R17.reuse, R28, R7 ;  /* 0x0000001c111c7223 */ /* 0x040fe20000000007 */
[----:B------:R-:W-:Y:S01]  /*e290*/  FFMA R32, R17, R32, R6 ;  /* 0x0000002011207223 */ /* 0x000fe20000000006 */
[----:B------:R-:W-:Y:S01]  /*e2a0*/  FFMA.RM R3, R3, R174, 12582913 ;  /* 0x4b40000103037423 */ /* 0x000fe200000040ae */
[----:B-1----:R-:W-:Y:S01]  /*e2b0*/  FFMA R165, R165, R24, 1 ;  /* 0x3f800000a5a57423 */ /* 0x002fe20000000018 */
[----:B------:R-:W-:Y:S01]  /*e2c0*/  FFMA R24, -R161, 1.4426950216293334961, -R2 ;  /* 0x3fb8aa3ba1187823 */ /* 0x000fe20000000902 */
[----:B------:R-:W-:-:S02]  /*e2d0*/  FFMA.SAT R2, -R160, R171, 0.5 ;  /* 0x3f000000a0027423 */ /* 0x000fc400000021ab */
[----:B------:R-:W-:Y:S01]  /*e2e0*/  SHF.L.U32 R33, R3, 0x17, RZ ;  /* 0x0000001703217819 */ /* 0x000fe200000006ff */
[----:B------:R-:W-:Y:S01]  /*e2f0*/  FFMA R29, R17, R29, R5 ;  /* 0x0000001d111d7223 */ /* 0x000fe20000000005 */
[----:B------:R-:W-:Y:S01]  /*e300*/  FFMA R24, -R161, 1.925963033500011079e-08, R24 ;  /* 0x32a57060a1187823 */ /* 0x000fe20000000118 */
[-C--:B------:R-:W-:Y:S01]  /*e310*/  FFMA.RM R2, R2, R174.reuse, 12582913 ;  /* 0x4b40000102027423 */ /* 0x080fe200000040ae */
[----:B--2---:R-:W-:Y:S01]  /*e320*/  FFMA R163, R163, R11, 1 ;  /* 0x3f800000a3a37423 */ /* 0x004fe2000000000b */
[----:B------:R-:W-:Y:S02]  /*e330*/  FADD R11, R10, -12583039 ;  /* 0xcb40007f0a0b7421 */ /* 0x000fe40000000000 */
[C---:B------:R-:W-:Y:S01]  /*e340*/  FADD R25, R2.reuse, -12583039 ;  /* 0xcb40007f02197421 */ /* 0x040fe20000000000 */
[----:B------:R-:W-:Y:S01]  /*e350*/  SHF.L.U32 R39, R2, 0x17, RZ ;  /* 0x0000001702277819 */ /* 0x000fe200000006ff */
[----:B------:R-:W-:Y:S01]  /*e360*/  FFMA.SAT R2, -R38, R171, 0.5 ;  /* 0x3f00000026027423 */ /* 0x000fe200000021ab */
[----:B------:R-:W-:Y:S01]  /*e370*/  FFMA R11, -R162, 1.4426950216293334961, -R11 ;  /* 0x3fb8aa3ba20b7823 */ /* 0x000fe2000000090b */
[----:B------:R-:W1:Y:S01]  /*e380*/  MUFU.EX2 R26, R24 ;  /* 0x00000018001a7308 */ /* 0x000e620000000800 */
[----:B------:R-:W-:Y:S01]  /*e390*/  FFMA R25, -R160, 1.4426950216293334961, -R25 ;  /* 0x3fb8aa3ba0197823 */ /* 0x000fe20000000919 */
[----:B------:R-:W-:Y:S01]  /*e3a0*/  FFMA.RM R2, R2, R174, 12582913 ;  /* 0x4b40000102027423 */ /* 0x000fe200000040ae */
[----:B------:R-:W-:-:S02]  /*e3b0*/  FFMA R11, -R162, 1.925963033500011079e-08, R11 ;  /* 0x32a57060a20b7823 */ /* 0x000fc4000000010b */
        /* <DEDUP_REMOVED lines=9> */
[----:B------:R-:W-:Y:S01]  /*e450*/  SHF.L.U32 R30, R2, 0x17, RZ ;  /* 0x00000017021e7819 */ /* 0x000fe200000006ff */
[----:B-1----:R-:W-:Y:S01]  /*e460*/  FFMA R157, R157, R26, 1 ;  /* 0x3f8000009d9d7423 */ /* 0x002fe2000000001a */
[----:B------:R-:W-:Y:S01]  /*e470*/  FFMA R26, R17, R175, R8 ;  /* 0x000000af111a7223 */ /* 0x000fe20000000008 */
[----:B------:R-:W-:-:S04]  /*e480*/  FFMA.RM R11, R11, R174, 12582913 ;  /* 0x4b4000010b0b7423 */ /* 0x000fc800000040ae */
[C---:B------:R-:W-:Y:S01]  /*e490*/  FADD R24, R11.reuse, -12583039 ;  /* 0xcb40007f0b187421 */ /* 0x040fe20000000000 */
[----:B------:R-:W-:Y:S01]  /*e4a0*/  SHF.L.U32 R37, R11, 0x17, RZ ;  /* 0x000000170b257819 */ /* 0x000fe200000006ff */
[----:B------:R-:W-:Y:S01]  /*e4b0*/  FFMA R11, -R38, 1.925963033500011079e-08, R10 ;  /* 0x32a57060260b7823 */ /* 0x000fe2000000010a */
[----:B------:R-:W-:Y:S01]  /*e4c0*/  FADD R10, R3, -12583039 ;  /* 0xcb40007f030a7421 */ /* 0x000fe20000000000 */
[----:B------:R-:W-:Y:S01]  /*e4d0*/  FADD R3, R2, -12583039 ;  /* 0xcb40007f02037421 */ /* 0x000fe20000000000 */
[----:B------:R-:W-:Y:S01]  /*e4e0*/  FFMA.SAT R2, -R31, R171, 0.5 ;  /* 0x3f0000001f027423 */ /* 0x000fe200000021ab */
[----:B---3--:R-:W-:Y:S01]  /*e4f0*/  FFMA R158, R158, R27, 1 ;  /* 0x3f8000009e9e7423 */ /* 0x008fe2000000001b */
[----:B------:R-:W-:Y:S01]  /*e500*/  FFMA R24, -R159, 1.4426950216293334961, -R24 ;  /* 0x3fb8aa3b9f187823 */ /* 0x000fe20000000918 */
[----:B------:R-:W-:Y:S01]  /*e510*/  FFMA R3, -R35, 1.4426950216293334961, -R3 ;  /* 0x3fb8aa3b23037823 */ /* 0x000fe20000000903 */
[----:B------:R-:W-:Y:S01]  /*e520*/  FFMA.RM R2, R2, R174, 12582913 ;  /* 0x4b40000102027423 */ /* 0x000fe200000040ae */
[----:B----4-:R-:W-:Y:S01]  /*e530*/  FFMA R39, R39, R25, 1 ;  /* 0x3f80000027277423 */ /* 0x010fe20000000019 */
[----:B------:R-:W-:Y:S01]  /*e540*/  FFMA R24, -R159, 1.925963033500011079e-08, R24 ;  /* 0x32a570609f187823 */ /* 0x000fe20000000118 */
[----:B------:R-:W-:Y:S01]  /*e550*/  FFMA R3, -R35, 1.925963033500011079e-08, R3 ;  /* 0x32a5706023037823 */ /* 0x000fe20000000103 */
[----:B------:R-:W-:Y:S01]  /*e560*/  FFMA R10, -R36, 1.4426950216293334961, -R10 ;  /* 0x3fb8aa3b240a7823 */ /* 0x000fe2000000090a */
[----:B------:R-:W-:Y:S01]  /*e570*/  SHF.L.U32 R27, R2, 0x17, RZ ;  /* 0x00000017021b7819 */ /* 0x000fe200000006ff */
[----:B------:R-:W1:Y:S02]  /*e580*/  MUFU.EX2 R11, R11 ;  /* 0x0000000b000b7308 */ /* 0x000e640000000800 */
        /* <DEDUP_REMOVED lines=11> */
[----:B------:R-:W-:Y:S01]  /*e640*/  FFMA R3, -R31, 1.925963033500011079e-08, R3 ;  /* 0x32a570601f037823 */ /* 0x000fe20000000103 */
[----:B------:R-:W-:-:S05]  /*e650*/  IMAD.SHL.U32 R25, R2, 0x800000, RZ ;  /* 0x0080000002197824 */ /* 0x000fca00078e00ff */
        /* <DEDUP_REMOVED lines=40> */
.L_x_170:
[----:B------:R-:W1:Y:S02]  /*e8e0*/  MUFU.RCP R171, R0 ;  /* 0x0000000000ab7308 */ /* 0x000e640000001000 */
[----:B-1----:R-:W-:-:S04]  /*e8f0*/  FFMA R0, R0, R171, -1 ;  /* 0xbf80000000007423 */ /* 0x002fc800000000ab */
[----:B------:R-:W-:-:S04]  /*e900*/  FADD.FTZ R0, -R0, -RZ ;  /* 0x800000ff00007221 */ /* 0x000fc80000010100 */
[----:B------:R-:W-:-:S07]  /*e910*/  FFMA R171, R171, R0, R171 ;  /* 0x00000000abab7223 */ /* 0x000fce00000000ab */
.L_x_171:
[----:B------:R-:W-:Y:S05]  /*e920*/  BSYNC B1 ;  /* 0x0000000000017941 */ /* 0x000fea0003800000 */
.L_x_169:
        /* <DEDUP_REMOVED lines=10> */
.L_x_173:
[----:B------:R-:W1:Y:S02]  /*e9d0*/  MUFU.RCP R0, R166 ;  /* 0x000000a600007308 */ /* 0x000e640000001000 */
[----:B-1----:R-:W-:-:S04]  /*e9e0*/  FFMA R166, R166, R0, -1 ;  /* 0xbf800000a6a67423 */ /* 0x002fc80000000000 */
[----:B------:R-:W-:-:S04]  /*e9f0*/  FADD.FTZ R166, -R166, -RZ ;  /* 0x800000ffa6a67221 */ /* 0x000fc80000010100 */
[----:B------:R-:W-:-:S07]  /*ea00*/  FFMA R166, R0, R166, R0 ;  /* 0x000000a600a67223 */ /* 0x000fce0000000000 */
.L_x_174:
[----:B------:R-:W-:Y:S05]  /*ea10*/  BSYNC B1 ;  /* 0x0000000000017941 */ /* 0x000fea0003800000 */
.L_x_172:
[----:B------:R-:W-:Y:S01]  /*ea20*/  VIADD R0, R165, 0x1800000 ;  /* 0x01800000a5007836 */ /* 0x000fe20000000000 */
[----:B------:R-:W-:Y:S04]  /*ea30*/  BSSY B1, `(.L_x_175) ;  /* 0x000000d000017945 */ /* 0x000fe80003800000 */
        /* <DEDUP_REMOVED lines=8> */
.L_x_176:
[----:B------:R-:W1:Y:S02]  /*eac0*/  MUFU.RCP R0, R165 ;  /* 0x000000a500007308 */ /* 0x000e640000001000 */
[----:B-1----:R-:W-:-:S04]  /*ead0*/  FFMA R165, R165, R0, -1 ;  /* 0xbf800000a5a57423 */ /* 0x002fc80000000000 */
[----:B------:R-:W-:-:S04]  /*eae0*/  FADD.FTZ R165, -R165, -RZ ;  /* 0x800000ffa5a57221 */ /* 0x000fc80000010100 */
[----:B------:R-:W-:-:S07]  /*eaf0*/  FFMA R165, R0, R165, R0 ;  /* 0x000000a500a57223 */ /* 0x000fce0000000000 */
.L_x_177:
[----:B------:R-:W-:Y:S05]  /*eb00*/  BSYNC B1 ;  /* 0x0000000000017941 */ /* 0x000fea0003800000 */
.L_x_175:
        /* <DEDUP_REMOVED lines=10> */
.L_x_179:
[----:B------:R-:W1:Y:S02]  /*ebb0*/  MUFU.RCP R0, R163 ;  /* 0x000000a300007308 */ /* 0x000e640000001000 */
[----:B-1----:R-:W-:-:S04]  /*ebc0*/  FFMA R163, R163, R0, -1 ;  /* 0xbf800000a3a37423 */ /* 0x002fc80000000000 */
[----:B------:R-:W-:-:S04]  /*ebd0*/  FADD.FTZ R163, -R163, -RZ ;  /* 0x800000ffa3a37221 */ /* 0x000fc80000010100 */
[----:B------:R-:W-:-:S07]  /*ebe0*/  FFMA R163, R0, R163, R0 ;  /* 0x000000a300a37223 */ /* 0x000fce0000000000 */
.L_x_180:
[----:B------:R-:W-:Y:S05]  /*ebf0*/  BSYNC B1 ;  /* 0x0000000000017941 */ /* 0x000fea0003800000 */
.L_x_178:
        /* <DEDUP_REMOVED lines=10> */
.L_x_182:
[----:B------:R-:W1:Y:S02]  /*eca0*/  MUFU.RCP R0, R158 ;  /* 0x0000009e00007308 */ /* 0x000e640000001000 */
[----:B-1----:R-:W-:-:S04]  /*ecb0*/  FFMA R158, R158, R0, -1 ;  /* 0xbf8000009e9e7423 */ /* 0x002fc80000000000 */
[----:B------:R-:W-:-:S04]  /*ecc0*/  FADD.FTZ R158, -R158, -RZ ;  /* 0x800000ff9e9e7221 */ /* 0x000fc80000010100 */
[----:B------:R-:W-:-:S07]  /*ecd0*/  FFMA R158, R0, R158, R0 ;  /* 0x0000009e009e7223 */ /* 0x000fce0000000000 */
.L_x_183:
[----:B------:R-:W-:Y:S05]  /*ece0*/  BSYNC B1 ;  /* 0x0000000000017941 */ /* 0x000fea0003800000 */
.L_x_181:
        /* <DEDUP_REMOVED lines=10> */
.L_x_185:
[----:B------:R-:W1:Y:S02]  /*ed90*/  MUFU.RCP R0, R157 ;  /* 0x0000009d00007308 */ /* 0x000e640000001000 */
[----:B-1----:R-:W-:-:S04]  /*eda0*/  FFMA R157, R157, R0, -1 ;  /* 0xbf8000009d9d7423 */ /* 0x002fc80000000000 */
[----:B------:R-:W-:-:S04]  /*edb0*/  FADD.FTZ R157, -R157, -RZ ;  /* 0x800000ff9d9d7221 */ /* 0x000fc80000010100 */
[----:B------:R-:W-:-:S07]  /*edc0*/  FFMA R157, R0, R157, R0 ;  /* 0x0000009d009d7223 */ /* 0x000fce0000000000 */
.L_x_186:
[----:B------:R-:W-:Y:S05]  /*edd0*/  BSYNC B1 ;  /* 0x0000000000017941 */ /* 0x000fea0003800000 */
.L_x_184:
        /* <DEDUP_REMOVED lines=10> */
.L_x_188:
[----:B------:R-:W1:Y:S02]  /*ee80*/  MUFU.RCP R0, R39 ;  /* 0x0000002700007308 */ /* 0x000e640000001000 */
[----:B-1----:R-:W-:-:S04]  /*ee90*/  FFMA R39, R39, R0, -1 ;  /* 0xbf80000027277423 */ /* 0x002fc80000000000 */
[----:B------:R-:W-:-:S04]  /*eea0*/  FADD.FTZ R39, -R39, -RZ ;  /* 0x800000ff27277221 */ /* 0x000fc80000010100 */
[----:B------:R-:W-:-:S07]  /*eeb0*/  FFMA R39, R0, R39, R0 ;  /* 0x0000002700277223 */ /* 0x000fce0000000000 */
.L_x_189:
[----:B------:R-:W-:Y:S05]  /*eec0*/  BSYNC B1 ;  /* 0x0000000000017941 */ /* 0x000fea0003800000 */
.L_x_187:
        /* <DEDUP_REMOVED lines=10> */
.L_x_191:
[----:B------:R-:W1:Y:S02]  /*ef70*/  MUFU.RCP R0, R37 ;  /* 0x0000002500007308 */ /* 0x000e640000001000 */
[----:B-1----:R-:W-:-:S04]  /*ef80*/  FFMA R37, R37, R0, -1 ;  /* 0xbf80000025257423 */ /* 0x002fc80000000000 */
[----:B------:R-:W-:-:S04]  /*ef90*/  FADD.FTZ R37, -R37, -RZ ;  /* 0x800000ff25257221 */ /* 0x000fc80000010100 */
[----:B------:R-:W-:-:S07]  /*efa0*/  FFMA R37, R0, R37, R0 ;  /* 0x0000002500257223 */ /* 0x000fce0000000000 */
.L_x_192:
[----:B------:R-:W-:Y:S05]  /*efb0*/  BSYNC B1 ;  /* 0x0000000000017941 */ /* 0x000fea0003800000 */
.L_x_190:
        /* <DEDUP_REMOVED lines=10> */
.L_x_194:
[----:B------:R-:W1:Y:S02]  /*f060*/  MUFU.RCP R0, R34 ;  /* 0x0000002200007308 */ /* 0x000e640000001000 */
[----:B-1----:R-:W-:-:S04]  /*f070*/  FFMA R34, R34, R0, -1 ;  /* 0xbf80000022227423 */ /* 0x002fc80000000000 */
[----:B------:R-:W-:-:S04]  /*f080*/  FADD.FTZ R34, -R34, -RZ ;  /* 0x800000ff22227221 */ /* 0x000fc80000010100 */
[----:B------:R-:W-:-:S07]  /*f090*/  FFMA R34, R0, R34, R0 ;  /* 0x0000002200227223 */ /* 0x000fce0000000000 */
.L_x_195:
[----:B------:R-:W-:Y:S05]  /*f0a0*/  BSYNC B1 ;  /* 0x0000000000017941 */ /* 0x000fea0003800000 */
.L_x_193:
        /* <DEDUP_REMOVED lines=10> */
.L_x_197:
[----:B------:R-:W1:Y:S02]  /*f150*/  MUFU.RCP R0, R33 ;  /* 0x0000002100007308 */ /* 0x000e640000001000 */
[----:B-1----:R-:W-:-:S04]  /*f160*/  FFMA R33, R33, R0, -1 ;  /* 0xbf80000021217423 */ /* 0x002fc80000000000 */
[----:B------:R-:W-:-:S04]  /*f170*/  FADD.FTZ R33, -R33, -RZ ;  /* 0x800000ff21217221 */ /* 0x000fc80000010100 */
[----:B------:R-:W-:-:S07]  /*f180*/  FFMA R33, R0, R33, R0 ;  /* 0x0000002100217223 */ /* 0x000fce0000000000 */
.L_x_198:
[----:B------:R-:W-:Y:S05]  /*f190*/  BSYNC B1 ;  /* 0x0000000000017941 */ /* 0x000fea0003800000 */
.L_x_196:
        /* <DEDUP_REMOVED lines=10> */
.L_x_200:
[----:B------:R-:W1:Y:S02]  /*f240*/  MUFU.RCP R0, R30 ;  /* 0x0000001e00007308 */ /* 0x000e640000001000 */
[----:B-1----:R-:W-:-:S04]  /*f250*/  FFMA R30, R30, R0, -1 ;  /* 0xbf8000001e1e7423 */ /* 0x002fc80000000000 */
[----:B------:R-:W-:-:S04]  /*f260*/  FADD.FTZ R30, -R30, -RZ ;  /* 0x800000ff1e1e7221 */ /* 0x000fc80000010100 */
[----:B------:R-:W-:-:S07]  /*f270*/  FFMA R30, R0, R30, R0 ;  /* 0x0000001e001e7223 */ /* 0x000fce0000000000 */
.L_x_201:
[----:B------:R-:W-:Y:S05]  /*f280*/  BSYNC B1 ;  /* 0x0000000000017941 */ /* 0x000fea0003800000 */
.L_x_199:
        /* <DEDUP_REMOVED lines=10> */
.L_x_203:
[----:B------:R-:W1:Y:S02]  /*f330*/  MUFU.RCP R0, R27 ;  /* 0x0000001b00007308 */ /* 0x000e640000001000 */
[----:B-1----:R-:W-:-:S04]  /*f340*/  FFMA R27, R27, R0, -1 ;  /* 0xbf8000001b1b7423 */ /* 0x002fc80000000000 */
[----:B------:R-:W-:-:S04]  /*f350*/  FADD.FTZ R27, -R27, -RZ ;  /* 0x800000ff1b1b7221 */ /* 0x000fc80000010100 */
[----:B------:R-:W-:-:S07]  /*f360*/  FFMA R27, R0, R27, R0 ;  /* 0x0000001b001b7223 */ /* 0x000fce0000000000 */
.L_x_204:
[----:B------:R-:W-:Y:S05]  /*f370*/  BSYNC B1 ;  /* 0x0000000000017941 */ /* 0x000fea0003800000 */
.L_x_202:
        /* <DEDUP_REMOVED lines=10> */
.L_x_206:
[----:B------:R-:W1:Y:S02]  /*f420*/  MUFU.RCP R0, R25 ;  /* 0x0000001900007308 */ /* 0x000e640000001000 */
[----:B-1----:R-:W-:-:S04]  /*f430*/  FFMA R25, R25, R0, -1 ;  /* 0xbf80000019197423 */ /* 0x002fc80000000000 */
[----:B------:R-:W-:-:S04]  /*f440*/  FADD.FTZ R25, -R25, -RZ ;  /* 0x800000ff19197221 */ /* 0x000fc80000010100 */
[----:B------:R-:W-:-:S07]  /*f450*/  FFMA R25, R0, R25, R0 ;  /* 0x0000001900197223 */ /* 0x000fce0000000000 */
.L_x_207:
[----:B------:R-:W-:Y:S05]  /*f460*/  BSYNC B1 ;  /* 0x0000000000017941 */ /* 0x000fea0003800000 */
.L_x_205:
        /* <DEDUP_REMOVED lines=10> */
.L_x_209:
[----:B------:R-:W1:Y:S02]  /*f510*/  MUFU.RCP R0, R24 ;  /* 0x0000001800007308 */ /* 0x000e640000001000 */
[----:B-1----:R-:W-:-:S04]  /*f520*/  FFMA R24, R24, R0, -1 ;  /* 0xbf80000018187423 */ /* 0x002fc80000000000 */
[----:B------:R-:W-:-:S04]  /*f530*/  FADD.FTZ R24, -R24, -RZ ;  /* 0x800000ff18187221 */ /* 0x000fc80000010100 */
[----:B------:R-:W-:-:S07]  /*f540*/  FFMA R24, R0, R24, R0 ;  /* 0x0000001800187223 */ /* 0x000fce0000000000 */
.L_x_210:
[----:B------:R-:W-:Y:S05]  /*f550*/  BSYNC B1 ;  /* 0x0000000000017941 */ /* 0x000fea0003800000 */
.L_x_208:
        /* <DEDUP_REMOVED lines=10> */
.L_x_212:
[----:B------:R-:W1:Y:S02]  /*f600*/  MUFU.RCP R0, R11 ;  /* 0x0000000b00007308 */ /* 0x000e640000001000 */
[----:B-1----:R-:W-:-:S04]  /*f610*/  FFMA R11, R11, R0, -1 ;  /* 0xbf8000000b0b7423 */ /* 0x002fc80000000000 */
[----:B------:R-:W-:-:S04]  /*f620*/  FADD.FTZ R11, -R11, -RZ ;  /* 0x800000ff0b0b7221 */ /* 0x000fc80000010100 */
[----:B------:R-:W-:-:S07]  /*f630*/  FFMA R11, R0, R11, R0 ;  /* 0x0000000b000b7223 */ /* 0x000fce0000000000 */
.L_x_213:
[----:B------:R-:W-:Y:S05]  /*f640*/  BSYNC B1 ;  /* 0x0000000000017941 */ /* 0x000fea0003800000 */
.L_x_211:
        /* <DEDUP_REMOVED lines=9> */
.L_x_215:
[----:B------:R-:W1:Y:S02]  /*f6e0*/  MUFU.RCP R0, R10 ;  /* 0x0000000a00007308 */ /* 0x000e640000001000 */
[----:B-1----:R-:W-:-:S04]  /*f6f0*/  FFMA R10, R10, R0, -1 ;  /* 0xbf8000000a0a7423 */ /* 0x002fc80000000000 */
[----:B------:R-:W-:-:S04]  /*f700*/  FADD.FTZ R10, -R10, -RZ ;  /* 0x800000ff0a0a7221 */ /* 0x000fc80000010100 */
[----:B------:R-:W-:-:S07]  /*f710*/  FFMA R0, R0, R10, R0 ;  /* 0x0000000a00007223 */ /* 0x000fce0000000000 */
.L_x_216:
[----:B------:R-:W-:Y:S05]  /*f720*/  BSYNC B1 ;  /* 0x0000000000017941 */ /* 0x000fea0003800000 */
.L_x_214:
        /* <DEDUP_REMOVED lines=46> */
.L_x_218:
[----:B------:R-:W-:Y:S05]  /*fa10*/  BSYNC B0 ;  /* 0x0000000000007941 */ /* 0x000fea0003800000 */
.L_x_217:
[----:B------:R-:W-:Y:S01]  /*fa20*/  IADD3 R160, R155, 0x4200, RZ ;  /* 0x000042009ba07810 */ /* 0x000fe20007ffe0ff */
[----:B------:R-:W-:Y:S03]  /*fa30*/  BAR.SYNC.DEFER_BLOCKING 0x1, 0x100 ;  /* 0x0044000000007b1d */ /* 0x000fe60000010000 */
[----:B------:R-:W-:-:S03]  /*fa40*/  LEA R160, R164, R160, 0x1 ;  /* 0x000000a0a4a07211 */ /* 0x000fc600078e08ff */
[----:B------:R-:W-:Y:S04]  /*fa50*/  BSSY B0, `(.L_x_219) ;  /* 0x0000009000007945 */ /* 0x000fe80003800000 */
[----:B------:R-:W-:Y:S05]  /*fa60*/  @P0 BRA `(.L_x_220) ;  /* 0x00000000001c0947 */ /* 0x000fea0003800000 */
[----:B------:R-:W-:-:S13]  /*fa70*/  ISETP.NE.AND P2, PT, R154, 0x3, PT ;  /* 0x000000039a00780c */ /* 0x000fda0003f45270 */
[----:B------:R-:W-:Y:S05]  /*fa80*/  @!P2 BRA `(.L_x_221) ;  /* 0x000000000004a947 */ /* 0x000fea0003800000 */
[----:B------:R-:W-:Y:S01]  /*fa90*/  BPT.TRAP 0x1 ;  /* 0x000000040000795c */ /* 0x000fe20000300000 */
.L_x_221:
[----:B------:R-:W-:-:S04]  /*faa0*/  ULEA UR4, UR36, UR49, 0x3 ;  /* 0x0000003124047291 */ /* 0x000fc8000f8e183f */
[----:B------:R-:W-:-:S04]  /*fab0*/  UIADD3 UR4, UR4, 0x50, URZ ;  /* 0x0000005004047890 */ /* 0x000fc8000fffe03f */
[----:B------:R-:W-:-:S09]  /*fac0*/  UPRMT UR4, UR48, 0x654, UR4 ;  /* 0x0000065430047896 */ /* 0x000fd20008000004 */
[----:B------:R-:W-:Y:S03]  /*fad0*/  SYNCS.ARRIVE.TRANS64.RED.A1T0 RZ, [UR4], RZ ;  /* 0x000000ffffff79a7 */ /* 0x000fe60008100404 */
.L_x_220:
[----:B------:R-:W-:Y:S05]  /*fae0*/  BSYNC B0 ;  /* 0x0000000000007941 */ /* 0x000fea0003800000 */
.L_x_219:
[----:B------:R-:W-:Y:S01]  /*faf0*/  UIADD3 UR4, UR36, 0x1, URZ ;  /* 0x0000000124047890 */ /* 0x000fe2000fffe03f */
[----:B------:R-:W-:Y:S03]  /*fb00*/  BSSY B0, `(.L_x_222) ;  /* 0x0000038000007945 */ /* 0x000fe60003800000 */
[----:B------:R-:W-:-:S04]  /*fb10*/  UISETP.NE.AND UP0, UPT, UR4, 0x4, UPT ;  /* 0x000000040400788c */ /* 0x000fc8000bf05270 */
[----:B------:R-:W-:Y:S01]  /*fb20*/  USEL UR5, UR4, URZ, UP0 ;  /* 0x0000003f04057287 */ /* 0x000fe20008000000 */
[----:B------:R-:W-:Y:S11]  /*fb30*/  @P0 BRA `(.L_x_223) ;  /* 0x0000000000d00947 */ /* 0x000ff60003800000 */
[----:B------:R-:W-:-:S13]  /*fb40*/  ISETP.NE.AND P2, PT, R154, 0x3, PT ;  /* 0x000000039a00780c */ /* 0x000fda0003f45270 */
[----:B------:R-:W-:Y:S05]  /*fb50*/  @!P2 BRA `(.L_x_224) ;  /* 0x000000000004a947 */ /* 0x000fea0003800000 */
[----:B------:R-:W-:Y:S01]  /*fb60*/  BPT.TRAP 0x1 ;  /* 0x000000040000795c */ /* 0x000fe20000300000 */
.L_x_224:
[----:B-1----:R-:W-:Y:S01]  /*fb70*/  LEA R0, R4, UR49, 0x3 ;  /* 0x0000003104007c11 */ /* 0x002fe2000f8e18ff */
[----:B------:R-:W-:Y:S01]  /*fb80*/  BSSY B1, `(.L_x_225) ;  /* 0x0000004000017945 */ /* 0x000fe20003800000 */
[----:B------:R-:W-:-:S04]  /*fb90*/  SHF.L.U32 R2, R9, 0x1f, RZ ;  /* 0x0000001f09027819 */ /* 0x000fc800000006ff */
[----:B------:R-:W1:Y:S02]  /*fba0*/  SYNCS.PHASECHK.TRANS64.TRYWAIT P2, [R0+URZ+0x30], R2 ;  /* 0x00003002000075a7 */ /* 0x000e64000804017f */
[----:B-1----:R-:W-:Y:S05]  /*fbb0*/  @!P2 BRA `(.L_x_226) ;  /* 0x000001e00048a947 */ /* 0x002fea0003800000 */
.L_x_1139:
[----:B------:R-:W-:Y:S05]  /*fbc0*/  BSYNC B1 ;  /* 0x0000000000017941 */ /* 0x000fea0003800000 */
.L_x_225:
[----:B------:R-:W-:Y:S05]  /*fbd0*/  @P1 BRA `(.L_x_227) ;  /* 0x0000000000941947 */ /* 0x000fea0003800000 */
[----:B------:R-:W-:Y:S01]  /*fbe0*/  LEA R7, R4, R156, 0xd ;  /* 0x0000009c04077211 */ /* 0x000fe200078e68ff */
[----:B------:R-:W-:Y:S05]  /*fbf0*/  WARPSYNC.ALL ;  /* 0x0000000000007948 */ /* 0x000fea0003800000 */
[----:B------:R-:W-:Y:S01]  /*fc00*/  IMAD R20, R164, 0x2, R7 ;  /* 0x00000002a4147824 */ /* 0x000fe200078e0207 */
[----:B------:R-:W2:Y:S05]  /*fc10*/  LDSM.16.M88.4 R12, [R7] ;  /* 0x00000000070c783b */ /* 0x000eaa0000000200 */
[----:B------:R-:W3:Y:S01]  /*fc20*/  LDSM.16.M88.4 R20, [R20] ;  /* 0x000000001414783b */ /* 0x000ee20000000200 */
[----:B--2---:R-:W-:-:S02]  /*fc30*/  SHF.L.U32 R153, R12, 0x10, RZ ;  /* 0x000000100c997819 */ /* 0x004fc400000006ff */
[----:B------:R-:W-:Y:S02]  /*fc40*/  SHF.L.U32 R3, R13, 0x10, RZ ;  /* 0x000000100d037819 */ /* 0x000fe400000006ff */
[----:B------:R-:W-:Y:S01]  /*fc50*/  SHF.L.U32 R19, R15, 0x10, RZ ;  /* 0x000000100f137819 */ /* 0x000fe200000006ff */
[----:B------:R-:W-:Y:S01]  /*fc60*/  FMUL R153, R16, R153 ;  /* 0x0000009910997220 */ /* 0x000fe20000400000 */
[----:B------:R-:W-:Y:S02]  /*fc70*/  LOP3.LUT R12, R12, 0xffff0000, RZ, 0xc0, !PT ;  /* 0xffff00000c0c7812 */ /* 0x000fe400078ec0ff */
[----:B------:R-:W-:Y:S01]  /*fc80*/  LOP3.LUT R13, R13, 0xffff0000, RZ, 0xc0, !PT ;  /* 0xffff00000d0d7812 */ /* 0x000fe200078ec0ff */
[C---:B------:R-:W-:Y:S01]  /*fc90*/  FMUL R19, R16.reuse, R19 ;  /* 0x0000001310137220 */ /* 0x040fe20000400000 */
[----:B------:R-:W-:Y:S01]  /*fca0*/  LOP3.LUT R15, R15, 0xffff0000, RZ, 0xc0, !PT ;  /* 0xffff00000f0f7812 */ /* 0x000fe200078ec0ff */
[----:B------:R-:W-:Y:S01]  /*fcb0*/  FMUL R152, R16, R12 ;  /* 0x0000000c10987220 */ /* 0x000fe20000400000 */
[----:B-1----:R-:W-:-:S02]  /*fcc0*/  SHF.L.U32 R0, R14, 0x10, RZ ;  /* 0x000000100e007819 */ /* 0x002fc400000006ff */
[----:B------:R-:W-:Y:S01]  /*fcd0*/  LOP3.LUT R2, R14, 0xffff0000, RZ, 0xc0, !PT ;  /* 0xffff00000e027812 */ /* 0x000fe200078ec0ff */
[----:B------:R-:W-:Y:S01]  /*fce0*/  FMUL R18, R16, R15 ;  /* 0x0000000f10127220 */ /* 0x000fe20000400000 */
[----:B---3--:R-:W-:Y:S02]  /*fcf0*/  SHF.L.U32 R5, R20, 0x10, RZ ;  /* 0x0000001014057819 */ /* 0x008fe400000006ff */
[C---:B------:R-:W-:Y:S02]  /*fd00*/  SHF.L.U32 R7, R21.reuse, 0x10, RZ ;  /* 0x0000001015077819 */ /* 0x040fe400000006ff */
[----:B------:R-:W-:Y:S01]  /*fd10*/  LOP3.LUT R6, R21, 0xffff0000, RZ, 0xc0, !PT ;  /* 0xffff000015067812 */ /* 0x000fe200078ec0ff */
[----:B------:R-:W-:Y:S01]  /*fd20*/  FMUL R15, R16, R5 ;  /* 0x00000005100f7220 */ /* 0x000fe20000400000 */
[----:B------:R-:W-:Y:S01]  /*fd30*/  LOP3.LUT R14, R20, 0xffff0000, RZ, 0xc0, !PT ;  /* 0xffff0000140e7812 */ /* 0x000fe200078ec0ff */
[----:B------:R-:W-:Y:S01]  /*fd40*/  FMUL R21, R16, R0 ;  /* 0x0000000010157220 */ /* 0x000fe20000400000 */
[----:B------:R-:W-:Y:S01]  /*fd50*/  SHF.L.U32 R10, R22, 0x10, RZ ;  /* 0x00000010160a7819 */ /* 0x000fe200000006ff */
        /* <DEDUP_REMOVED lines=10> */
[C---:B------:R-:W-:Y:S01]  /*fe00*/  FMUL R8, R16.reuse, R8 ;  /* 0x0000000810087220 */ /* 0x040fe20000400000 */
[C---:B------:R-:W-:Y:S01]  /*fe10*/  FMUL R6, R16.reuse, R24 ;  /* 0x0000001810067220 */ /* 0x040fe20000400000 */
[----:B------:R-:W-:-:S07]  /*fe20*/  FMUL R5, R16, R11 ;  /* 0x0000000b10057220 */ /* 0x000fce0000400000 */
.L_x_227:
[----:B------:R-:W-:-:S05]  /*fe30*/  VIADD R4, R4, 0x1 ;  /* 0x0000000104047836 */ /* 0x000fca0000000000 */
[----:B------:R-:W-:-:S04]  /*fe40*/  ISETP.NE.AND P2, PT, R4, 0x4, PT ;  /* 0x000000040400780c */ /* 0x000fc80003f45270 */
[----:B-1----:R-:W-:Y:S02]  /*fe50*/  SEL R0, RZ, 0x1, P2 ;  /* 0x00000001ff007807 */ /* 0x002fe40001000000 */
[----:B------:R-:W-:Y:S02]  /*fe60*/  SEL R4, R4, RZ, P2 ;  /* 0x000000ff04047207 */ /* 0x000fe40001000000 */
[----:B------:R-:W-:-:S07]  /*fe70*/  LOP3.LUT R9, R9, R0, RZ, 0x3c, !PT ;  /* 0x0000000009097212 */ /* 0x000fce00078e3cff */
.L_x_223:
[----:B------:R-:W-:Y:S05]  /*fe80*/  BSYNC B0 ;  /* 0x0000000000007941 */ /* 0x000fea0003800000 */
.L_x_222:
[----:B-1----:R-:W-:Y:S01]  /*fe90*/  MOV R28, 0x3bbb989d ;  /* 0x3bbb989d001c7802 */ /* 0x002fe20000000f00 */
[C---:B------:R-:W-:Y:S01]  /*fea0*/  FFMA R41, R17.reuse, R41, R152 ;  /* 0x0000002911297223 */ /* 0x040fe20000000098 */
[----:B------:R-:W-:Y:S01]  /*feb0*/  MOV R29, 0x437c0000 ;  /* 0x437c0000001d7802 */ /* 0x000fe20000000f00 */
[C---:B------:R-:W-:Y:S01]  /*fec0*/  FFMA R40, R17.reuse, R40, R153 ;  /* 0x0000002811287223 */ /* 0x040fe20000000099 */
[----:B------:R-:W-:Y:S01]  /*fed0*/  FFMA R43, R17, R43, R22 ;  /* 0x0000002b112b7223 */ /* 0x000fe20000000016 */
[----:B------:R-:W-:Y:S01]  /*fee0*/  FFMA.SAT R10, -R41, R28, 0.5 ;  /* 0x3f000000290a7423 */ /* 0x000fe2000000211c */
[C---:B------:R-:W-:Y:S01]  /*fef0*/  FFMA R42, R17.reuse, R42, R23 ;  /* 0x0000002a112a7223 */ /* 0x040fe20000000017 */
[----:B------:R-:W-:Y:S01]  /*ff00*/  FFMA.SAT R0, -R40, R28, 0.5 ;  /* 0x3f00000028007423 */ /* 0x000fe2000000211c */
[C---:B------:R-:W-:Y:S01]  /*ff10*/  FFMA R44, R17.reuse, R44, R21 ;  /* 0x0000002c112c7223 */ /* 0x040fe20000000015 */
[----:B------:R-:W-:Y:S01]  /*ff20*/  FFMA.RM R10, R10, R29, 12582913 ;  /* 0x4b4000010a0a7423 */ /* 0x000fe2000000401d */
[C---:B------:R-:W-:Y:S01]  /*ff30*/  FFMA R45, R17.reuse, R45, R20 ;  /* 0x0000002d112d7223 */ /* 0x040fe20000000014 */
[----:B------:R-:W-:Y:S01]  /*ff40*/  FFMA.RM R0, R0, R29, 12582913 ;  /* 0x4b40000100007423 */ /* 0x000fe2000000401d */
[----:B------:R-:W-:Y:S01]  /*ff50*/  FFMA R47, R17, R47, R18 ;  /* 0x0000002f112f7223 */ /* 0x000fe20000000012 */
[C---:B------:R-:W-:Y:S01]  /*ff60*/  FADD R2, R10.reuse, -12583039 ;  /* 0xcb40007f0a027421 */ /* 0x040fe20000000000 */
[----:B------:R-:W-:Y:S01]  /*ff70*/  SHF.L.U32 R36, R10, 0x17, RZ ;  /* 0x000000170a247819 */ /* 0x000fe200000006ff */
[----:B------:R-:W-:Y:S01]  /*ff80*/  FADD R3, R0, -12583039 ;  /* 0xcb40007f00037421 */ /* 0x000fe20000000000 */
[-C--:B------:R-:W-:Y:S01]  /*ff90*/  FFMA.SAT R10, -R44, R28.reuse, 0.5 ;  /* 0x3f0000002c0a7423 */ /* 0x080fe2000000211c */
[C---:B------:R-:W-:Y:S01]  /*ffa0*/  FFMA R2, -R41.reuse, 1.4426950216293334961, -R2 ;  /* 0x3fb8aa3b29027823 */ /* 0x040fe20000000902 */
[----:B------:R-:W-:Y:S01]  /*ffb0*/  SHF.L.U32 R0, R0, 0x17, RZ ;  /* 0x0000001700007819 */ /* 0x000fe200000006ff */
[----:B------:R-:W-:Y:S01]  /*ffc0*/  FFMA R11, -R40, 1.4426950216293334961, -R3 ;  /* 0x3fb8aa3b280b7823 */ /* 0x000fe20000000903 */
[-C--:B------:R-:W-:Y:S01]  /*ffd0*/  FFMA.SAT R3, -R42, R28.reuse, 0.5 ;  /* 0x3f0000002a037423 */ /* 0x080fe2000000211c */
[----:B------:R-:W-:Y:S01]  /*ffe0*/  FFMA R25, -R41, 1.925963033500011079e-08, R2 ;  /* 0x32a5706029197823 */ /* 0x000fe20000000102 */
[-C--:B------:R-:W-:Y:S01]  /*fff0*/  FFMA.SAT R2, -R43, R28.reuse, 0.5 ;  /* 0x3f0000002b027423 */ /* 0x080fe2000000211c */
[----:B------:R-:W-:Y:S01]  /*10000*/  FFMA R11, -R40, 1.925963033500011079e-08, R11 ;  /* 0x32a57060280b7823 */ /* 0x000fe2000000010b */
[-C--:B------:R-:W-:Y:S01]  /*10010*/  FFMA.RM R3, R3, R29.reuse, 12582913 ;  /* 0x4b40000103037423 */ /* 0x080fe2000000401d */
[-C--:B------:R-:W-:Y:S01]  /*10020*/  FFMA.RM R10, R10, R29.reuse, 12582913 ;  /* 0x4b4000010a0a7423 */ /* 0x080fe2000000401d */
[-C--:B------:R-:W-:Y:S01]  /*10030*/  FFMA.RM R2, R2, R29.reuse, 12582913 ;  /* 0x4b40000102027423 */ /* 0x080fe2000000401d */
[----:B------:R1:W2:Y:S01]  /*10040*/  MUFU.EX2 R26, R11 ;  /* 0x0000000b001a7308 */ /* 0x0002a20000000800 */
[C---:B------:R-:W-:Y:S01]  /*10050*/  FADD R24, R3.reuse, -12583039 ;  /* 0xcb40007f03187421 */ /* 0x040fe20000000000 */
[----:B------:R-:W-:Y:S01]  /*10060*/  SHF.L.U32 R35, R3, 0x17, RZ ;  /* 0x0000001703237819 */ /* 0x000fe200000006ff */
[----:B------:R-:W-:Y:S01]  /*10070*/  FFMA.SAT R3, -R45, R28, 0.5 ;  /* 0x3f0000002d037423 */ /* 0x000fe2000000211c */
[----:B------:R-:W-:Y:S01]  /*10080*/  SHF.L.U32 R34, R2, 0x17, RZ ;  /* 0x0000001702227819 */ /* 0x000fe200000006ff */
[----:B------:R-:W-:Y:S01]  /*10090*/  FFMA R24, -R42, 1.4426950216293334961, -R24 ;  /* 0x3fb8aa3b2a187823 */ /* 0x000fe20000000918 */
[----:B------:R-:W-:Y:S01]  /*100a0*/  FFMA R46, R17, R46, R19 ;  /* 0x0000002e112e7223 */ /* 0x000fe20000000013 */
[----:B------:R-:W-:Y:S01]  /*100b0*/  FFMA.RM R3, R3, R29, 12582913 ;  /* 0x4b40000103037423 */ /* 0x000fe2000000401d */
[----:B------:R-:W3:Y:S01]  /*100c0*/  MUFU.EX2 R25, R25 ;  /* 0x0000001900197308 */ /* 0x000ee20000000800 */
[----:B-1----:R-:W-:Y:S01]  /*100d0*/  FADD R11, R2, -12583039 ;  /* 0xcb40007f020b7421 */ /* 0x002fe20000000000 */
[----:B------:R-:W-:Y:S01]  /*100e0*/  FFMA R24, -R42, 1.925963033500011079e-08, R24 ;  /* 0x32a570602a187823 */ /* 0x000fe20000000118 */
[----:B------:R-:W-:Y:S01]  /*100f0*/  FADD R2, R3, -12583039 ;  /* 0xcb40007f03027421 */ /* 0x000fe20000000000 */
[----:B------:R-:W-:Y:S01]  /*10100*/  FFMA R48, R17, R48, R15 ;  /* 0x0000003011307223 */ /* 0x000fe2000000000f */
[----:B------:R-:W-:Y:S01]  /*10110*/  FFMA R11, -R43, 1.4426950216293334961, -R11 ;  /* 0x3fb8aa3b2b0b7823 */ /* 0x000fe2000000090b */
[----:B------:R-:W-:Y:S01]  /*10120*/  FFMA R49, R17, R49, R14 ;  /* 0x0000003111317223 */ /* 0x000fe2000000000e */
[----:B------:R-:W-:Y:S01]  /*10130*/  SHF.L.U32 R33, R10, 0x17, RZ ;  /* 0x000000170a217819 */ /* 0x000fe200000006ff */
[----:B------:R-:W1:Y:S01]  /*10140*/  MUFU.EX2 R24, R24 ;  /* 0x0000001800187308 */ /* 0x000e620000000800 */
[----:B------:R-:W-:Y:S01]  /*10150*/  FFMA R11, -R43, 1.925963033500011079e-08, R11 ;  /* 0x32a570602b0b7823 */ /* 0x000fe2000000010b */
[----:B--2---:R-:W-:Y:S01]  /*10160*/  FFMA R0, R0, R26, 1 ;  /* 0x3f80000000007423 */ /* 0x004fe2000000001a */
[----:B------:R-:W-:Y:S01]  /*10170*/  SHF.L.U32 R32, R3, 0x17, RZ ;  /* 0x0000001703207819 */ /* 0x000fe200000006ff */
[----:B------:R-:W-:Y:S01]  /*10180*/  FFMA.SAT R3, -R49, R28, 0.5 ;  /* 0x3f00000031037423 */ /* 0x000fe2000000211c */
[C---:B------:R-:W-:Y:S01]  /*10190*/  FFMA R50, R17.reuse, R50, R13 ;  /* 0x0000003211327223 */ /* 0x040fe2000000000d */
[C---:B------:R-:W-:Y:S01]  /*101a0*/  FFMA R51, R17.reuse, R51, R12 ;  /* 0x0000003311337223 */ /* 0x040fe2000000000c */
[----:B------:R-:W-:Y:S01]  /*101b0*/  FFMA R52, R17, R52, R7 ;  /* 0x0000003411347223 */ /* 0x000fe20000000007 */
[----:B------:R-:W2:Y:S01]  /*101c0*/  MUFU.EX2 R11, R11 ;  /* 0x0000000b000b7308 */ /* 0x000ea20000000800 */
[----:B---3--:R-:W-:Y:S01]  /*101d0*/  FFMA R36, R36, R25, 1 ;  /* 0x3f80000024247423 */ /* 0x008fe20000000019 */
[----:B------:R-:W-:Y:S01]  /*101e0*/  FFMA.RM R3, R3, R29, 12582913 ;  /* 0x4b40000103037423 */ /* 0x000fe2000000401d */
[C---:B------:R-:W-:Y:S01]  /*101f0*/  FFMA R53, R17.reuse, R53, R8 ;  /* 0x0000003511357223 */ /* 0x040fe20000000008 */
[C---:B------:R-:W-:Y:S01]  /*10200*/  FFMA R54, R17.reuse, R54, R6 ;  /* 0x0000003611367223 */ /* 0x040fe20000000006 */
[----:B------:R-:W-:Y:S01]  /*10210*/  FFMA R55, R17, R55, R5 ;  /* 0x0000003711377223 */ /* 0x000fe20000000005 */
[----:B------:R-:W-:Y:S01]  /*10220*/  BSSY B1, `(.L_x_228) ;  /* 0x0000066000017945 */ /* 0x000fe20003800000 */
[----:B-1----:R-:W-:Y:S01]  /*10230*/  FFMA R35, R35, R24, 1 ;  /* 0x3f80000023237423 */ /* 0x002fe20000000018 */
[----:B------:R-:W-:Y:S01]  /*10240*/  FFMA R24, -R45, 1.4426950216293334961, -R2 ;  /* 0x3fb8aa3b2d187823 */ /* 0x000fe20000000902 */
[----:B------:R-:W-:-:S03]  /*10250*/  FFMA.SAT R2, -R46, R28, 0.5 ;  /* 0x3f0000002e027423 */ /* 0x000fc6000000211c */
[----:B------:R-:W-:Y:S01]  /*10260*/  FFMA R24, -R45, 1.925963033500011079e-08, R24 ;  /* 0x32a570602d187823 */ /* 0x000fe20000000118 */
[----:B------:R-:W-:Y:S01]  /*10270*/  FFMA.RM R2, R2, R29, 12582913 ;  /* 0x4b40000102027423 */ /* 0x000fe2000000401d */
[----:B--2---:R-:W-:Y:S01]  /*10280*/  FFMA R34, R34, R11, 1 ;  /* 0x3f80000022227423 */ /* 0x004fe2000000000b */
[----:B------:R-:W-:Y:S01]  /*10290*/  FADD R11, R10, -12583039 ;  /* 0xcb40007f0a0b7421 */ /* 0x000fe20000000000 */
[----:B------:R-:W1:Y:S01]  /*102a0*/  MUFU.EX2 R26, R24 ;  /* 0x00000018001a7308 */ /* 0x000e620000000800 */
[C---:B------:R-:W-:Y:S01]  /*102b0*/  FADD R25, R2.reuse, -12583039 ;  /* 0xcb40007f02197421 */ /* 0x040fe20000000000 */
[----:B------:R-:W-:Y:S02]  /*102c0*/  IMAD.SHL.U32 R31, R2, 0x800000, RZ ;  /* 0x00800000021f7824 */ /* 0x000fe400078e00ff */
[----:B------:R-:W-:Y:S01]  /*102d0*/  FFMA R11, -R44, 1.4426950216293334961, -R11 ;  /* 0x3fb8aa3b2c0b7823 */ /* 0x000fe2000000090b */
[----:B------:R-:W-:Y:S01]  /*102e0*/  FFMA.SAT R2, -R48, R28, 0.5 ;  /* 0x3f00000030027423 */ /* 0x000fe2000000211c */
[----:B------:R-:W-:-:S02]  /*102f0*/  FFMA R25, -R46, 1.4426950216293334961, -R25 ;  /* 0x3fb8aa3b2e197823 */ /* 0x000fc40000000919 */
[----:B------:R-:W-:Y:S01]  /*10300*/  FFMA R11, -R44, 1.925963033500011079e-08, R11 ;  /* 0x32a570602c0b7823 */ /* 0x000fe2000000010b */
[----:B------:R-:W-:Y:S01]  /*10310*/  FFMA.RM R2, R2, R29, 12582913 ;  /* 0x4b40000102027423 */ /* 0x000fe2000000401d */
[----:B------:R-:W-:Y:S02]  /*10320*/  FFMA R25, -R46, 1.925963033500011079e-08, R25 ;  /* 0x32a570602e197823 */ /* 0x000fe40000000119 */
[----:B------:R2:W3:Y:S01]  /*10330*/  MUFU.EX2 R27, R11 ;  /* 0x0000000b001b7308 */ /* 0x0004e20000000800 */
[----:B------:R-:W-:-:S04]  /*10340*/  FADD R10, R2, -12583039 ;  /* 0xcb40007f020a7421 */ /* 0x000fc80000000000 */
[----:B------:R-:W-:Y:S01]  /*10350*/  FFMA R10, -R48, 1.4426950216293334961, -R10 ;  /* 0x3fb8aa3b300a7823 */ /* 0x000fe2000000090a */
[----:B-1----:R-:W-:Y:S02]  /*10360*/  FFMA R32, R32, R26, 1 ;  /* 0x3f80000020207423 */ /* 0x002fe4000000001a */
[----:B------:R-:W1:Y:S01]  /*10370*/  MUFU.EX2 R25, R25 ;  /* 0x0000001900197308 */ /* 0x000e620000000800 */
[----:B--2---:R-:W-:-:S04]  /*10380*/  FFMA.SAT R11, -R47, R28, 0.5 ;  /* 0x3f0000002f0b7423 */ /* 0x004fc8000000211c */
[----:B------:R-:W-:-:S04]  /*10390*/  FFMA.RM R11, R11, R29, 12582913 ;  /* 0x4b4000010b0b7423 */ /* 0x000fc8000000401d */
[C---:B------:R-:W-:Y:S01]  /*103a0*/  FADD R24, R11.reuse, -12583039 ;  /* 0xcb40007f0b187421 */ /* 0x040fe20000000000 */
[----:B------:R-:W-:Y:S01]  /*103b0*/  SHF.L.U32 R30, R11, 0x17, RZ ;  /* 0x000000170b1e7819 */ /* 0x000fe200000006ff */
[----:B------:R-:W-:Y:S01]  /*103c0*/  FFMA R11, -R48, 1.925963033500011079e-08, R10 ;  /* 0x32a57060300b7823 */ /* 0x000fe2000000010a */
[----:B------:R-:W-:Y:S01]  /*103d0*/  FADD R10, R3, -12583039 ;  /* 0xcb40007f030a7421 */ /* 0x000fe20000000000 */
[----:B------:R-:W-:Y:S01]  /*103e0*/  FFMA R24, -R47, 1.4426950216293334961, -R24 ;  /* 0x3fb8aa3b2f187823 */ /* 0x000fe20000000918 */
[----:B---3--:R-:W-:Y:S02]  /*103f0*/  FFMA R33, R33, R27, 1 ;  /* 0x3f80000021217423 */ /* 0x008fe4000000001b */
[----:B------:R-:W-:Y:S01]  /*10400*/  FFMA R10, -R49, 1.4426950216293334961, -R10 ;  /* 0x3fb8aa3b310a7823 */ /* 0x000fe2000000090a */
[----:B------:R-:W-:Y:S01]  /*10410*/  FFMA R24, -R47, 1.925963033500011079e-08, R24 ;  /* 0x32a570602f187823 */ /* 0x000fe20000000118 */
[----:B-1----:R-:W-:Y:S02]  /*10420*/  FFMA R31, R31, R25, 1 ;  /* 0x3f8000001f1f7423 */ /* 0x002fe40000000019 */
[----:B------:R-:W-:-:S03]  /*10430*/  FFMA R10, -R49, 1.925963033500011079e-08, R10 ;  /* 0x32a57060310a7823 */ /* 0x000fc6000000010a */
[----:B------:R-:W1:Y:S08]  /*10440*/  MUFU.EX2 R24, R24 ;  /* 0x0000001800187308 */ /* 0x000e700000000800 */
[----:B------:R2:W3:Y:S01]  /*10450*/  MUFU.EX2 R25, R10 ;  /* 0x0000000a00197308 */ /* 0x0004e20000000800 */
[----:B-1----:R-:W-:Y:S01]  /*10460*/  FFMA R30, R30, R24, 1 ;  /* 0x3f8000001e1e7423 */ /* 0x002fe20000000018 */
[----:B--2---:R-:W-:-:S06]  /*10470*/  SHF.L.U32 R10, R3, 0x17, RZ ;  /* 0x00000017030a7819 */ /* 0x004fcc00000006ff */
[----:B------:R1:W2:Y:S01]  /*10480*/  MUFU.EX2 R24, R11 ;  /* 0x0000000b00187308 */ /* 0x0002a20000000800 */
[----:B---3--:R-:W-:Y:S01]  /*10490*/  FFMA R10, R10, R25, 1 ;  /* 0x3f8000000a0a7423 */ /* 0x008fe20000000019 */
[----:B-1----:R-:W-:Y:S01]  /*104a0*/  SHF.L.U32 R11, R2, 0x17, RZ ;  /* 0x00000017020b7819 */ /* 0x002fe200000006ff */
[----:B------:R-:W-:-:S04]  /*104b0*/  FFMA.SAT R2, -R50, R28, 0.5 ;  /* 0x3f00000032027423 */ /* 0x000fc8000000211c */
[----:B------:R-:W-:Y:S01]  /*104c0*/  FFMA.RM R2, R2, R29, 12582913 ;  /* 0x4b40000102027423 */ /* 0x000fe2000000401d */
[----:B--2---:R-:W-:-:S03]  /*104d0*/  FFMA R11, R11, R24, 1 ;  /* 0x3f8000000b0b7423 */ /* 0x004fc60000000018 */
[C---:B------:R-:W-:Y:S01]  /*104e0*/  FADD R3, R2.reuse, -12583039 ;  /* 0xcb40007f02037421 */ /* 0x040fe20000000000 */
[----:B------:R-:W-:Y:S01]  /*104f0*/  SHF.L.U32 R24, R2, 0x17, RZ ;  /* 0x0000001702187819 */ /* 0x000fe200000006ff */
[----:B------:R-:W-:Y:S02]  /*10500*/  FFMA.SAT R2, -R51, R28, 0.5 ;  /* 0x3f00000033027423 */ /* 0x000fe4000000211c */
[----:B------:R-:W-:Y:S02]  /*10510*/  FFMA R3, -R50, 1.4426950216293334961, -R3 ;  /* 0x3fb8aa3b32037823 */ /* 0x000fe40000000903 */
        /* <DEDUP_REMOVED lines=23> */
[----:B------:R-:W-:-:S04]  /*10690*/  FFMA R3, -R53, 1.4426950216293334961, -R3 ;  /* 0x3fb8aa3b35037823 */ /* 0x000fc80000000903 */
[----:B------:R-:W-:-:S06]  /*106a0*/  FFMA R3, -R53, 1.925963033500011079e-08, R3 ;  /* 0x32a5706035037823 */ /* 0x000fcc0000000103 */
[----:B------:R-:W1:Y:S02]  /*106b0*/  MUFU.EX2 R3, R3 ;  /* 0x0000000300037308 */ /* 0x000e640000000800 */
[----:B-1----:R-:W-:Y:S01]  /*106c0*/  FFMA R26, R26, R3, 1 ;  /* 0x3f8000001a1a7423 */ /* 0x002fe20000000003 */
[----:B------:R-:W-:-:S04]  /*106d0*/  FFMA.SAT R3, -R54, R28, 0.5 ;  /* 0x3f00000036037423 */ /* 0x000fc8000000211c */
[-C--:B------:R-:W-:Y:S01]  /*106e0*/  FFMA.RM R3, R3, R29.reuse, 12582913 ;  /* 0x4b40000103037423 */ /* 0x080fe2000000401d */
[----:B------:R-:W-:-:S03]  /*106f0*/  FFMA.RM R29, R2, R29, 12582913 ;  /* 0x4b400001021d7423 */ /* 0x000fc6000000401d */
[C---:B------:R-:W-:Y:S01]  /*10700*/  FADD R2, R3.reuse, -12583039 ;  /* 0xcb40007f03027421 */ /* 0x040fe20000000000 */
[----:B------:R-:W-:-:S03]  /*10710*/  SHF.L.U32 R28, R3, 0x17, RZ ;  /* 0x00000017031c7819 */ /* 0x000fc600000006ff */
[----:B------:R-:W-:-:S04]  /*10720*/  FFMA R2, -R54, 1.4426950216293334961, -R2 ;  /* 0x3fb8aa3b36027823 */ /* 0x000fc80000000902 */
[----:B------:R-:W-:-:S06]  /*10730*/  FFMA R2, -R54, 1.925963033500011079e-08, R2 ;  /* 0x32a5706036027823 */ /* 0x000fcc0000000102 */
[----:B------:R-:W1:Y:S02]  /*10740*/  MUFU.EX2 R2, R2 ;  /* 0x0000000200027308 */ /* 0x000e640000000800 */
[----:B-1----:R-:W-:Y:S01]  /*10750*/  FFMA R28, R28, R2, 1 ;  /* 0x3f8000001c1c7423 */ /* 0x002fe20000000002 */
[C---:B------:R-:W-:Y:S01]  /*10760*/  FADD R2, R29.reuse, -12583039 ;  /* 0xcb40007f1d027421 */ /* 0x040fe20000000000 */
[----:B------:R-:W-:-:S03]  /*10770*/  IMAD.SHL.U32 R29, R29, 0x800000, RZ ;  /* 0x008000001d1d7824 */ /* 0x000fc600078e00ff */
        /* <DEDUP_REMOVED lines=12> */
.L_x_229:
[----:B------:R-:W1:Y:S02]  /*10840*/  MUFU.RCP R157, R0 ;  /* 0x00000000009d7308 */ /* 0x000e640000001000 */
[----:B-1----:R-:W-:-:S04]  /*10850*/  FFMA R0, R0, R157, -1 ;  /* 0xbf80000000007423 */ /* 0x002fc8000000009d */
[----:B------:R-:W-:-:S04]  /*10860*/  FADD.FTZ R0, -R0, -RZ ;  /* 0x800000ff00007221 */ /* 0x000fc80000010100 */
[----:B------:R-:W-:-:S07]  /*10870*/  FFMA R157, R157, R0, R157 ;  /* 0x000000009d9d7223 */ /* 0x000fce000000009d */
.L_x_230:
[----:B------:R-:W-:Y:S05]  /*10880*/  BSYNC B1 ;  /* 0x0000000000017941 */ /* 0x000fea0003800000 */
.L_x_228:
        /* <DEDUP_REMOVED lines=10> */
.L_x_232:
[----:B------:R-:W1:Y:S02]  /*10930*/  MUFU.RCP R39, R36 ;  /* 0x0000002400277308 */ /* 0x000e640000001000 */
[----:B-1----:R-:W-:-:S04]  /*10940*/  FFMA R36, R36, R39, -1 ;  /* 0xbf80000024247423 */ /* 0x002fc80000000027 */
[----:B------:R-:W-:-:S04]  /*10950*/  FADD.FTZ R36, -R36, -RZ ;  /* 0x800000ff24247221 */ /* 0x000fc80000010100 */
[----:B------:R-:W-:-:S07]  /*10960*/  FFMA R39, R39, R36, R39 ;  /* 0x0000002427277223 */ /* 0x000fce0000000027 */
.L_x_233:
[----:B------:R-:W-:Y:S05]  /*10970*/  BSYNC B1 ;  /* 0x0000000000017941 */ /* 0x000fea0003800000 */
.L_x_231:
        /* <DEDUP_REMOVED lines=10> */
.L_x_235:
[----:B------:R-:W1:Y:S02]  /*10a20*/  MUFU.RCP R38, R35 ;  /* 0x0000002300267308 */ /* 0x000e640000001000 */
[----:B-1----:R-:W-:-:S04]  /*10a30*/  FFMA R35, R35, R38, -1 ;  /* 0xbf80000023237423 */ /* 0x002fc80000000026 */
[----:B------:R-:W-:-:S04]  /*10a40*/  FADD.FTZ R35, -R35, -RZ ;  /* 0x800000ff23237221 */ /* 0x000fc80000010100 */
[----:B------:R-:W-:-:S07]  /*10a50*/  FFMA R38, R38, R35, R38 ;  /* 0x0000002326267223 */ /* 0x000fce0000000026 */
.L_x_236:
[----:B------:R-:W-:Y:S05]  /*10a60*/  BSYNC B1 ;  /* 0x0000000000017941 */ /* 0x000fea0003800000 */
.L_x_234:
        /* <DEDUP_REMOVED lines=10> */
.L_x_238:
[----:B------:R-:W1:Y:S02]  /*10b10*/  MUFU.RCP R37, R34 ;  /* 0x0000002200257308 */ /* 0x000e640000001000 */
[----:B-1----:R-:W-:-:S04]  /*10b20*/  FFMA R34, R34, R37, -1 ;  /* 0xbf80000022227423 */ /* 0x002fc80000000025 */
[----:B------:R-:W-:-:S04]  /*10b30*/  FADD.FTZ R34, -R34, -RZ ;  /* 0x800000ff22227221 */ /* 0x000fc80000010100 */
[----:B------:R-:W-:-:S07]  /*10b40*/  FFMA R37, R37, R34, R37 ;  /* 0x0000002225257223 */ /* 0x000fce0000000025 */
.L_x_239:
[----:B------:R-:W-:Y:S05]  /*10b50*/  BSYNC B1 ;  /* 0x0000000000017941 */ /* 0x000fea0003800000 */
.L_x_237:
        /* <DEDUP_REMOVED lines=10> */
.L_x_241:
[----:B------:R-:W1:Y:S02]  /*10c00*/  MUFU.RCP R36, R33 ;  /* 0x0000002100247308 */ /* 0x000e640000001000 */
[----:B-1----:R-:W-:-:S04]  /*10c10*/  FFMA R33, R33, R36, -1 ;  /* 0xbf80000021217423 */ /* 0x002fc80000000024 */
[----:B------:R-:W-:-:S04]  /*10c20*/  FADD.FTZ R33, -R33, -RZ ;  /* 0x800000ff21217221 */ /* 0x000fc80000010100 */
[----:B------:R-:W-:-:S07]  /*10c30*/  FFMA R36, R36, R33, R36 ;  /* 0x0000002124247223 */ /* 0x000fce0000000024 */
.L_x_242:
[----:B------:R-:W-:Y:S05]  /*10c40*/  BSYNC B1 ;  /* 0x0000000000017941 */ /* 0x000fea0003800000 */
.L_x_240:
        /* <DEDUP_REMOVED lines=10> */
.L_x_244:
[----:B------:R-:W1:Y:S02]  /*10cf0*/  MUFU.RCP R35, R32 ;  /* 0x0000002000237308 */ /* 0x000e640000001000 */
[----:B-1----:R-:W-:-:S04]  /*10d00*/  FFMA R32, R32, R35, -1 ;  /* 0xbf80000020207423 */ /* 0x002fc80000000023 */
[----:B------:R-:W-:-:S04]  /*10d10*/  FADD.FTZ R32, -R32, -RZ ;  /* 0x800000ff20207221 */ /* 0x000fc80000010100 */
[----:B------:R-:W-:-:S07]  /*10d20*/  FFMA R35, R35, R32, R35 ;  /* 0x0000002023237223 */ /* 0x000fce0000000023 */
.L_x_245:
[----:B------:R-:W-:Y:S05]  /*10d30*/  BSYNC B1 ;  /* 0x0000000000017941 */ /* 0x000fea0003800000 */
.L_x_243:
        /* <DEDUP_REMOVED lines=10> */
.L_x_247:
[----:B------:R-:W1:Y:S02]  /*10de0*/  MUFU.RCP R34, R31 ;  /* 0x0000001f00227308 */ /* 0x000e640000001000 */
[----:B-1----:R-:W-:-:S04]  /*10df0*/  FFMA R31, R31, R34, -1 ;  /* 0xbf8000001f1f7423 */ /* 0x002fc80000000022 */
[----:B------:R-:W-:-:S04]  /*10e00*/  FADD.FTZ R31, -R31, -RZ ;  /* 0x800000ff1f1f7221 */ /* 0x000fc80000010100 */
[----:B------:R-:W-:-:S07]  /*10e10*/  FFMA R34, R34, R31, R34 ;  /* 0x0000001f22227223 */ /* 0x000fce0000000022 */
.L_x_248:
[----:B------:R-:W-:Y:S05]  /*10e20*/  BSYNC B1 ;  /* 0x0000000000017941 */ /* 0x000fea0003800000 */
.L_x_246:
        /* <DEDUP_REMOVED lines=10> */
.L_x_250:
[----:B------:R-:W1:Y:S02]  /*10ed0*/  MUFU.RCP R33, R30 ;  /* 0x0000001e00217308 */ /* 0x000e640000001000 */
[----:B-1----:R-:W-:-:S04]  /*10ee0*/  FFMA R30, R30, R33, -1 ;  /* 0xbf8000001e1e7423 */ /* 0x002fc80000000021 */
[----:B------:R-:W-:-:S04]  /*10ef0*/  FADD.FTZ R30, -R30, -RZ ;  /* 0x800000ff1e1e7221 */ /* 0x000fc80000010100 */
[----:B------:R-:W-:-:S07]  /*10f00*/  FFMA R33, R33, R30, R33 ;  /* 0x0000001e21217223 */ /* 0x000fce0000000021 */
.L_x_251:
[----:B------:R-:W-:Y:S05]  /*10f10*/  BSYNC B1 ;  /* 0x0000000000017941 */ /* 0x000fea0003800000 */
.L_x_249:
        /* <DEDUP_REMOVED lines=10> */
.L_x_253:
[----:B------:R-:W1:Y:S02]  /*10fc0*/  MUFU.RCP R32, R11 ;  /* 0x0000000b00207308 */ /* 0x000e640000001000 */
[----:B-1----:R-:W-:-:S04]  /*10fd0*/  FFMA R11, R11, R32, -1 ;  /* 0xbf8000000b0b7423 */ /* 0x002fc80000000020 */
[----:B------:R-:W-:-:S04]  /*10fe0*/  FADD.FTZ R11, -R11, -RZ ;  /* 0x800000ff0b0b7221 */ /* 0x000fc80000010100 */
[----:B------:R-:W-:-:S07]  /*10ff0*/  FFMA R32, R32, R11, R32 ;  /* 0x0000000b20207223 */ /* 0x000fce0000000020 */
.L_x_254:
[----:B------:R-:W-:Y:S05]  /*11000*/  BSYNC B1 ;  /* 0x0000000000017941 */ /* 0x000fea0003800000 */
.L_x_252:
        /* <DEDUP_REMOVED lines=10> */
.L_x_256:
[----:B------:R-:W1:Y:S02]  /*110b0*/  MUFU.RCP R31, R10 ;  /* 0x0000000a001f7308 */ /* 0x000e640000001000 */
[----:B-1----:R-:W-:-:S04]  /*110c0*/  FFMA R10, R10, R31, -1 ;  /* 0xbf8000000a0a7423 */ /* 0x002fc8000000001f */
[----:B------:R-:W-:-:S04]  /*110d0*/  FADD.FTZ R10, -R10, -RZ ;  /* 0x800000ff0a0a7221 */ /* 0x000fc80000010100 */
[----:B------:R-:W-:-:S07]  /*110e0*/  FFMA R31, R31, R10, R31 ;  /* 0x0000000a1f1f7223 */ /* 0x000fce000000001f */
.L_x_257:
[----:B------:R-:W-:Y:S05]  /*110f0*/  BSYNC B1 ;  /* 0x0000000000017941 */ /* 0x000fea0003800000 */
.L_x_255:
        /* <DEDUP_REMOVED lines=10> */
.L_x_259:
[----:B------:R-:W1:Y:S02]  /*111a0*/  MUFU.RCP R30, R24 ;  /* 0x00000018001e7308 */ /* 0x000e640000001000 */
[----:B-1----:R-:W-:-:S04]  /*111b0*/  FFMA R24, R24, R30, -1 ;  /* 0xbf80000018187423 */ /* 0x002fc8000000001e */
[----:B------:R-:W-:-:S04]  /*111c0*/  FADD.FTZ R24, -R24, -RZ ;  /* 0x800000ff18187221 */ /* 0x000fc80000010100 */
[----:B------:R-:W-:-:S07]  /*111d0*/  FFMA R30, R30, R24, R30 ;  /* 0x000000181e1e7223 */ /* 0x000fce000000001e */
.L_x_260:
[----:B------:R-:W-:Y:S05]  /*111e0*/  BSYNC B1 ;  /* 0x0000000000017941 */ /* 0x000fea0003800000 */
.L_x_258:
        /* <DEDUP_REMOVED lines=10> */
.L_x_262:
[----:B------:R-:W1:Y:S02]  /*11290*/  MUFU.RCP R0, R25 ;  /* 0x0000001900007308 */ /* 0x000e640000001000 */
[----:B-1----:R-:W-:-:S04]  /*112a0*/  FFMA R25, R25, R0, -1 ;  /* 0xbf80000019197423 */ /* 0x002fc80000000000 */
[----:B------:R-:W-:-:S04]  /*112b0*/  FADD.FTZ R25, -R25, -RZ ;  /* 0x800000ff19197221 */ /* 0x000fc80000010100 */
[----:B------:R-:W-:-:S07]  /*112c0*/  FFMA R25, R0, R25, R0 ;  /* 0x0000001900197223 */ /* 0x000fce0000000000 */
.L_x_263:
[----:B------:R-:W-:Y:S05]  /*112d0*/  BSYNC B1 ;  /* 0x0000000000017941 */ /* 0x000fea0003800000 */
.L_x_261:
        /* <DEDUP_REMOVED lines=10> */
.L_x_265:
[----:B------:R-:W1:Y:S02]  /*11380*/  MUFU.RCP R24, R27 ;  /* 0x0000001b00187308 */ /* 0x000e640000001000 */
[----:B-1----:R-:W-:-:S04]  /*11390*/  FFMA R27, R27, R24, -1 ;  /* 0xbf8000001b1b7423 */ /* 0x002fc80000000018 */
[----:B------:R-:W-:-:S04]  /*113a0*/  FADD.FTZ R27, -R27, -RZ ;  /* 0x800000ff1b1b7221 */ /* 0x000fc80000010100 */
[----:B------:R-:W-:-:S07]  /*113b0*/  FFMA R24, R24, R27, R24 ;  /* 0x0000001b18187223 */ /* 0x000fce0000000018 */
.L_x_266:
[----:B------:R-:W-:Y:S05]  /*113c0*/  BSYNC B1 ;  /* 0x0000000000017941 */ /* 0x000fea0003800000 */
.L_x_264:
        /* <DEDUP_REMOVED lines=10> */
.L_x_268:
[----:B------:R-:W1:Y:S02]  /*11470*/  MUFU.RCP R11, R26 ;  /* 0x0000001a000b7308 */ /* 0x000e640000001000 */
[----:B-1----:R-:W-:-:S04]  /*11480*/  FFMA R26, R26, R11, -1 ;  /* 0xbf8000001a1a7423 */ /* 0x002fc8000000000b */
[----:B------:R-:W-:-:S04]  /*11490*/  FADD.FTZ R26, -R26, -RZ ;  /* 0x800000ff1a1a7221 */ /* 0x000fc80000010100 */
[----:B------:R-:W-:-:S07]  /*114a0*/  FFMA R11, R11, R26, R11 ;  /* 0x0000001a0b0b7223 */ /* 0x000fce000000000b */
.L_x_269:
[----:B------:R-:W-:Y:S05]  /*114b0*/  BSYNC B1 ;  /* 0x0000000000017941 */ /* 0x000fea0003800000 */
.L_x_267:
        /* <DEDUP_REMOVED lines=10> */
.L_x_271:
[----:B------:R-:W1:Y:S02]  /*11560*/  MUFU.RCP R10, R28 ;  /* 0x0000001c000a7308 */ /* 0x000e640000001000 */
[----:B-1----:R-:W-:-:S04]  /*11570*/  FFMA R28, R28, R10, -1 ;  /* 0xbf8000001c1c7423 */ /* 0x002fc8000000000a */
[----:B------:R-:W-:-:S04]  /*11580*/  FADD.FTZ R28, -R28, -RZ ;  /* 0x800000ff1c1c7221 */ /* 0x000fc80000010100 */
[----:B------:R-:W-:-:S07]  /*11590*/  FFMA R10, R10, R28, R10 ;  /* 0x0000001c0a0a7223 */ /* 0x000fce000000000a */
.L_x_272:
[----:B------:R-:W-:Y:S05]  /*115a0*/  BSYNC B1 ;  /* 0x0000000000017941 */ /* 0x000fea0003800000 */
.L_x_270:
        /* <DEDUP_REMOVED lines=8> */
[----:B------:R-:W-:Y:S05]  /*11630*/  BRA `(.L_x_275) ;  /* 0x0000000000107947 */ /* 0x000fea0003800000 */
.L_x_274:
[----:B------:R-:W1:Y:S02]  /*11640*/  MUFU.RCP R0, R29 ;  /* 0x0000001d00007308 */ /* 0x000e640000001000 */
[----:B-1----:R-:W-:-:S04]  /*11650*/  FFMA R29, R29, R0, -1 ;  /* 0xbf8000001d1d7423 */ /* 0x002fc80000000000 */
[----:B------:R-:W-:-:S04]  /*11660*/  FADD.FTZ R29, -R29, -RZ ;  /* 0x800000ff1d1d7221 */ /* 0x000fc80000010100 */
[----:B------:R-:W-:-:S07]  /*11670*/  FFMA R0, R0, R29, R0 ;  /* 0x0000001d00007223 */ /* 0x000fce0000000000 */
.L_x_275:
[----:B------:R-:W-:Y:S05]  /*11680*/  BSYNC B1 ;  /* 0x0000000000017941 */ /* 0x000fea0003800000 */
.L_x_273:
        /* <DEDUP_REMOVED lines=23> */
[----:B------:R-:W-:Y:S01]  /*11800*/  F2FP.BF16.F32.PACK_AB R24, R49, R32 ;  /* 0x000000203118723e */ /* 0x000fe200000010ff */
[----:B------:R1:W-:Y:S01]  /*11810*/  STSM.16.M88.4 [R155+0x6200], R28 ;  /* 0x0062001c9b007844 */ /* 0x0003e20000000200 */
[----:B------:R-:W-:Y:S02]  /*11820*/  F2FP.BF16.F32.PACK_AB R25, R25, R50 ;  /* 0x000000321919723e */ /* 0x000fe400000010ff */
        /* <DEDUP_REMOVED lines=14> */
[----:B------:R-:W-:Y:S02]  /*11910*/  UIADD3 UR8, UR49, 0x6200, URZ ;  /* 0x0000620031087890 */ /* 0x000fe4000fffe03f */
[----:B------:R-:W-:Y:S01]  /*11920*/  UIADD3.X UR7, URZ, UR51, URZ, UP0, !UPT ;  /* 0x000000333f077290 */ /* 0x000fe200087fe43f */
[----:B------:R-:W-:-:S08]  /*11930*/  UMOV UR11, UR43 ;  /* 0x0000002b000b7c82 */ /* 0x000fd00008000000 */
[----:B------:R2:W-:Y:S01]  /*11940*/  UTMASTG.3D [UR8], [UR6] ;  /* 0x00000008060073b5 */ /* 0x0005e20008010000 */
[----:B------:R0:W-:Y:S01]  /*11950*/  UTMACMDFLUSH ;  /* 0x00000000000079b7 */ /* 0x0001e20000000000 */
[----:B--2---:R-:W-:-:S04]  /*11960*/  DEPBAR.LE SB0, 0x1 ;  /* 0x000080400000791a */ /* 0x004fc80000000000 */
.L_x_277:
[----:B------:R-:W-:Y:S05]  /*11970*/  BSYNC B0 ;  /* 0x0000000000007941 */ /* 0x000fea0003800000 */
.L_x_276:
        /* <DEDUP_REMOVED lines=8> */
.L_x_280:
[----:B------:R-:W-:-:S04]  /*11a00*/  ULEA UR4, UR5, UR49, 0x3 ;  /* 0x0000003105047291 */ /* 0x000fc8000f8e183f */
[----:B------:R-:W-:-:S04]  /*11a10*/  UIADD3 UR4, UR4, 0x50, URZ ;  /* 0x0000005004047890 */ /* 0x000fc8000fffe03f */
[----:B------:R-:W-:-:S09]  /*11a20*/  UPRMT UR4, UR48, 0x654, UR4 ;  /* 0x0000065430047896 */ /* 0x000fd20008000004 */
[----:B------:R-:W-:Y:S03]  /*11a30*/  SYNCS.ARRIVE.TRANS64.RED.A1T0 RZ, [UR4], RZ ;  /* 0x000000ffffff79a7 */ /* 0x000fe60008100404 */
.L_x_279:
[----:B------:R-:W-:Y:S05]  /*11a40*/  BSYNC B0 ;  /* 0x0000000000007941 */ /* 0x000fea0003800000 */
.L_x_278:
        /* <DEDUP_REMOVED lines=8> */
.L_x_283:
[C---:B------:R-:W-:Y:S01]  /*11ad0*/  LEA R2, R4.reuse, UR49, 0x3 ;  /* 0x0000003104027c11 */ /* 0x040fe2000f8e18ff */
[----:B------:R-:W-:Y:S01]  /*11ae0*/  BSSY B1, `(.L_x_284) ;  /* 0x0000006000017945 */ /* 0x000fe20003800000 */
[----:B------:R-:W-:Y:S02]  /*11af0*/  SHF.L.U32 R3, R9, 0x1f, RZ ;  /* 0x0000001f09037819 */ /* 0x000fe400000006ff */
[----:B-1----:R-:W-:Y:S02]  /*11b00*/  IADD3 R0, R4, 0x1, RZ ;  /* 0x0000000104007810 */ /* 0x002fe40007ffe0ff */
[----:B------:R-:W1:Y:S02]  /*11b10*/  SYNCS.PHASECHK.TRANS64.TRYWAIT P2, [R2+URZ+0x30], R3 ;  /* 0x00003003020075a7 */ /* 0x000e64000804017f */
[----:B------:R-:W-:Y:S01]  /*11b20*/  ISETP.NE.AND P3, PT, R0, 0x4, PT ;  /* 0x000000040000780c */ /* 0x000fe20003f65270 */
[----:B-1----:R-:W-:-:S12]  /*11b30*/  @!P2 BRA `(.L_x_285) ;  /* 0x000001c0007ca947 */ /* 0x002fd80003800000 */
.L_x_1140:
[----:B------:R-:W-:Y:S05]  /*11b40*/  BSYNC B1 ;  /* 0x0000000000017941 */ /* 0x000fea0003800000 */
.L_x_284:
[----:B------:R-:W-:Y:S05]  /*11b50*/  @P1 BRA `(.L_x_286) ;  /* 0x0000000000941947 */ /* 0x000fea0003800000 */
[----:B-1----:R-:W-:Y:S01]  /*11b60*/  LEA R3, R4, R156, 0xd ;  /* 0x0000009c04037211 */ /* 0x002fe200078e68ff */
[----:B------:R-:W-:Y:S05]  /*11b70*/  WARPSYNC.ALL ;  /* 0x0000000000007948 */ /* 0x000fea0003800000 */
[----:B------:R-:W-:Y:S01]  /*11b80*/  LEA R12, R164, R3, 0x1 ;  /* 0x00000003a40c7211 */ /* 0x000fe200078e08ff */
[----:B------:R-:W1:Y:S05]  /*11b90*/  LDSM.16.M88.4 R4, [R3] ;  /* 0x000000000304783b */ /* 0x000e6a0000000200 */
[----:B------:R-:W2:Y:S01]  /*11ba0*/  LDSM.16.M88.4 R12, [R12] ;  /* 0x000000000c0c783b */ /* 0x000ea20000000200 */
[C---:B-1----:R-:W-:Y:S01]  /*11bb0*/  IMAD.U32 R23, R5.reuse, 0x10000, RZ ;  /* 0x0001000005177824 */ /* 0x042fe200078e00ff */
[----:B------:R-:W-:-:S02]  /*11bc0*/  LOP3.LUT R37, R5, 0xffff0000, RZ, 0xc0, !PT ;  /* 0xffff000005257812 */ /* 0x000fc400078ec0ff */
[C---:B------:R-:W-:Y:S01]  /*11bd0*/  SHF.L.U32 R19, R7.reuse, 0x10, RZ ;  /* 0x0000001007137819 */ /* 0x040fe200000006ff */
[C---:B------:R-:W-:Y:S01]  /*11be0*/  FMUL R23, R16.reuse, R23 ;  /* 0x0000001710177220 */ /* 0x040fe20000400000 */
[----:B------:R-:W-:Y:S01]  /*11bf0*/  LOP3.LUT R33, R7, 0xffff0000, RZ, 0xc0, !PT ;  /* 0xffff000007217812 */ /* 0x000fe200078ec0ff */
[----:B------:R-:W-:Y:S01]  /*11c00*/  FMUL R22, R16, R37 ;  /* 0x0000002510167220 */ /* 0x000fe20000400000 */
[----:B------:R-:W-:Y:S01]  /*11c10*/  SHF.L.U32 R153, R4, 0x10, RZ ;  /* 0x0000001004997819 */ /* 0x000fe200000006ff */
[----:B------:R-:W-:Y:S01]  /*11c20*/  FMUL R19, R16, R19 ;  /* 0x0000001310137220 */ /* 0x000fe20000400000 */
[----:B------:R-:W-:Y:S01]  /*11c30*/  LOP3.LUT R39, R4, 0xffff0000, RZ, 0xc0, !PT ;  /* 0xffff000004277812 */ /* 0x000fe200078ec0ff */
[----:B------:R-:W-:Y:S01]  /*11c40*/  FMUL R18, R16, R33 ;  /* 0x0000002110127220 */ /* 0x000fe20000400000 */
[----:B------:R-:W-:Y:S01]  /*11c50*/  SHF.L.U32 R21, R6, 0x10, RZ ;  /* 0x0000001006157819 */ /* 0x000fe200000006ff */
[----:B------:R-:W-:Y:S01]  /*11c60*/  FMUL R153, R16, R153 ;  /* 0x0000009910997220 */ /* 0x000fe20000400000 */
[----:B------:R-:W-:Y:S01]  /*11c70*/  LOP3.LUT R35, R6, 0xffff0000, RZ, 0xc0, !PT ;  /* 0xffff000006237812 */ /* 0x000fe200078ec0ff */
[----:B------:R-:W-:Y:S01]  /*11c80*/  FMUL R152, R16, R39 ;  /* 0x0000002710987220 */ /* 0x000fe20000400000 */
[----:B--2---:R-:W-:Y:S01]  /*11c90*/  SHF.L.U32 R29, R12, 0x10, RZ ;  /* 0x000000100c1d7819 */ /* 0x004fe200000006ff */
[----:B------:R-:W-:Y:S01]  /*11ca0*/  FMUL R21, R16, R21 ;  /* 0x0000001510157220 */ /* 0x000fe20000400000 */
[----:B------:R-:W-:Y:S01]  /*11cb0*/  LOP3.LUT R31, R12, 0xffff0000, RZ, 0xc0, !PT ;  /* 0xffff00000c1f7812 */ /* 0x000fe200078ec0ff */
[----:B------:R-:W-:Y:S01]  /*11cc0*/  FMUL R20, R16, R35 ;  /* 0x0000002310147220 */ /* 0x000fe20000400000 */
[----:B------:R-:W-:-:S02]  /*11cd0*/  SHF.L.U32 R25, R13, 0x10, RZ ;  /* 0x000000100d197819 */ /* 0x000fc400000006ff */
[----:B------:R-:W-:Y:S02]  /*11ce0*/  LOP3.LUT R27, R13, 0xffff0000, RZ, 0xc0, !PT ;  /* 0xffff00000d1b7812 */ /* 0x000fe400078ec0ff */
        /* <DEDUP_REMOVED lines=12> */
.L_x_286:
[----:B-1----:R-:W-:Y:S02]  /*11db0*/  SEL R2, RZ, 0x1, P3 ;  /* 0x00000001ff027807 */ /* 0x002fe40001800000 */
[----:B------:R-:W-:Y:S02]  /*11dc0*/  SEL R4, R0, RZ, P3 ;  /* 0x000000ff00047207 */ /* 0x000fe40001800000 */
[----:B------:R-:W-:-:S07]  /*11dd0*/  LOP3.LUT R9, R9, R2, RZ, 0x3c, !PT ;  /* 0x0000000209097212 */ /* 0x000fce00078e3cff */
.L_x_282:
[----:B------:R-:W-:Y:S05]  /*11de0*/  BSYNC B0 ;  /* 0x0000000000007941 */ /* 0x000fea0003800000 */
.L_x_281:
        /* <DEDUP_REMOVED lines=15> */
[----:B------:R-:W-:-:S03]  /*11ee0*/  MOV R49, 0x3bbb989d ;  /* 0x3bbb989d00317802 */ /* 0x000fc60000000f00 */
[----:B------:R-:W5:Y:S01]  /*11ef0*/  LDL.LU R47, [R1+0xbc] ;  /* 0x0000bc00012f7983 */ /* 0x000f620000300800 */
[----:B------:R-:W-:Y:S01]  /*11f00*/  MOV R48, 0x437c0000 ;  /* 0x437c000000307802 */ /* 0x000fe20000000f00 */
[----:B------:R-:W-:Y:S01]  /*11f10*/  BSSY B1, `(.L_x_287) ;  /* 0x000009d000017945 */ /* 0x000fe20003800000 */
[----:B--2---:R-:W-:-:S04]  /*11f20*/  FFMA R52, R17, R2, R153 ;  /* 0x0000000211347223 */ /* 0x004fc80000000099 */
[----:B------:R-:W-:Y:S01]  /*11f30*/  FFMA.SAT R3, -R52, R49, 0.5 ;  /* 0x3f00000034037423 */ /* 0x000fe20000002131 */
[----:B---3--:R-:W-:-:S03]  /*11f40*/  FFMA R51, R17, R0, R152 ;  /* 0x0000000011337223 */ /* 0x008fc60000000098 */
[----:B------:R-:W-:Y:S01]  /*11f50*/  FFMA.RM R0, R3, R48, 12582913 ;  /* 0x4b40000103007423 */ /* 0x000fe20000004030 */
[----:B----4-:R-:W-:Y:S01]  /*11f60*/  FFMA R50, R17, R24, R23 ;  /* 0x0000001811327223 */ /* 0x010fe20000000017 */
[-C--:B------:R-:W-:Y:S02]  /*11f70*/  FFMA.SAT R11, -R51, R49.reuse, 0.5 ;  /* 0x3f000000330b7423 */ /* 0x080fe40000002131 */
[C---:B------:R-:W-:Y:S01]  /*11f80*/  FADD R3, R0.reuse, -12583039 ;  /* 0xcb40007f00037421 */ /* 0x040fe20000000000 */
[----:B-----5:R-:W-:Y:S01]  /*11f90*/  FFMA R25, R17, R10, R22 ;  /* 0x0000000a11197223 */ /* 0x020fe20000000016 */
[-C--:B------:R-:W-:Y:S01]  /*11fa0*/  FFMA.RM R2, R11, R48.reuse, 12582913 ;  /* 0x4b4000010b027423 */ /* 0x080fe20000004030 */
[----:B------:R-:W-:Y:S02]  /*11fb0*/  IMAD.SHL.U32 R0, R0, 0x800000, RZ ;  /* 0x0080000000007824 */ /* 0x000fe400078e00ff */
[----:B------:R-:W-:Y:S01]  /*11fc0*/  FFMA R27, -R52, 1.4426950216293334961, -R3 ;  /* 0x3fb8aa3b341b7823 */ /* 0x000fe20000000903 */
[-C--:B------:R-:W-:Y:S01]  /*11fd0*/  FFMA.SAT R3, -R50, R49.reuse, 0.5 ;  /* 0x3f00000032037423 */ /* 0x080fe20000002131 */
[C---:B------:R-:W-:Y:S01]  /*11fe0*/  FADD R24, R2.reuse, -12583039 ;  /* 0xcb40007f02187421 */ /* 0x040fe20000000000 */
[----:B------:R-:W-:Y:S01]  /*11ff0*/  SHF.L.U32 R2, R2, 0x17, RZ ;  /* 0x0000001702027819 */ /* 0x000fe200000006ff */
[----:B------:R-:W-:Y:S01]  /*12000*/  FFMA R27, -R52, 1.925963033500011079e-08, R27 ;  /* 0x32a57060341b7823 */ /* 0x000fe2000000011b */
[----:B------:R-:W-:Y:S01]  /*12010*/  FFMA.RM R26, R3, R48, 12582913 ;  /* 0x4b400001031a7423 */ /* 0x000fe20000004030 */
[-C--:B------:R-:W-:Y:S01]  /*12020*/  FFMA.SAT R3, -R25, R49.reuse, 0.5 ;  /* 0x3f00000019037423 */ /* 0x080fe20000002131 */
[----:B------:R-:W-:Y:S01]  /*12030*/  FFMA R24, -R51, 1.4426950216293334961, -R24 ;  /* 0x3fb8aa3b33187823 */ /* 0x000fe20000000918 */
[----:B------:R-:W-:Y:S01]  /*12040*/  FFMA R28, R17, R28, R19 ;  /* 0x0000001c111c7223 */ /* 0x000fe20000000013 */
[C---:B------:R-:W-:Y:S01]  /*12050*/  FADD R11, R26.reuse, -12583039 ;  /* 0xcb40007f1a0b7421 */ /* 0x040fe20000000000 */
[----:B------:R-:W-:Y:S01]  /*12060*/  FFMA.RM R3, R3, R48, 12582913 ;  /* 0x4b40000103037423 */ /* 0x000fe20000004030 */
[----:B------:R-:W1:Y:S01]  /*12070*/  MUFU.EX2 R27, R27 ;  /* 0x0000001b001b7308 */ /* 0x000e620000000800 */
[----:B------:R-:W-:Y:S01]  /*12080*/  SHF.L.U32 R26, R26, 0x17, RZ ;  /* 0x000000171a1a7819 */ /* 0x000fe200000006ff */
[C---:B------:R-:W-:Y:S01]  /*12090*/  FFMA R11, -R50.reuse, 1.4426950216293334961, -R11 ;  /* 0x3fb8aa3b320b7823 */ /* 0x040fe2000000090b */
[C---:B------:R-:W-:Y:S01]  /*120a0*/  FADD R10, R3.reuse, -12583039 ;  /* 0xcb40007f030a7421 */ /* 0x040fe20000000000 */
[----:B------:R-:W-:Y:S01]  /*120b0*/  SHF.L.U32 R3, R3, 0x17, RZ ;  /* 0x0000001703037819 */ /* 0x000fe200000006ff */
[----:B------:R-:W-:Y:S01]  /*120c0*/  FFMA R24, -R51, 1.925963033500011079e-08, R24 ;  /* 0x32a5706033187823 */ /* 0x000fe20000000118 */
[----:B------:R-:W-:Y:S01]  /*120d0*/  FFMA R11, -R50, 1.925963033500011079e-08, R11 ;  /* 0x32a57060320b7823 */ /* 0x000fe2000000010b */
[----:B------:R-:W-:Y:S01]  /*120e0*/  FFMA R10, -R25, 1.4426950216293334961, -R10 ;  /* 0x3fb8aa3b190a7823 */ /* 0x000fe2000000090a */
[----:B------:R-:W-:Y:S01]  /*120f0*/  FFMA.SAT R35, -R28, R49, 0.5 ;  /* 0x3f0000001c237423 */ /* 0x000fe20000002131 */
[----:B------:R-:W-:-:S02]  /*12100*/  FFMA R32, R17, R32, R18 ;  /* 0x0000002011207223 */ /* 0x000fc40000000012 */
[----:B------:R-:W-:Y:S01]  /*12110*/  FFMA R10, -R25, 1.925963033500011079e-08, R10 ;  /* 0x32a57060190a7823 */ /* 0x000fe2000000010a */
[----:B------:R-:W2:Y:S01]  /*12120*/  MUFU.EX2 R11, R11 ;  /* 0x0000000b000b7308 */ /* 0x000ea20000000800 */
[----:B------:R-:W-:Y:S01]  /*12130*/  FFMA.RM R35, R35, R48, 12582913 ;  /* 0x4b40000123237423 */ /* 0x000fe20000004030 */
[C---:B------:R-:W-:Y:S01]  /*12140*/  FFMA R38, R17.reuse, R38, R13 ;  /* 0x0000002611267223 */ /* 0x040fe2000000000d */
[----:B-1----:R-:W-:Y:S01]  /*12150*/  FFMA R0, R0, R27, 1 ;  /* 0x3f80000000007423 */ /* 0x002fe2000000001b */
[C---:B------:R-:W-:Y:S01]  /*12160*/  FFMA R27, R17.reuse, R29, R20 ;  /* 0x0000001d111b7223 */ /* 0x040fe20000000014 */
[----:B------:R-:W-:-:S03]  /*12170*/  FFMA R40, R17, R40, R12 ;  /* 0x0000002811287223 */ /* 0x000fc6000000000c */
[----:B------:R-:W1:Y:S01]  /*12180*/  MUFU.EX2 R10, R10 ;  /* 0x0000000a000a7308 */ /* 0x000e620000000800 */
[C---:B------:R-:W-:Y:S01]  /*12190*/  FFMA R42, R17.reuse, R42, R7 ;  /* 0x0000002a112a7223 */ /* 0x040fe20000000007 */
[----:B------:R-:W-:-:S06]  /*121a0*/  FFMA R45, R17, R43, R8 ;  /* 0x0000002b112d7223 */ /* 0x000fcc0000000008 */
[----:B------:R-:W3:Y:S01]  /*121b0*/  MUFU.EX2 R24, R24 ;  /* 0x0000001800187308 */ /* 0x000ee20000000800 */
[----:B--2---:R-:W-:Y:S01]  /*121c0*/  FFMA R11, R26, R11, 1 ;  /* 0x3f8000001a0b7423 */ /* 0x004fe2000000000b */
[C---:B------:R-:W-:Y:S01]  /*121d0*/  FFMA R26, R17.reuse, R30, R21 ;  /* 0x0000001e111a7223 */ /* 0x040fe20000000015 */
[C---:B------:R-:W-:Y:S01]  /*121e0*/  FFMA R46, R17.reuse, R46, R6 ;  /* 0x0000002e112e7223 */ /* 0x040fe20000000006 */
[----:B------:R-:W-:Y:S02]  /*121f0*/  FFMA R47, R17, R47, R5 ;  /* 0x0000002f112f7223 */ /* 0x000fe40000000005 */
[-C--:B------:R-:W-:Y:S01]  /*12200*/  FFMA.SAT R29, -R26, R49.reuse, 0.5 ;  /* 0x3f0000001a1d7423 */ /* 0x080fe20000002131 */
[----:B-1----:R-:W-:Y:S01]  /*12210*/  FFMA R10, R3, R10, 1 ;  /* 0x3f800000030a7423 */ /* 0x002fe2000000000a */
[-C--:B------:R-:W-:Y:S02]  /*12220*/  FFMA.SAT R3, -R27, R49.reuse, 0.5 ;  /* 0x3f0000001b037423 */ /* 0x080fe40000002131 */
[-C--:B------:R-:W-:Y:S01]  /*12230*/  FFMA.RM R30, R29, R48.reuse, 12582913 ;  /* 0x4b4000011d1e7423 */ /* 0x080fe20000004030 */
[C---:B------:R-:W-:Y:S01]  /*12240*/  FADD R29, R35.reuse, -12583039 ;  /* 0xcb40007f231d7421 */ /* 0x040fe20000000000 */
[----:B------:R-:W-:Y:S01]  /*12250*/  SHF.L.U32 R35, R35, 0x17, RZ ;  /* 0x0000001723237819 */ /* 0x000fe200000006ff */
[----:B------:R-:W-:Y:S01]  /*12260*/  FFMA.RM R3, R3, R48, 12582913 ;  /* 0x4b40000103037423 */ /* 0x000fe20000004030 */
[----:B------:R-:W-:Y:S01]  /*12270*/  FADD R31, R30, -12583039 ;  /* 0xcb40007f1e1f7421 */ /* 0x000fe20000000000 */
[----:B------:R-:W-:Y:S01]  /*12280*/  FFMA R29, -R28, 1.4426950216293334961, -R29 ;  /* 0x3fb8aa3b1c1d7823 */ /* 0x000fe2000000091d */
[----:B---3--:R-:W-:Y:S01]  /*12290*/  FFMA R24, R2, R24, 1 ;  /* 0x3f80000002187423 */ /* 0x008fe20000000018 */
[----:B------:R-:W-:Y:S01]  /*122a0*/  FADD R34, R3, -12583039 ;  /* 0xcb40007f03227421 */ /* 0x000fe20000000000 */
[----:B------:R-:W-:Y:S01]  /*122b0*/  FFMA R31, -R26, 1.4426950216293334961, -R31 ;  /* 0x3fb8aa3b1a1f7823 */ /* 0x000fe2000000091f */
[----:B------:R-:W-:Y:S01]  /*122c0*/  FFMA.SAT R2, -R32, R49, 0.5 ;  /* 0x3f00000020027423 */ /* 0x000fe20000002131 */
[----:B------:R-:W-:Y:S01]  /*122d0*/  SHF.L.U32 R30, R30, 0x17, RZ ;  /* 0x000000171e1e7819 */ /* 0x000fe200000006ff */
[----:B------:R-:W-:Y:S01]  /*122e0*/  FFMA R34, -R27, 1.4426950216293334961, -R34 ;  /* 0x3fb8aa3b1b227823 */ /* 0x000fe20000000922 */
[----:B------:R-:W-:Y:S01]  /*122f0*/  FFMA R31, -R26, 1.925963033500011079e-08, R31 ;  /* 0x32a570601a1f7823 */ /* 0x000fe2000000011f */
[----:B------:R-:W-:Y:S01]  /*12300*/  FFMA.RM R2, R2, R48, 12582913 ;  /* 0x4b40000102027423 */ /* 0x000fe20000004030 */
[----:B------:R-:W-:Y:S01]  /*12310*/  SHF.L.U32 R3, R3, 0x17, RZ ;  /* 0x0000001703037819 */ /* 0x000fe200000006ff */
[----:B------:R-:W-:Y:S01]  /*12320*/  FFMA R34, -R27, 1.925963033500011079e-08, R34 ;  /* 0x32a570601b227823 */ /* 0x000fe20000000122 */
[----:B------:R-:W-:Y:S01]  /*12330*/  FFMA R29, -R28, 1.925963033500011079e-08, R29 ;  /* 0x32a570601c1d7823 */ /* 0x000fe2000000011d */
[C---:B------:R-:W-:Y:S01]  /*12340*/  FADD R33, R2.reuse, -12583039 ;  /* 0xcb40007f02217421 */ /* 0x040fe20000000000 */
[----:B------:R-:W1:Y:S01]  /*12350*/  MUFU.EX2 R31, R31 ;  /* 0x0000001f001f7308 */ /* 0x000e620000000800 */
[----:B------:R-:W-:-:S02]  /*12360*/  SHF.L.U32 R2, R2, 0x17, RZ ;  /* 0x0000001702027819 */ /* 0x000fc400000006ff */
[----:B------:R-:W-:-:S04]  /*12370*/  FFMA R33, -R32, 1.4426950216293334961, -R33 ;  /* 0x3fb8aa3b20217823 */ /* 0x000fc80000000921 */
[----:B------:R-:W-:Y:S01]  /*12380*/  FFMA R33, -R32, 1.925963033500011079e-08, R33 ;  /* 0x32a5706020217823 */ /* 0x000fe20000000121 */
[----:B------:R-:W2:Y:S08]  /*12390*/  MUFU.EX2 R34, R34 ;  /* 0x0000002200227308 */ /* 0x000eb00000000800 */
[----:B------:R-:W3:Y:S01]  /*123a0*/  MUFU.EX2 R29, R29 ;  /* 0x0000001d001d7308 */ /* 0x000ee20000000800 */
[----:B-1----:R-:W-:-:S07]  /*123b0*/  FFMA R31, R30, R31, 1 ;  /* 0x3f8000001e1f7423 */ /* 0x002fce000000001f */
[----:B------:R-:W1:Y:S01]  /*123c0*/  MUFU.EX2 R33, R33 ;  /* 0x0000002100217308 */ /* 0x000e620000000800 */
[----:B--2---:R-:W-:Y:S01]  /*123d0*/  FFMA R30, R3, R34, 1 ;  /* 0x3f800000031e7423 */ /* 0x004fe20000000022 */
[----:B------:R-:W-:-:S04]  /*123e0*/  FFMA R34, R17, R37, R15 ;  /* 0x0000002511227223 */ /* 0x000fc8000000000f */
[----:B------:R-:W-:Y:S01]  /*123f0*/  FFMA.SAT R3, -R34, R49, 0.5 ;  /* 0x3f00000022037423 */ /* 0x000fe20000002131 */
[----:B---3--:R-:W-:-:S03]  /*12400*/  FFMA R29, R35, R29, 1 ;  /* 0x3f800000231d7423 */ /* 0x008fc6000000001d */
[----:B------:R-:W-:Y:S01]  /*12410*/  FFMA.RM R3, R3, R48, 12582913 ;  /* 0x4b40000103037423 */ /* 0x000fe20000004030 */
[----:B------:R-:W-:-:S03]  /*12420*/  FFMA R35, R17, R36, R14 ;  /* 0x0000002411237223 */ /* 0x000fc6000000000e */
[C---:B------:R-:W-:Y:S01]  /*12430*/  FADD R37, R3.reuse, -12583039 ;  /* 0xcb40007f03257421 */ /* 0x040fe20000000000 */
[----:B------:R-:W-:Y:S01]  /*12440*/  SHF.L.U32 R3, R3, 0x17, RZ ;  /* 0x0000001703037819 */ /* 0x000fe200000006ff */
[----:B-1----:R-:W-:Y:S02]  /*12450*/  FFMA R33, R2, R33, 1 ;  /* 0x3f80000002217423 */ /* 0x002fe40000000021 */
[----:B------:R-:W-:Y:S01]  /*12460*/  FFMA R37, -R34, 1.4426950216293334961, -R37 ;  /* 0x3fb8aa3b22257823 */ /* 0x000fe20000000925 */
[----:B------:R-:W-:-:S03]  /*12470*/  FFMA.SAT R2, -R35, R49, 0.5 ;  /* 0x3f00000023027423 */ /* 0x000fc60000002131 */
[----:B------:R-:W-:Y:S01]  /*12480*/  FFMA R37, -R34, 1.925963033500011079e-08, R37 ;  /* 0x32a5706022257823 */ /* 0x000fe20000000125 */
[----:B------:R-:W-:-:S04]  /*12490*/  FFMA.RM R2, R2, R48, 12582913 ;  /* 0x4b40000102027423 */ /* 0x000fc80000004030 */
[C---:B------:R-:W-:Y:S01]  /*124a0*/  FADD R36, R2.reuse, -12583039 ;  /* 0xcb40007f02247421 */ /* 0x040fe20000000000 */
[----:B------:R-:W1:Y:S01]  /*124b0*/  MUFU.EX2 R37, R37 ;  /* 0x0000002500257308 */ /* 0x000e620000000800 */
[----:B------:R-:W-:Y:S02]  /*124c0*/  IMAD.SHL.U32 R39, R2, 0x800000, RZ ;  /* 0x0080000002277824 */ /* 0x000fe400078e00ff */
[----:B------:R-:W-:-:S04]  /*124d0*/  FFMA R36, -R35, 1.4426950216293334961, -R36 ;  /* 0x3fb8aa3b23247823 */ /* 0x000fc80000000924 */
[----:B------:R-:W-:-:S06]  /*124e0*/  FFMA R36, -R35, 1.925963033500011079e-08, R36 ;  /* 0x32a5706023247823 */ /* 0x000fcc0000000124 */
[----:B------:R-:W2:Y:S01]  /*124f0*/  MUFU.EX2 R36, R36 ;  /* 0x0000002400247308 */ /* 0x000ea20000000800 */
[----:B-1----:R-:W-:Y:S01]  /*12500*/  FFMA R37, R3, R37, 1 ;  /* 0x3f80000003257423 */ /* 0x002fe20000000025 */
[----:B------:R-:W-:-:S04]  /*12510*/  FFMA.SAT R3, -R38, R49, 0.5 ;  /* 0x3f00000026037423 */ /* 0x000fc80000002131 */
[----:B------:R-:W-:-:S04]  /*12520*/  FFMA.RM R2, R3, R48, 12582913 ;  /* 0x4b40000103027423 */ /* 0x000fc80000004030 */
[C---:B------:R-:W-:Y:S01]  /*12530*/  FADD R3, R2.reuse, -12583039 ;  /* 0xcb40007f02037421 */ /* 0x040fe20000000000 */
[----:B------:R-:W-:-:S03]  /*12540*/  SHF.L.U32 R2, R2, 0x17, RZ ;  /* 0x0000001702027819 */ /* 0x000fc600000006ff */
[----:B------:R-:W-:Y:S01]  /*12550*/  FFMA R3, -R38, 1.4426950216293334961, -R3 ;  /* 0x3fb8aa3b26037823 */ /* 0x000fe20000000903 */
[----:B--2---:R-:W-:-:S03]  /*12560*/  FFMA R36, R39, R36, 1 ;  /* 0x3f80000027247423 */ /* 0x004fc60000000024 */
[----:B------:R-:W-:-:S04]  /*12570*/  FFMA R3, -R38, 1.925963033500011079e-08, R3 ;  /* 0x32a5706026037823 */ /* 0x000fc80000000103 */
[----:B------:R-:W1:Y:S02]  /*12580*/  MUFU.EX2 R39, R3 ;  /* 0x0000000300277308 */ /* 0x000e640000000800 */
[----:B-1----:R-:W-:Y:S01]  /*12590*/  FFMA R39, R2, R39, 1 ;  /* 0x3f80000002277423 */ /* 0x002fe20000000027 */
[----:B------:R-:W-:-:S04]  /*125a0*/  FFMA.SAT R2, -R40, R49, 0.5 ;  /* 0x3f00000028027423 */ /* 0x000fc80000002131 */
[----:B------:R-:W-:-:S04]  /*125b0*/  FFMA.RM R2, R2, R48, 12582913 ;  /* 0x4b40000102027423 */ /* 0x000fc80000004030 */
[C---:B------:R-:W-:Y:S01]  /*125c0*/  FADD R3, R2.reuse, -12583039 ;  /* 0xcb40007f02037421 */ /* 0x040fe20000000000 */
[----:B------:R-:W-:-:S03]  /*125d0*/  SHF.L.U32 R2, R2, 0x17, RZ ;  /* 0x0000001702027819 */ /* 0x000fc600000006ff */
[----:B------:R-:W-:-:S04]  /*125e0*/  FFMA R3, -R40, 1.4426950216293334961, -R3 ;  /* 0x3fb8aa3b28037823 */ /* 0x000fc80000000903 */
        /* <DEDUP_REMOVED lines=19> */
[-C--:B------:R-:W-:Y:S01]  /*12720*/  FFMA.SAT R2, -R46, R49.reuse, 0.5 ;  /* 0x3f0000002e027423 */ /* 0x080fe20000002131 */
[----:B------:R-:W-:-:S03]  /*12730*/  FFMA.SAT R49, -R47, R49, 0.5 ;  /* 0x3f0000002f317423 */ /* 0x000fc60000002131 */
[-C--:B------:R-:W-:Y:S01]  /*12740*/  FFMA.RM R2, R2, R48.reuse, 12582913 ;  /* 0x4b40000102027423 */ /* 0x080fe20000004030 */
[----:B------:R-:W-:-:S03]  /*12750*/  FFMA.RM R49, R49, R48, 12582913 ;  /* 0x4b40000131317423 */ /* 0x000fc60000004030 */
[C---:B------:R-:W-:Y:S01]  /*12760*/  FADD R3, R2.reuse, -12583039 ;  /* 0xcb40007f02037421 */ /* 0x040fe20000000000 */
[----:B------:R-:W-:Y:S01]  /*12770*/  SHF.L.U32 R48, R2, 0x17, RZ ;  /* 0x0000001702307819 */ /* 0x000fe200000006ff */
[C---:B------:R-:W-:Y:S01]  /*12780*/  FADD R2, R49.reuse, -12583039 ;  /* 0xcb40007f31027421 */ /* 0x040fe20000000000 */
[----:B------:R-:W-:Y:S01]  /*12790*/  SHF.L.U32 R49, R49, 0x17, RZ ;  /* 0x0000001731317819 */ /* 0x000fe200000006ff */
[C---:B------:R-:W-:Y:S02]  /*127a0*/  FFMA R3, -R46.reuse, 1.4426950216293334961, -R3 ;  /* 0x3fb8aa3b2e037823 */ /* 0x040fe40000000903 */
[C---:B------:R-:W-:Y:S02]  /*127b0*/  FFMA R2, -R47.reuse, 1.4426950216293334961, -R2 ;  /* 0x3fb8aa3b2f027823 */ /* 0x040fe40000000902 */
[----:B------:R-:W-:Y:S02]  /*127c0*/  FFMA R3, -R46, 1.925963033500011079e-08, R3 ;  /* 0x32a570602e037823 */ /* 0x000fe40000000103 */
[----:B------:R-:W-:-:S04]  /*127d0*/  FFMA R2, -R47, 1.925963033500011079e-08, R2 ;  /* 0x32a570602f027823 */ /* 0x000fc80000000102 */
[----:B------:R-:W1:Y:S08]  /*127e0*/  MUFU.EX2 R3, R3 ;  /* 0x0000000300037308 */ /* 0x000e700000000800 */
[----:B------:R-:W2:Y:S01]  /*127f0*/  MUFU.EX2 R2, R2 ;  /* 0x0000000200027308 */ /* 0x000ea20000000800 */
[----:B-1----:R-:W-:Y:S01]  /*12800*/  FFMA R48, R48, R3, 1 ;  /* 0x3f80000030307423 */ /* 0x002fe20000000003 */
[----:B--2---:R-:W-:Y:S01]  /*12810*/  FFMA R49, R49, R2, 1 ;  /* 0x3f80000031317423 */ /* 0x004fe20000000002 */
        /* <DEDUP_REMOVED lines=8> */
.L_x_288:
[----:B------:R-:W1:Y:S02]  /*128a0*/  MUFU.RCP R159, R0 ;  /* 0x00000000009f7308 */ /* 0x000e640000001000 */
[----:B-1----:R-:W-:-:S04]  /*128b0*/  FFMA R0, R0, R159, -1 ;  /* 0xbf80000000007423 */ /* 0x002fc8000000009f */
[----:B------:R-:W-:-:S04]  /*128c0*/  FADD.FTZ R0, -R0, -RZ ;  /* 0x800000ff00007221 */ /* 0x000fc80000010100 */
[----:B------:R-:W-:-:S07]  /*128d0*/  FFMA R159, R159, R0, R159 ;  /* 0x000000009f9f7223 */ /* 0x000fce000000009f */
.L_x_289:
[----:B------:R-:W-:Y:S05]  /*128e0*/  BSYNC B1 ;  /* 0x0000000000017941 */ /* 0x000fea0003800000 */
.L_x_287:
        /* <DEDUP_REMOVED lines=10> */
.L_x_291:
[----:B------:R-:W1:Y:S02]  /*12990*/  MUFU.RCP R158, R24 ;  /* 0x00000018009e7308 */ /* 0x000e640000001000 */
[----:B-1----:R-:W-:-:S04]  /*129a0*/  FFMA R24, R24, R158, -1 ;  /* 0xbf80000018187423 */ /* 0x002fc8000000009e */
[----:B------:R-:W-:-:S04]  /*129b0*/  FADD.FTZ R24, -R24, -RZ ;  /* 0x800000ff18187221 */ /* 0x000fc80000010100 */
[----:B------:R-:W-:-:S07]  /*129c0*/  FFMA R158, R158, R24, R158 ;  /* 0x000000189e9e7223 */ /* 0x000fce000000009e */
.L_x_292:
[----:B------:R-:W-:Y:S05]  /*129d0*/  BSYNC B1 ;  /* 0x0000000000017941 */ /* 0x000fea0003800000 */
.L_x_290:
        /* <DEDUP_REMOVED lines=10> */
.L_x_294:
[----:B------:R-:W1:Y:S02]  /*12a80*/  MUFU.RCP R157, R11 ;  /* 0x0000000b009d7308 */ /* 0x000e640000001000 */
[----:B-1----:R-:W-:-:S04]  /*12a90*/  FFMA R11, R11, R157, -1 ;  /* 0xbf8000000b0b7423 */ /* 0x002fc8000000009d */
[----:B------:R-:W-:-:S04]  /*12aa0*/  FADD.FTZ R11, -R11, -RZ ;  /* 0x800000ff0b0b7221 */ /* 0x000fc80000010100 */
[----:B------:R-:W-:-:S07]  /*12ab0*/  FFMA R157, R157, R11, R157 ;  /* 0x0000000b9d9d7223 */ /* 0x000fce000000009d */
.L_x_295:
[----:B------:R-:W-:Y:S05]  /*12ac0*/  BSYNC B1 ;  /* 0x0000000000017941 */ /* 0x000fea0003800000 */
.L_x_293:
        /* <DEDUP_REMOVED lines=10> */
.L_x_297:
[----:B------:R-:W1:Y:S02]  /*12b70*/  MUFU.RCP R55, R10 ;  /* 0x0000000a00377308 */ /* 0x000e640000001000 */
[----:B-1----:R-:W-:-:S04]  /*12b80*/  FFMA R10, R10, R55, -1 ;  /* 0xbf8000000a0a7423 */ /* 0x002fc80000000037 */
[----:B------:R-:W-:-:S04]  /*12b90*/  FADD.FTZ R10, -R10, -RZ ;  /* 0x800000ff0a0a7221 */ /* 0x000fc80000010100 */
[----:B------:R-:W-:-:S07]  /*12ba0*/  FFMA R55, R55, R10, R55 ;  /* 0x0000000a37377223 */ /* 0x000fce0000000037 */
.L_x_298:
[----:B------:R-:W-:Y:S05]  /*12bb0*/  BSYNC B1 ;  /* 0x0000000000017941 */ /* 0x000fea0003800000 */
.L_x_296:
        /* <DEDUP_REMOVED lines=10> */
.L_x_300:
[----:B------:R-:W1:Y:S02]  /*12c60*/  MUFU.RCP R54, R31 ;  /* 0x0000001f00367308 */ /* 0x000e640000001000 */
[----:B-1----:R-:W-:-:S04]  /*12c70*/  FFMA R31, R31, R54, -1 ;  /* 0xbf8000001f1f7423 */ /* 0x002fc80000000036 */
[----:B------:R-:W-:-:S04]  /*12c80*/  FADD.FTZ R31, -R31, -RZ ;  /* 0x800000ff1f1f7221 */ /* 0x000fc80000010100 */
[----:B------:R-:W-:-:S07]  /*12c90*/  FFMA R54, R54, R31, R54 ;  /* 0x0000001f36367223 */ /* 0x000fce0000000036 */
.L_x_301:
[----:B------:R-:W-:Y:S05]  /*12ca0*/  BSYNC B1 ;  /* 0x0000000000017941 */ /* 0x000fea0003800000 */
.L_x_299:
        /* <DEDUP_REMOVED lines=10> */
.L_x_303:
[----:B------:R-:W1:Y:S02]  /*12d50*/  MUFU.RCP R10, R30 ;  /* 0x0000001e000a7308 */ /* 0x000e640000001000 */
[----:B-1----:R-:W-:-:S04]  /*12d60*/  FFMA R30, R30, R10, -1 ;  /* 0xbf8000001e1e7423 */ /* 0x002fc8000000000a */
[----:B------:R-:W-:-:S04]  /*12d70*/  FADD.FTZ R30, -R30, -RZ ;  /* 0x800000ff1e1e7221 */ /* 0x000fc80000010100 */
[----:B------:R-:W-:-:S07]  /*12d80*/  FFMA R10, R10, R30, R10 ;  /* 0x0000001e0a0a7223 */ /* 0x000fce000000000a */
.L_x_304:
[----:B------:R-:W-:Y:S05]  /*12d90*/  BSYNC B1 ;  /* 0x0000000000017941 */ /* 0x000fea0003800000 */
.L_x_302:
        /* <DEDUP_REMOVED lines=10> */
.L_x_306:
[----:B------:R-:W1:Y:S02]  /*12e40*/  MUFU.RCP R11, R29 ;  /* 0x0000001d000b7308 */ /* 0x000e640000001000 */
[----:B-1----:R-:W-:-:S04]  /*12e50*/  FFMA R29, R29, R11, -1 ;  /* 0xbf8000001d1d7423 */ /* 0x002fc8000000000b */
[----:B------:R-:W-:-:S04]  /*12e60*/  FADD.FTZ R29, -R29, -RZ ;  /* 0x800000ff1d1d7221 */ /* 0x000fc80000010100 */
[----:B------:R-:W-:-:S07]  /*12e70*/  FFMA R11, R11, R29, R11 ;  /* 0x0000001d0b0b7223 */ /* 0x000fce000000000b */
.L_x_307:
[----:B------:R-:W-:Y:S05]  /*12e80*/  BSYNC B1 ;  /* 0x0000000000017941 */ /* 0x000fea0003800000 */
.L_x_305:
        /* <DEDUP_REMOVED lines=10> */
.L_x_309:
[----:B------:R-:W1:Y:S02]  /*12f30*/  MUFU.RCP R24, R33 ;  /* 0x0000002100187308 */ /* 0x000e640000001000 */
[----:B-1----:R-:W-:-:S04]  /*12f40*/  FFMA R33, R33, R24, -1 ;  /* 0xbf80000021217423 */ /* 0x002fc80000000018 */
[----:B------:R-:W-:-:S04]  /*12f50*/  FADD.FTZ R33, -R33, -RZ ;  /* 0x800000ff21217221 */ /* 0x000fc80000010100 */
[----:B------:R-:W-:-:S07]  /*12f60*/  FFMA R24, R24, R33, R24 ;  /* 0x0000002118187223 */ /* 0x000fce0000000018 */
.L_x_310:
[----:B------:R-:W-:Y:S05]  /*12f70*/  BSYNC B1 ;  /* 0x0000000000017941 */ /* 0x000fea0003800000 */
.L_x_308:
        /* <DEDUP_REMOVED lines=10> */
.L_x_312:
[----:B------:R-:W1:Y:S02]  /*13020*/  MUFU.RCP R29, R37 ;  /* 0x00000025001d7308 */ /* 0x000e640000001000 */
[----:B-1----:R-:W-:-:S04]  /*13030*/  FFMA R37, R37, R29, -1 ;  /* 0xbf80000025257423 */ /* 0x002fc8000000001d */
[----:B------:R-:W-:-:S04]  /*13040*/  FADD.FTZ R37, -R37, -RZ ;  /* 0x800000ff25257221 */ /* 0x000fc80000010100 */
[----:B------:R-:W-:-:S07]  /*13050*/  FFMA R29, R29, R37, R29 ;  /* 0x000000251d1d7223 */ /* 0x000fce000000001d */
.L_x_313:
[----:B------:R-:W-:Y:S05]  /*13060*/  BSYNC B1 ;  /* 0x0000000000017941 */ /* 0x000fea0003800000 */
.L_x_311:
        /* <DEDUP_REMOVED lines=10> */
.L_x_315:
[----:B------:R-:W1:Y:S02]  /*13110*/  MUFU.RCP R30, R36 ;  /* 0x00000024001e7308 */ /* 0x000e640000001000 */
[----:B-1----:R-:W-:-:S04]  /*13120*/  FFMA R36, R36, R30, -1 ;  /* 0xbf80000024247423 */ /* 0x002fc8000000001e */
[----:B------:R-:W-:-:S04]  /*13130*/  FADD.FTZ R36, -R36, -RZ ;  /* 0x800000ff24247221 */ /* 0x000fc80000010100 */
[----:B------:R-:W-:-:S07]  /*13140*/  FFMA R30, R30, R36, R30 ;  /* 0x000000241e1e7223 */ /* 0x000fce000000001e */
.L_x_316:
[----:B------:R-:W-:Y:S05]  /*13150*/  BSYNC B1 ;  /* 0x0000000000017941 */ /* 0x000fea0003800000 */
.L_x_314:
        /* <DEDUP_REMOVED lines=10> */
.L_x_318:
[----:B------:R-:W1:Y:S02]  /*13200*/  MUFU.RCP R31, R39 ;  /* 0x00000027001f7308 */ /* 0x000e640000001000 */
[----:B-1----:R-:W-:-:S04]  /*13210*/  FFMA R39, R39, R31, -1 ;  /* 0xbf80000027277423 */ /* 0x002fc8000000001f */
[----:B------:R-:W-:-:S04]  /*13220*/  FADD.FTZ R39, -R39, -RZ ;  /* 0x800000ff27277221 */ /* 0x000fc80000010100 */
[----:B------:R-:W-:-:S07]  /*13230*/  FFMA R31, R31, R39, R31 ;  /* 0x000000271f1f7223 */ /* 0x000fce000000001f */
.L_x_319:
[----:B------:R-:W-:Y:S05]  /*13240*/  BSYNC B1 ;  /* 0x0000000000017941 */ /* 0x000fea0003800000 */
.L_x_317:
        /* <DEDUP_REMOVED lines=10> */
.L_x_321:
[----:B------:R-:W1:Y:S02]  /*132f0*/  MUFU.RCP R33, R41 ;  /* 0x0000002900217308 */ /* 0x000e640000001000 */
[----:B-1----:R-:W-:-:S04]  /*13300*/  FFMA R41, R41, R33, -1 ;  /* 0xbf80000029297423 */ /* 0x002fc80000000021 */
[----:B------:R-:W-:-:S04]  /*13310*/  FADD.FTZ R41, -R41, -RZ ;  /* 0x800000ff29297221 */ /* 0x000fc80000010100 */
[----:B------:R-:W-:-:S07]  /*13320*/  FFMA R33, R33, R41, R33 ;  /* 0x0000002921217223 */ /* 0x000fce0000000021 */
.L_x_322:
[----:B------:R-:W-:Y:S05]  /*13330*/  BSYNC B1 ;  /* 0x0000000000017941 */ /* 0x000fea0003800000 */
.L_x_320:
        /* <DEDUP_REMOVED lines=10> */
.L_x_324:
[----:B------:R-:W1:Y:S02]  /*133e0*/  MUFU.RCP R36, R44 ;  /* 0x0000002c00247308 */ /* 0x000e640000001000 */
[----:B-1----:R-:W-:-:S04]  /*133f0*/  FFMA R44, R44, R36, -1 ;  /* 0xbf8000002c2c7423 */ /* 0x002fc80000000024 */
[----:B------:R-:W-:-:S04]  /*13400*/  FADD.FTZ R44, -R44, -RZ ;  /* 0x800000ff2c2c7221 */ /* 0x000fc80000010100 */
[----:B------:R-:W-:-:S07]  /*13410*/  FFMA R36, R36, R44, R36 ;  /* 0x0000002c24247223 */ /* 0x000fce0000000024 */
.L_x_325:
[----:B------:R-:W-:Y:S05]  /*13420*/  BSYNC B1 ;  /* 0x0000000000017941 */ /* 0x000fea0003800000 */
.L_x_323:
        /* <DEDUP_REMOVED lines=10> */
.L_x_327:
[----:B------:R-:W1:Y:S02]  /*134d0*/  MUFU.RCP R37, R43 ;  /* 0x0000002b00257308 */ /* 0x000e640000001000 */
[----:B-1----:R-:W-:-:S04]  /*134e0*/  FFMA R43, R43, R37, -1 ;  /* 0xbf8000002b2b7423 */ /* 0x002fc80000000025 */
[----:B------:R-:W-:-:S04]  /*134f0*/  FADD.FTZ R43, -R43, -RZ ;  /* 0x800000ff2b2b7221 */ /* 0x000fc80000010100 */
[----:B------:R-:W-:-:S07]  /*13500*/  FFMA R37, R37, R43, R37 ;  /* 0x0000002b25257223 */ /* 0x000fce0000000025 */
.L_x_328:
[----:B------:R-:W-:Y:S05]  /*13510*/  BSYNC B1 ;  /* 0x0000000000017941 */ /* 0x000fea0003800000 */
.L_x_326:
        /* <DEDUP_REMOVED lines=10> */
.L_x_330:
[----:B------:R-:W1:Y:S02]  /*135c0*/  MUFU.RCP R39, R48 ;  /* 0x0000003000277308 */ /* 0x000e640000001000 */
[----:B-1----:R-:W-:-:S04]  /*135d0*/  FFMA R48, R48, R39, -1 ;  /* 0xbf80000030307423 */ /* 0x002fc80000000027 */
[----:B------:R-:W-:-:S04]  /*135e0*/  FADD.FTZ R48, -R48, -RZ ;  /* 0x800000ff30307221 */ /* 0x000fc80000010100 */
[----:B------:R-:W-:-:S07]  /*135f0*/  FFMA R39, R39, R48, R39 ;  /* 0x0000003027277223 */ /* 0x000fce0000000027 */
.L_x_331:
[----:B------:R-:W-:Y:S05]  /*13600*/  BSYNC B1 ;  /* 0x0000000000017941 */ /* 0x000fea0003800000 */
.L_x_329:
        /* <DEDUP_REMOVED lines=9> */
.L_x_333:
[----:B------:R-:W1:Y:S02]  /*136a0*/  MUFU.RCP R0, R49 ;  /* 0x0000003100007308 */ /* 0x000e640000001000 */
[----:B-1----:R-:W-:-:S04]  /*136b0*/  FFMA R49, R49, R0, -1 ;  /* 0xbf80000031317423 */ /* 0x002fc80000000000 */
[----:B------:R-:W-:-:S04]  /*136c0*/  FADD.FTZ R49, -R49, -RZ ;  /* 0x800000ff31317221 */ /* 0x000fc80000010100 */
[----:B------:R-:W-:-:S07]  /*136d0*/  FFMA R0, R0, R49, R0 ;  /* 0x0000003100007223 */ /* 0x000fce0000000000 */
.L_x_334:
[----:B------:R-:W-:Y:S05]  /*136e0*/  BSYNC B1 ;  /* 0x0000000000017941 */ /* 0x000fea0003800000 */
.L_x_332:
        /* <DEDUP_REMOVED lines=26> */
[----:B------:R-:W-:-:S05]  /*13890*/  F2FP.BF16.F32.PACK_AB R27, R0, R27 ;  /* 0x0000001b001b723e */ /* 0x000fca00000010ff */
[----:B------:R1:W-:Y:S01]  /*138a0*/  STSM.16.M88.4 [R173], R24 ;  /* 0x00000018ad007844 */ /* 0x0003e20000000200 */
        /* <DEDUP_REMOVED lines=17> */
.L_x_336:
[----:B------:R-:W-:Y:S05]  /*139c0*/  BSYNC B0 ;  /* 0x0000000000007941 */ /* 0x000fea0003800000 */
.L_x_335:
[----:B------:R-:W-:Y:S06]  /*139d0*/  BAR.SYNC.DEFER_BLOCKING 0x1, 0x100 ;  /* 0x0044000000007b1d */ /* 0x000fec0000010000 */
[----:B------:R-:W-:Y:S04]  /*139e0*/  BSSY B0, `(.L_x_337) ;  /* 0x0000009000007945 */ /* 0x000fe80003800000 */
[----:B------:R-:W-:Y:S05]  /*139f0*/  @P0 BRA `(.L_x_338) ;  /* 0x00000000001c0947 */ /* 0x000fea0003800000 */
[----:B------:R-:W-:-:S13]  /*13a00*/  ISETP.NE.AND P2, PT, R154, 0x3, PT ;  /* 0x000000039a00780c */ /* 0x000fda0003f45270 */
[----:B------:R-:W-:Y:S05]  /*13a10*/  @!P2 BRA `(.L_x_339) ;  /* 0x000000000004a947 */ /* 0x000fea0003800000 */
[----:B------:R-:W-:Y:S01]  /*13a20*/  BPT.TRAP 0x1 ;  /* 0x000000040000795c */ /* 0x000fe20000300000 */
.L_x_339:
[----:B------:R-:W-:-:S04]  /*13a30*/  ULEA UR4, UR5, UR49, 0x3 ;  /* 0x0000003105047291 */ /* 0x000fc8000f8e183f */
[----:B------:R-:W-:-:S04]  /*13a40*/  UIADD3 UR4, UR4, 0x50, URZ ;  /* 0x0000005004047890 */ /* 0x000fc8000fffe03f */
[----:B------:R-:W-:-:S09]  /*13a50*/  UPRMT UR4, UR48, 0x654, UR4 ;  /* 0x0000065430047896 */ /* 0x000fd20008000004 */
[----:B------:R-:W-:Y:S03]  /*13a60*/  SYNCS.ARRIVE.TRANS64.RED.A1T0 RZ, [UR4], RZ ;  /* 0x000000ffffff79a7 */ /* 0x000fe60008100404 */
.L_x_338:
[----:B------:R-:W-:Y:S05]  /*13a70*/  BSYNC B0 ;  /* 0x0000000000007941 */ /* 0x000fea0003800000 */
.L_x_337:
        /* <DEDUP_REMOVED lines=8> */
.L_x_342:
[C---:B------:R-:W-:Y:S01]  /*13b00*/  LEA R3, R4.reuse, UR49, 0x3 ;  /* 0x0000003104037c11 */ /* 0x040fe2000f8e18ff */
[----:B------:R-:W-:Y:S01]  /*13b10*/  BSSY B1, `(.L_x_343) ;  /* 0x0000007000017945 */ /* 0x000fe20003800000 */
[----:B------:R-:W-:Y:S02]  /*13b20*/  SHF.L.U32 R10, R9, 0x1f, RZ ;  /* 0x0000001f090a7819 */ /* 0x000fe400000006ff */
[----:B------:R-:W-:Y:S02]  /*13b30*/  IADD3 R2, R4, 0x1, RZ ;  /* 0x0000000104027810 */ /* 0x000fe40007ffe0ff */
[----:B------:R-:W2:Y:S02]  /*13b40*/  SYNCS.PHASECHK.TRANS64.TRYWAIT P2, [R3+URZ+0x30], R10 ;  /* 0x0000300a030075a7 */ /* 0x000ea4000804017f */
[----:B------:R-:W-:-:S04]  /*13b50*/  ISETP.NE.AND P3, PT, R2, 0x4, PT ;  /* 0x000000040200780c */ /* 0x000fc80003f65270 */
[----:B------:R-:W-:Y:S01]  /*13b60*/  SEL R0, RZ, 0x1, P3 ;  /* 0x00000001ff007807 */ /* 0x000fe20001800000 */
[----:B--2---:R-:W-:Y:S08]  /*13b70*/  @!P2 BRA `(.L_x_344) ;  /* 0x000001a00080a947 */ /* 0x004ff00003800000 */
.L_x_1141:
[----:B------:R-:W-:Y:S05]  /*13b80*/  BSYNC B1 ;  /* 0x0000000000017941 */ /* 0x000fea0003800000 */
.L_x_343:
[----:B------:R-:W-:Y:S05]  /*13b90*/  @P1 BRA `(.L_x_345) ;  /* 0x0000000000941947 */ /* 0x000fea0003800000 */
[----:B-1----:R-:W-:Y:S01]  /*13ba0*/  IMAD R25, R4, 0x2000, R156 ;  /* 0x0000200004197824 */ /* 0x002fe200078e029c */
[----:B------:R-:W-:Y:S05]  /*13bb0*/  WARPSYNC.ALL ;  /* 0x0000000000007948 */ /* 0x000fea0003800000 */
[----:B------:R-:W-:Y:S01]  /*13bc0*/  LEA R12, R164, R25, 0x1 ;  /* 0x00000019a40c7211 */ /* 0x000fe200078e08ff */
[----:B------:R-:W1:Y:S05]  /*13bd0*/  LDSM.16.M88.4 R4, [R25] ;  /* 0x000000001904783b */ /* 0x000e6a0000000200 */
[----:B------:R-:W3:Y:S01]  /*13be0*/  LDSM.16.M88.4 R12, [R12] ;  /* 0x000000000c0c783b */ /* 0x000ee20000000200 */
[----:B-1----:R-:W-:-:S02]  /*13bf0*/  SHF.L.U32 R23, R5, 0x10, RZ ;  /* 0x0000001005177819 */ /* 0x002fc400000006ff */
[----:B------:R-:W-:Y:S02]  /*13c00*/  SHF.L.U32 R19, R7, 0x10, RZ ;  /* 0x0000001007137819 */ /* 0x000fe400000006ff */
[----:B------:R-:W-:Y:S01]  /*13c10*/  LOP3.LUT R5, R5, 0xffff0000, RZ, 0xc0, !PT ;  /* 0xffff000005057812 */ /* 0x000fe200078ec0ff */
[----:B---3--:R-:W-:Y:S01]  /*13c20*/  IMAD.U32 R37, R15, 0x10000, RZ ;  /* 0x000100000f257824 */ /* 0x008fe200078e00ff */
[----:B------:R-:W-:Y:S01]  /*13c30*/  LOP3.LUT R7, R7, 0xffff0000, RZ, 0xc0, !PT ;  /* 0xffff000007077812 */ /* 0x000fe200078ec0ff */
[----:B------:R-:W-:Y:S01]  /*13c40*/  FMUL R23, R16, R23 ;  /* 0x0000001710177220 */ /* 0x000fe20000400000 */
[----:B------:R-:W-:Y:S01]  /*13c50*/  SHF.L.U32 R153, R4, 0x10, RZ ;  /* 0x0000001004997819 */ /* 0x000fe200000006ff */
[----:B------:R-:W-:Y:S01]  /*13c60*/  FMUL R22, R16, R5 ;  /* 0x0000000510167220 */ /* 0x000fe20000400000 */
[----:B--2---:R-:W-:Y:S01]  /*13c70*/  LOP3.LUT R3, R4, 0xffff0000, RZ, 0xc0, !PT ;  /* 0xffff000004037812 */ /* 0x004fe200078ec0ff */
        /* <DEDUP_REMOVED lines=12> */
[----:B------:R-:W-:Y:S01]  /*13d40*/  FMUL R6, R16, R37 ;  /* 0x0000002510067220 */ /* 0x000fe20000400000 */
[----:B------:R-:W-:Y:S01]  /*13d50*/  SHF.L.U32 R33, R14, 0x10, RZ ;  /* 0x000000100e217819 */ /* 0x000fe200000006ff */
[----:B------:R-:W-:Y:S01]  /*13d60*/  FMUL R13, R16, R29 ;  /* 0x0000001d100d7220 */ /* 0x000fe20000400000 */
[----:B------:R-:W-:Y:S01]  /*13d70*/  LOP3.LUT R35, R14, 0xffff0000, RZ, 0xc0, !PT ;  /* 0xffff00000e237812 */ /* 0x000fe200078ec0ff */
[C---:B------:R-:W-:Y:S01]  /*13d80*/  FMUL R14, R16.reuse, R27 ;  /* 0x0000001b100e7220 */ /* 0x040fe20000400000 */
[----:B------:R-:W-:Y:S01]  /*13d90*/  LOP3.LUT R39, R15, 0xffff0000, RZ, 0xc0, !PT ;  /* 0xffff00000f277812 */ /* 0x000fe200078ec0ff */
[C---:B------:R-:W-:Y:S01]  /*13da0*/  FMUL R15, R16.reuse, R25 ;  /* 0x00000019100f7220 */ /* 0x040fe20000400000 */
[C---:B------:R-:W-:Y:S01]  /*13db0*/  FMUL R12, R16.reuse, R31 ;  /* 0x0000001f100c7220 */ /* 0x040fe20000400000 */
[C---:B------:R-:W-:Y:S01]  /*13dc0*/  FMUL R7, R16.reuse, R33 ;  /* 0x0000002110077220 */ /* 0x040fe20000400000 */
[C---:B------:R-:W-:Y:S01]  /*13dd0*/  FMUL R8, R16.reuse, R35 ;  /* 0x0000002310087220 */ /* 0x040fe20000400000 */
[----:B------:R-:W-:-:S07]  /*13de0*/  FMUL R5, R16, R39 ;  /* 0x0000002710057220 */ /* 0x000fce0000400000 */
.L_x_345:
[----:B------:R-:W-:Y:S02]  /*13df0*/  LOP3.LUT R9, R9, R0, RZ, 0x3c, !PT ;  /* 0x0000000009097212 */ /* 0x000fe400078e3cff */
[----:B------:R-:W-:-:S07]  /*13e00*/  SEL R4, R2, RZ, P3 ;  /* 0x000000ff02047207 */ /* 0x000fce0001800000 */
.L_x_341:
[----:B------:R-:W-:Y:S05]  /*13e10*/  BSYNC B0 ;  /* 0x0000000000007941 */ /* 0x000fea0003800000 */
.L_x_340:
[----:B------:R-:W-:Y:S01]  /*13e20*/  MOV R2, 0x3bbb989d ;  /* 0x3bbb989d00027802 */ /* 0x000fe20000000f00 */
[C---:B------:R-:W-:Y:S01]  /*13e30*/  FFMA R56, R17.reuse, R56, R153 ;  /* 0x0000003811387223 */ /* 0x040fe20000000099 */
[----:B--2---:R-:W-:Y:S01]  /*13e40*/  MOV R3, 0x437c0000 ;  /* 0x437c000000037802 */ /* 0x004fe20000000f00 */
[C---:B------:R-:W-:Y:S01]  /*13e50*/  FFMA R58, R17.reuse, R58, R23 ;  /* 0x0000003a113a7223 */ /* 0x040fe20000000017 */
[C---:B------:R-:W-:Y:S01]  /*13e60*/  FFMA R59, R17.reuse, R59, R22 ;  /* 0x0000003b113b7223 */ /* 0x040fe20000000016 */
[----:B------:R-:W-:Y:S01]  /*13e70*/  FFMA.SAT R0, -R56, R2, 0.5 ;  /* 0x3f00000038007423 */ /* 0x000fe20000002102 */
[----:B------:R-:W-:Y:S01]  /*13e80*/  FFMA R60, R17, R60, R21 ;  /* 0x0000003c113c7223 */ /* 0x000fe20000000015 */
[-C--:B-1----:R-:W-:Y:S01]  /*13e90*/  FFMA.SAT R28, -R58, R2.reuse, 0.5 ;  /* 0x3f0000003a1c7423 */ /* 0x082fe20000002102 */
[----:B------:R-:W-:Y:S01]  /*13ea0*/  FFMA.SAT R30, -R59, R2, 0.5 ;  /* 0x3f0000003b1e7423 */ /* 0x000fe20000002102 */
[----:B------:R-:W-:Y:S01]  /*13eb0*/  FFMA.RM R0, R0, R3, 12582913 ;  /* 0x4b40000100007423 */ /* 0x000fe20000004003 */
[C---:B------:R-:W-:Y:S01]  /*13ec0*/  FFMA R61, R17.reuse, R61, R20 ;  /* 0x0000003d113d7223 */ /* 0x040fe20000000014 */
[----:B------:R-:W-:Y:S01]  /*13ed0*/  FFMA.RM R25, R28, R3, 12582913 ;  /* 0x4b4000011c197423 */ /* 0x000fe20000004003 */
[C---:B------:R-:W-:Y:S01]  /*13ee0*/  FFMA R57, R17.reuse, R57, R152 ;  /* 0x0000003911397223 */ /* 0x040fe20000000098 */
[----:B------:R-:W-:Y:S01]  /*13ef0*/  FADD R11, R0, -12583039 ;  /* 0xcb40007f000b7421 */ /* 0x000fe20000000000 */
[----:B------:R-:W-:Y:S01]  /*13f00*/  FFMA R62, R17, R62, R19 ;  /* 0x0000003e113e7223 */ /* 0x000fe20000000013 */
[----:B------:R-:W-:Y:S01]  /*13f10*/  FADD R27, R25, -12583039 ;  /* 0xcb40007f191b7421 */ /* 0x000fe20000000000 */
[-C--:B------:R-:W-:Y:S01]  /*13f20*/  FFMA.SAT R10, -R57, R2.reuse, 0.5 ;  /* 0x3f000000390a7423 */ /* 0x080fe20000002102 */
[----:B------:R-:W-:Y:S01]  /*13f30*/  FFMA R11, -R56, 1.4426950216293334961, -R11 ;  /* 0x3fb8aa3b380b7823 */ /* 0x000fe2000000090b */
[----:B------:R-:W-:Y:S01]  /*13f40*/  SHF.L.U32 R33, R0, 0x17, RZ ;  /* 0x0000001700217819 */ /* 0x000fe200000006ff */
[----:B------:R-:W-:Y:S01]  /*13f50*/  FFMA R27, -R58, 1.4426950216293334961, -R27 ;  /* 0x3fb8aa3b3a1b7823 */ /* 0x000fe2000000091b */
[-C--:B------:R-:W-:Y:S01]  /*13f60*/  FFMA.RM R10, R10, R3.reuse, 12582913 ;  /* 0x4b4000010a0a7423 */ /* 0x080fe20000004003 */
[----:B------:R-:W-:Y:S01]  /*13f70*/  FFMA R24, -R56, 1.925963033500011079e-08, R11 ;  /* 0x32a5706038187823 */ /* 0x000fe2000000010b */
[-C--:B------:R-:W-:Y:S01]  /*13f80*/  FFMA.RM R11, R30, R3.reuse, 12582913 ;  /* 0x4b4000011e0b7423 */ /* 0x080fe20000004003 */
[-C--:B------:R-:W-:Y:S01]  /*13f90*/  FFMA.SAT R30, -R60, R2.reuse, 0.5 ;  /* 0x3f0000003c1e7423 */ /* 0x080fe20000002102 */
[----:B------:R-:W-:Y:S01]  /*13fa0*/  FFMA R29, -R58, 1.925963033500011079e-08, R27 ;  /* 0x32a570603a1d7823 */ /* 0x000fe2000000011b */
[----:B------:R-:W-:Y:S01]  /*13fb0*/  FADD R26, R10, -12583039 ;  /* 0xcb40007f0a1a7421 */ /* 0x000fe20000000000 */
[----:B------:R-:W-:Y:S01]  /*13fc0*/  FADD R28, R11, -12583039 ;  /* 0xcb40007f0b1c7421 */ /* 0x000fe20000000000 */
[-C--:B------:R-:W-:Y:S01]  /*13fd0*/  FFMA.RM R27, R30, R3.reuse, 12582913 ;  /* 0x4b4000011e1b7423 */ /* 0x080fe20000004003 */
[----:B------:R-:W1:Y:S01]  /*13fe0*/  MUFU.EX2 R24, R24 ;  /* 0x0000001800187308 */ /* 0x000e620000000800 */
[----:B------:R-:W-:Y:S01]  /*13ff0*/  SHF.L.U32 R35, R10, 0x17, RZ ;  /* 0x000000170a237819 */ /* 0x000fe200000006ff */
[----:B------:R-:W-:Y:S01]  /*14000*/  FFMA R28, -R59, 1.4426950216293334961, -R28 ;  /* 0x3fb8aa3b3b1c7823 */ /* 0x000fe2000000091c */
[----:B------:R-:W-:Y:S01]  /*14010*/  FADD R31, R27, -12583039 ;  /* 0xcb40007f1b1f7421 */ /* 0x000fe20000000000 */
[----:B------:R-:W-:Y:S01]  /*14020*/  SHF.L.U32 R10, R25, 0x17, RZ ;  /* 0x00000017190a7819 */ /* 0x000fe200000006ff */
[----:B------:R-:W-:Y:S01]  /*14030*/  FFMA R26, -R57, 1.4426950216293334961, -R26 ;  /* 0x3fb8aa3b391a7823 */ /* 0x000fe2000000091a */
[----:B------:R-:W-:Y:S01]  /*14040*/  FFMA R30, -R59, 1.925963033500011079e-08, R28 ;  /* 0x32a570603b1e7823 */ /* 0x000fe2000000011c */
[----:B------:R-:W-:Y:S01]  /*14050*/  FFMA.SAT R28, -R61, R2, 0.5 ;  /* 0x3f0000003d1c7423 */ /* 0x000fe20000002102 */
[----:B------:R-:W-:Y:S01]  /*14060*/  FFMA R31, -R60, 1.4426950216293334961, -R31 ;  /* 0x3fb8aa3b3c1f7823 */ /* 0x000fe2000000091f */
[----:B------:R-:W2:Y:S01]  /*14070*/  MUFU.EX2 R29, R29 ;  /* 0x0000001d001d7308 */ /* 0x000ea20000000800 */
[----:B------:R-:W-:Y:S01]  /*14080*/  SHF.L.U32 R11, R11, 0x17, RZ ;  /* 0x000000170b0b7819 */ /* 0x000fe200000006ff */
[----:B------:R-:W-:Y:S01]  /*14090*/  FFMA.RM R28, R28, R3, 12582913 ;  /* 0x4b4000011c1c7423 */ /* 0x000fe20000004003 */
[----:B------:R-:W-:Y:S01]  /*140a0*/  FFMA R31, -R60, 1.925963033500011079e-08, R31 ;  /* 0x32a570603c1f7823 */ /* 0x000fe2000000011f */
[----:B------:R-:W-:Y:S01]  /*140b0*/  FFMA R26, -R57, 1.925963033500011079e-08, R26 ;  /* 0x32a57060391a7823 */ /* 0x000fe2000000011a */
[C---:B------:R-:W-:Y:S01]  /*140c0*/  FFMA R63, R17.reuse, R63, R18 ;  /* 0x0000003f113f7223 */ /* 0x040fe20000000012 */
[----:B------:R-:W-:Y:S01]  /*140d0*/  FADD R32, R28, -12583039 ;  /* 0xcb40007f1c207421 */ /* 0x000fe20000000000 */
[----:B------:R-:W-:Y:S01]  /*140e0*/  FFMA R64, R17, R64, R15 ;  /* 0x0000004011407223 */ /* 0x000fe2000000000f */
[----:B------:R-:W3:Y:S01]  /*140f0*/  MUFU.EX2 R30, R30 ;  /* 0x0000001e001e7308 */ /* 0x000ee20000000800 */
[----:B-1----:R-:W-:Y:S01]  /*14100*/  FFMA R0, R33, R24, 1 ;  /* 0x3f80000021007423 */ /* 0x002fe20000000018 */
[----:B------:R-:W-:Y:S01]  /*14110*/  FFMA R32, -R61, 1.4426950216293334961, -R32 ;  /* 0x3fb8aa3b3d207823 */ /* 0x000fe20000000920 */
[C---:B------:R-:W-:Y:S01]  /*14120*/  FFMA R66, R17.reuse, R66, R13 ;  /* 0x0000004211427223 */ /* 0x040fe2000000000d */
[C---:B------:R-:W-:Y:S01]  /*14130*/  FFMA R65, R17.reuse, R65, R14 ;  /* 0x0000004111417223 */ /* 0x040fe2000000000e */
[----:B------:R-:W-:Y:S01]  /*14140*/  FFMA R68, R17, R68, R7 ;  /* 0x0000004411447223 */ /* 0x000fe20000000007 */
[----:B------:R-:W-:Y:S01]  /*14150*/  FFMA R32, -R61, 1.925963033500011079e-08, R32 ;  /* 0x32a570603d207823 */ /* 0x000fe20000000120 */
[----:B------:R-:W-:Y:S01]  /*14160*/  FFMA.SAT R34, -R66, R2, 0.5 ;  /* 0x3f00000042227423 */ /* 0x000fe20000002102 */
[----:B------:R-:W1:Y:S01]  /*14170*/  MUFU.EX2 R31, R31 ;  /* 0x0000001f001f7308 */ /* 0x000e620000000800 */
[----:B--2---:R-:W-:Y:S01]  /*14180*/  FFMA R25, R10, R29, 1 ;  /* 0x3f8000000a197423 */ /* 0x004fe2000000001d */
[----:B------:R-:W-:Y:S01]  /*14190*/  SHF.L.U32 R10, R27, 0x17, RZ ;  /* 0x000000171b0a7819 */ /* 0x000fe200000006ff */
[C---:B------:R-:W-:Y:S01]  /*141a0*/  FFMA R70, R17.reuse, R70, R6 ;  /* 0x0000004611467223 */ /* 0x040fe20000000006 */
[----:B------:R-:W-:Y:S01]  /*141b0*/  SHF.L.U32 R27, R28, 0x17, RZ ;  /* 0x000000171c1b7819 */ /* 0x000fe200000006ff */
[----:B------:R-:W-:Y:S01]  /*141c0*/  FFMA.SAT R28, -R62, R2, 0.5 ;  /* 0x3f0000003e1c7423 */ /* 0x000fe20000002102 */
[C---:B------:R-:W-:Y:S01]  /*141d0*/  FFMA R67, R17.reuse, R67, R12 ;  /* 0x0000004311437223 */ /* 0x040fe2000000000c */
[----:B------:R-:W-:Y:S01]  /*141e0*/  FFMA R69, R17, R69, R8 ;  /* 0x0000004511457223 */ /* 0x000fe20000000008 */
[----:B------:R-:W2:Y:S01]  /*141f0*/  MUFU.EX2 R32, R32 ;  /* 0x0000002000207308 */ /* 0x000ea20000000800 */
[----:B------:R-:W-:Y:S01]  /*14200*/  FFMA.RM R28, R28, R3, 12582913 ;  /* 0x4b4000011c1c7423 */ /* 0x000fe20000004003 */
[----:B---3--:R-:W-:Y:S01]  /*14210*/  FFMA R24, R11, R30, 1 ;  /* 0x3f8000000b187423 */ /* 0x008fe2000000001e */
[-C--:B------:R-:W-:Y:S01]  /*14220*/  FFMA.SAT R30, -R63, R2.reuse, 0.5 ;  /* 0x3f0000003f1e7423 */ /* 0x080fe20000002102 */
[----:B------:R-:W-:Y:S01]  /*14230*/  FFMA R71, R17, R71, R5 ;  /* 0x0000004711477223 */ /* 0x000fe20000000005 */
[-C--:B------:R-:W-:Y:S01]  /*14240*/  FFMA.SAT R40, -R68, R2.reuse, 0.5 ;  /* 0x3f00000044287423 */ /* 0x080fe20000002102 */
[-C--:B------:R-:W-:Y:S01]  /*14250*/  FFMA.SAT R38, -R70, R2.reuse, 0.5 ;  /* 0x3f00000046267423 */ /* 0x080fe20000002102 */
[----:B------:R-:W-:Y:S01]  /*14260*/  FFMA.RM R29, R30, R3, 12582913 ;  /* 0x4b4000011e1d7423 */ /* 0x000fe20000004003 */
[----:B------:R-:W3:Y:S01]  /*14270*/  MUFU.EX2 R26, R26 ;  /* 0x0000001a001a7308 */ /* 0x000ee20000000800 */
[----:B-1----:R-:W-:Y:S01]  /*14280*/  FFMA R11, R10, R31, 1 ;  /* 0x3f8000000a0b7423 */ /* 0x002fe2000000001f */
[-C--:B------:R-:W-:Y:S01]  /*14290*/  FFMA.SAT R42, -R69, R2.reuse, 0.5 ;  /* 0x3f000000452a7423 */ /* 0x080fe20000002102 */
[----:B------:R-:W-:Y:S01]  /*142a0*/  FADD R30, R29, -12583039 ;  /* 0xcb40007f1d1e7421 */ /* 0x000fe20000000000 */
[----:B------:R-:W-:Y:S01]  /*142b0*/  FFMA.SAT R39, -R71, R2, 0.5 ;  /* 0x3f00000047277423 */ /* 0x000fe20000002102 */
[----:B------:R-:W-:Y:S01]  /*142c0*/  SHF.L.U32 R41, R29, 0x17, RZ ;  /* 0x000000171d297819 */ /* 0x000fe200000006ff */
[----:B------:R-:W-:Y:S01]  /*142d0*/  FFMA.RM R29, R42, R3, 12582913 ;  /* 0x4b4000012a1d7423 */ /* 0x000fe20000004003 */
[----:B------:R-:W-:Y:S01]  /*142e0*/  FFMA R30, -R63, 1.4426950216293334961, -R30 ;  /* 0x3fb8aa3b3f1e7823 */ /* 0x000fe2000000091e */
[----:B------:R-:W-:Y:S01]  /*142f0*/  BSSY B1, `(.L_x_346) ;  /* 0x0000052000017945 */ /* 0x000fe20003800000 */
[----:B--2---:R-:W-:Y:S01]  /*14300*/  FFMA R10, R27, R32, 1 ;  /* 0x3f8000001b0a7423 */ /* 0x004fe20000000020 */
[----:B------:R-:W-:Y:S01]  /*14310*/  FADD R27, R28, -12583039 ;  /* 0xcb40007f1c1b7421 */ /* 0x000fe20000000000 */
[-C--:B------:R-:W-:Y:S01]  /*14320*/  FFMA.SAT R32, -R64, R2.reuse, 0.5 ;  /* 0x3f00000040207423 */ /* 0x080fe20000002102 */
[----:B------:R-:W-:Y:S01]  /*14330*/  FFMA R36, -R63, 1.925963033500011079e-08, R30 ;  /* 0x32a570603f247823 */ /* 0x000fe2000000011e */
[----:B------:R-:W-:Y:S01]  /*14340*/  FFMA.SAT R30, -R65, R2, 0.5 ;  /* 0x3f000000411e7423 */ /* 0x000fe20000002102 */
[----:B------:R-:W-:Y:S01]  /*14350*/  FFMA R27, -R62, 1.4426950216293334961, -R27 ;  /* 0x3fb8aa3b3e1b7823 */ /* 0x000fe2000000091b */
[----:B---3--:R-:W-:-:S03]  /*14360*/  FFMA R26, R35, R26, 1 ;  /* 0x3f800000231a7423 */ /* 0x008fc6000000001a */
[----:B------:R-:W-:Y:S01]  /*14370*/  FFMA R37, -R62, 1.925963033500011079e-08, R27 ;  /* 0x32a570603e257823 */ /* 0x000fe2000000011b */
[-C--:B------:R-:W-:Y:S01]  /*14380*/  FFMA.RM R27, R32, R3.reuse, 12582913 ;  /* 0x4b400001201b7423 */ /* 0x080fe20000004003 */
[----:B------:R-:W-:Y:S01]  /*14390*/  FFMA.RM R30, R30, R3, 12582913 ;  /* 0x4b4000011e1e7423 */ /* 0x000fe20000004003 */
[----:B------:R-:W-:Y:S02]  /*143a0*/  MUFU.EX2 R36, R36 ;  /* 0x0000002400247308 */ /* 0x000fe40000000800 */
[----:B------:R-:W-:Y:S01]  /*143b0*/  FADD R31, R27, -12583039 ;  /* 0xcb40007f1b1f7421 */ /* 0x000fe20000000000 */
[----:B------:R-:W-:-:S03]  /*143c0*/  FADD R32, R30, -12583039 ;  /* 0xcb40007f1e207421 */ /* 0x000fc60000000000 */
[C---:B------:R-:W-:Y:S01]  /*143d0*/  FFMA R31, -R64.reuse, 1.4426950216293334961, -R31 ;  /* 0x3fb8aa3b401f7823 */ /* 0x040fe2000000091f */
[C---:B------:R-:W-:Y:S01]  /*143e0*/  FFMA R32, -R65.reuse, 1.4426950216293334961, -R32 ;  /* 0x3fb8aa3b41207823 */ /* 0x040fe20000000920 */
[----:B------:R-:W1:Y:S02]  /*143f0*/  MUFU.EX2 R37, R37 ;  /* 0x0000002500257308 */ /* 0x000e640000000800 */
[----:B------:R-:W-:Y:S01]  /*14400*/  FFMA R35, -R64, 1.925963033500011079e-08, R31 ;  /* 0x32a5706040237823 */ /* 0x000fe2000000011f */
[-C--:B------:R-:W-:Y:S01]  /*14410*/  FFMA.RM R31, R34, R3.reuse, 12582913 ;  /* 0x4b400001221f7423 */ /* 0x080fe20000004003 */
[----:B------:R-:W-:Y:S01]  /*14420*/  FFMA R34, -R65, 1.925963033500011079e-08, R32 ;  /* 0x32a5706041227823 */ /* 0x000fe20000000120 */
[----:B------:R-:W-:Y:S01]  /*14430*/  FFMA.SAT R32, -R67, R2, 0.5 ;  /* 0x3f00000043207423 */ /* 0x000fe20000002102 */
[-C--:B------:R-:W-:Y:S01]  /*14440*/  FFMA.RM R2, R40, R3.reuse, 12582913 ;  /* 0x4b40000128027423 */ /* 0x080fe20000004003 */
[----:B------:R-:W-:Y:S01]  /*14450*/  FADD R33, R31, -12583039 ;  /* 0xcb40007f1f217421 */ /* 0x000fe20000000000 */
[----:B------:R-:W-:Y:S01]  /*14460*/  IMAD.SHL.U32 R40, R28, 0x800000, RZ ;  /* 0x008000001c287824 */ /* 0x000fe200078e00ff */
[----:B------:R-:W2:Y:S01]  /*14470*/  MUFU.EX2 R35, R35 ;  /* 0x0000002300237308 */ /* 0x000ea20000000800 */
[-C--:B------:R-:W-:Y:S01]  /*14480*/  FFMA.RM R28, R38, R3.reuse, 12582913 ;  /* 0x4b400001261c7423 */ /* 0x080fe20000004003 */
[----:B------:R-:W-:Y:S01]  /*14490*/  FFMA R33, -R66, 1.4426950216293334961, -R33 ;  /* 0x3fb8aa3b42217823 */ /* 0x000fe20000000921 */
[----:B------:R-:W-:Y:S01]  /*144a0*/  SHF.L.U32 R38, R27, 0x17, RZ ;  /* 0x000000171b267819 */ /* 0x000fe200000006ff */
[-C--:B------:R-:W-:Y:S01]  /*144b0*/  FFMA.RM R32, R32, R3.reuse, 12582913 ;  /* 0x4b40000120207423 */ /* 0x080fe20000004003 */
[----:B------:R-:W-:Y:S01]  /*144c0*/  SHF.L.U32 R27, R30, 0x17, RZ ;  /* 0x000000171e1b7819 */ /* 0x000fe200000006ff */
[----:B------:R-:W-:Y:S01]  /*144d0*/  FFMA R33, -R66, 1.925963033500011079e-08, R33 ;  /* 0x32a5706042217823 */ /* 0x000fe20000000121 */
[----:B------:R-:W-:Y:S01]  /*144e0*/  SHF.L.U32 R30, R31, 0x17, RZ ;  /* 0x000000171f1e7819 */ /* 0x000fe200000006ff */
[----:B------:R-:W3:Y:S01]  /*144f0*/  MUFU.EX2 R34, R34 ;  /* 0x0000002200227308 */ /* 0x000ee20000000800 */
[----:B------:R-:W-:Y:S01]  /*14500*/  FFMA.RM R3, R39, R3, 12582913 ;  /* 0x4b40000127037423 */ /* 0x000fe20000004003 */
[----:B-1----:R-:W-:Y:S01]  /*14510*/  FFMA R37, R40, R37, 1 ;  /* 0x3f80000028257423 */ /* 0x002fe20000000025 */
[----:B------:R-:W-:-:S02]  /*14520*/  FFMA R36, R41, R36, 1 ;  /* 0x3f80000029247423 */ /* 0x000fc40000000024 */
[----:B------:R-:W-:-:S03]  /*14530*/  FADD R40, R3, -12583039 ;  /* 0xcb40007f03287421 */ /* 0x000fc60000000000 */
[----:B------:R-:W1:Y:S01]  /*14540*/  MUFU.EX2 R33, R33 ;  /* 0x0000002100217308 */ /* 0x000e620000000800 */
[----:B--2---:R-:W-:Y:S01]  /*14550*/  FFMA R35, R38, R35, 1 ;  /* 0x3f80000026237423 */ /* 0x004fe20000000023 */
[----:B------:R-:W-:-:S04]  /*14560*/  FFMA R40, -R71, 1.4426950216293334961, -R40 ;  /* 0x3fb8aa3b47287823 */ /* 0x000fc80000000928 */
[----:B------:R-:W-:Y:S01]  /*14570*/  FFMA R39, -R71, 1.925963033500011079e-08, R40 ;  /* 0x32a5706047277823 */ /* 0x000fe20000000128 */
[----:B------:R-:W-:Y:S01]  /*14580*/  IADD3 R40, R0, 0x1800000, RZ ;  /* 0x0180000000287810 */ /* 0x000fe20007ffe0ff */
[----:B---3--:R-:W-:Y:S01]  /*14590*/  FFMA R34, R27, R34, 1 ;  /* 0x3f8000001b227423 */ /* 0x008fe20000000022 */
[----:B------:R-:W-:Y:S02]  /*145a0*/  FADD R27, R2, -12583039 ;  /* 0xcb40007f021b7421 */ /* 0x000fe40000000000 */
[----:B------:R-:W-:Y:S01]  /*145b0*/  LOP3.LUT R40, R40, 0x7f800000, RZ, 0xc0, !PT ;  /* 0x7f80000028287812 */ /* 0x000fe200078ec0ff */
[----:B------:R-:W-:Y:S01]  /*145c0*/  MUFU.EX2 R39, R39 ;  /* 0x0000002700277308 */ /* 0x000fe20000000800 */
[----:B------:R-:W-:Y:S02]  /*145d0*/  FFMA R27, -R68, 1.4426950216293334961, -R27 ;  /* 0x3fb8aa3b441b7823 */ /* 0x000fe4000000091b */
[----:B------:R-:W-:Y:S01]  /*145e0*/  ISETP.GT.U32.AND P2, PT, R40, 0x1ffffff, PT ;  /* 0x01ffffff2800780c */ /* 0x000fe20003f44070 */
[----:B-1----:R-:W-:Y:S01]  /*145f0*/  FFMA R33, R30, R33, 1 ;  /* 0x3f8000001e217423 */ /* 0x002fe20000000021 */
[----:B------:R-:W-:Y:S01]  /*14600*/  FADD R30, R32, -12583039 ;  /* 0xcb40007f201e7421 */ /* 0x000fe20000000000 */
[----:B------:R-:W-:Y:S01]  /*14610*/  FFMA R38, -R68, 1.925963033500011079e-08, R27 ;  /* 0x32a5706044267823 */ /* 0x000fe2000000011b */
[----:B------:R-:W-:Y:S01]  /*14620*/  FADD R27, R28, -12583039 ;  /* 0xcb40007f1c1b7421 */ /* 0x000fe20000000000 */
[----:B------:R-:W-:Y:S01]  /*14630*/  SHF.L.U32 R32, R32, 0x17, RZ ;  /* 0x0000001720207819 */ /* 0x000fe200000006ff */
[----:B------:R-:W-:Y:S01]  /*14640*/  FFMA R30, -R67, 1.4426950216293334961, -R30 ;  /* 0x3fb8aa3b431e7823 */ /* 0x000fe2000000091e */
[----:B------:R-:W-:-:S02]  /*14650*/  IMAD.SHL.U32 R28, R28, 0x800000, RZ ;  /* 0x008000001c1c7824 */ /* 0x000fc400078e00ff */
[C---:B------:R-:W-:Y:S01]  /*14660*/  FFMA R27, -R70.reuse, 1.4426950216293334961, -R27 ;  /* 0x3fb8aa3b461b7823 */ /* 0x040fe2000000091b */
[----:B------:R-:W-:Y:S01]  /*14670*/  MUFU.EX2 R38, R38 ;  /* 0x0000002600267308 */ /* 0x000fe20000000800 */
[----:B------:R-:W-:Y:S01]  /*14680*/  FFMA R31, -R67, 1.925963033500011079e-08, R30 ;  /* 0x32a57060431f7823 */ /* 0x000fe2000000011e */
[C---:B------:R-:W-:Y:S01]  /*14690*/  FADD R30, R29.reuse, -12583039 ;  /* 0xcb40007f1d1e7421 */ /* 0x040fe20000000000 */
[----:B------:R-:W-:Y:S01]  /*146a0*/  FFMA R27, -R70, 1.925963033500011079e-08, R27 ;  /* 0x32a57060461b7823 */ /* 0x000fe2000000011b */
[----:B------:R-:W-:Y:S02]  /*146b0*/  SHF.L.U32 R29, R29, 0x17, RZ ;  /* 0x000000171d1d7819 */ /* 0x000fe400000006ff */
[C---:B------:R-:W-:Y:S02]  /*146c0*/  FFMA R30, -R69.reuse, 1.4426950216293334961, -R30 ;  /* 0x3fb8aa3b451e7823 */ /* 0x040fe4000000091e */
[----:B------:R-:W1:Y:S02]  /*146d0*/  MUFU.EX2 R31, R31 ;  /* 0x0000001f001f7308 */ /* 0x000e640000000800 */
[----:B------:R-:W-:-:S06]  /*146e0*/  FFMA R30, -R69, 1.925963033500011079e-08, R30 ;  /* 0x32a57060451e7823 */ /* 0x000fcc000000011e */
[----:B------:R-:W2:Y:S08]  /*146f0*/  MUFU.EX2 R30, R30 ;  /* 0x0000001e001e7308 */ /* 0x000eb00000000800 */
[----:B------:R-:W3:Y:S01]  /*14700*/  MUFU.EX2 R27, R27 ;  /* 0x0000001b001b7308 */ /* 0x000ee20000000800 */
[----:B-1----:R-:W-:Y:S01]  /*14710*/  FFMA R32, R32, R31, 1 ;  /* 0x3f80000020207423 */ /* 0x002fe2000000001f */
[----:B------:R-:W-:-:S02]  /*14720*/  SHF.L.U32 R31, R2, 0x17, RZ ;  /* 0x00000017021f7819 */ /* 0x000fc400000006ff */
[----:B------:R-:W-:-:S03]  /*14730*/  SHF.L.U32 R2, R3, 0x17, RZ ;  /* 0x0000001703027819 */ /* 0x000fc600000006ff */
[----:B------:R-:W-:Y:S01]  /*14740*/  FFMA R31, R31, R38, 1 ;  /* 0x3f8000001f1f7423 */ /* 0x000fe20000000026 */
[----:B--2---:R-:W-:Y:S01]  /*14750*/  FFMA R30, R29, R30, 1 ;  /* 0x3f8000001d1e7423 */ /* 0x004fe2000000001e */
[----:B---3--:R-:W-:Y:S01]  /*14760*/  FFMA R29, R28, R27, 1 ;  /* 0x3f8000001c1d7423 */ /* 0x008fe2000000001b */
[----:B------:R-:W-:Y:S01]  /*14770*/  FFMA R28, R2, R39, 1 ;  /* 0x3f800000021c7423 */ /* 0x000fe20000000027 */
[----:B------:R-:W-:Y:S06]  /*14780*/  @P2 BRA `(.L_x_347) ;  /* 0x0000000000102947 */ /* 0x000fec0003800000 */
[----:B------:R-:W-:-:S07]  /*14790*/  MOV R2, 0x147b0 ;  /* 0x000147b000027802 */ /* 0x000fce0000000f00 */
[----:B------:R-:W-:Y:S05]  /*147a0*/  CALL.REL.NOINC `($__internal_0_$__cuda_sm20_rcp_rn_f32_slowpath) ;  /* 0x000001a000a07944 */ /* 0x000fea0003c00000 */
[----:B------:R-:W-:Y:S01]  /*147b0*/  MOV R27, R0 ;  /* 0x00000000001b7202 */ /* 0x000fe20000000f00 */
[----:B------:R-:W-:Y:S06]  /*147c0*/  BRA `(.L_x_348) ;  /* 0x0000000000107947 */ /* 0x000fec0003800000 */
.L_x_347:
[----:B------:R-:W1:Y:S02]  /*147d0*/  MUFU.RCP R27, R0 ;  /* 0x00000000001b7308 */ /* 0x000e640000001000 */
[----:B-1----:R-:W-:-:S04]  /*147e0*/  FFMA R2, R0, R27, -1 ;  /* 0xbf80000000027423 */ /* 0x002fc8000000001b */
[----:B------:R-:W-:-:S04]  /*147f0*/  FADD.FTZ R2, -R2, -RZ ;  /* 0x800000ff02027221 */ /* 0x000fc80000010100 */
[----:B------:R-:W-:-:S07]  /*14800*/  FFMA R27, R27, R2, R27 ;  /* 0x000000021b1b7223 */ /* 0x000fce000000001b */
.L_x_348:
[----:B------:R-:W-:Y:S05]  /*14810*/  BSYNC B1 ;  /* 0x0000000000017941 */ /* 0x000fea0003800000 */
.L_x_346:
        /* <DEDUP_REMOVED lines=10> */
.L_x_350:
[----:B------:R-:W1:Y:S02]  /*148c0*/  MUFU.RCP R3, R26 ;  /* 0x0000001a00037308 */ /* 0x000e640000001000 */
[----:B-1----:R-:W-:-:S04]  /*148d0*/  FFMA R0, R26, R3, -1 ;  /* 0xbf8000001a007423 */ /* 0x002fc80000000003 */
[----:B------:R-:W-:-:S04]  /*148e0*/  FADD.FTZ R0, -R0, -RZ ;  /* 0x800000ff00007221 */ /* 0x000fc80000010100 */
[----:B------:R-:W-:-:S07]  /*148f0*/  FFMA R26, R3, R0, R3 ;  /* 0x00000000031a7223 */ /* 0x000fce0000000003 */
.L_x_351:
[----:B------:R-:W-:Y:S05]  /*14900*/  BSYNC B1 ;  /* 0x0000000000017941 */ /* 0x000fea0003800000 */
.L_x_349:
        /* <DEDUP_REMOVED lines=10> */
.L_x_353:
[----:B------:R-:W1:Y:S02]  /*149b0*/  MUFU.RCP R0, R25 ;  /* 0x0000001900007308 */ /* 0x000e640000001000 */
[----:B-1----:R-:W-:-:S04]  /*149c0*/  FFMA R2, R25, R0, -1 ;  /* 0xbf80000019027423 */ /* 0x002fc80000000000 */
[----:B------:R-:W-:-:S04]  /*149d0*/  FADD.FTZ R3, -R2, -RZ ;  /* 0x800000ff02037221 */ /* 0x000fc80000010100 */
[----:B------:R-:W-:-:S07]  /*149e0*/  FFMA R25, R0, R3, R0 ;  /* 0x0000000300197223 */ /* 0x000fce0000000000 */
.L_x_354:
[----:B------:R-:W-:Y:S05]  /*149f0*/  BSYNC B1 ;  /* 0x0000000000017941 */ /* 0x000fea0003800000 */
.L_x_352:
        /* <DEDUP_REMOVED lines=10> */
.L_x_356:
[----:B------:R-:W1:Y:S02]  /*14aa0*/  MUFU.RCP R3, R24 ;  /* 0x0000001800037308 */ /* 0x000e640000001000 */
[----:B-1----:R-:W-:-:S04]  /*14ab0*/  FFMA R0, R24, R3, -1 ;  /* 0xbf80000018007423 */ /* 0x002fc80000000003 */
[----:B------:R-:W-:-:S04]  /*14ac0*/  FADD.FTZ R0, -R0, -RZ ;  /* 0x800000ff00007221 */ /* 0x000fc80000010100 */
[----:B------:R-:W-:-:S07]  /*14ad0*/  FFMA R24, R3, R0, R3 ;  /* 0x0000000003187223 */ /* 0x000fce0000000003 */
.L_x_357:
[----:B------:R-:W-:Y:S05]  /*14ae0*/  BSYNC B1 ;  /* 0x0000000000017941 */ /* 0x000fea0003800000 */
.L_x_355:
        /* <DEDUP_REMOVED lines=10> */
.L_x_359:
[----:B------:R-:W1:Y:S02]  /*14b90*/  MUFU.RCP R0, R11 ;  /* 0x0000000b00007308 */ /* 0x000e640000001000 */
[----:B-1----:R-:W-:-:S04]  /*14ba0*/  FFMA R2, R11, R0, -1 ;  /* 0xbf8000000b027423 */ /* 0x002fc80000000000 */
[----:B------:R-:W-:-:S04]  /*14bb0*/  FADD.FTZ R3, -R2, -RZ ;  /* 0x800000ff02037221 */ /* 0x000fc80000010100 */
[----:B------:R-:W-:-:S07]  /*14bc0*/  FFMA R11, R0, R3, R0 ;  /* 0x00000003000b7223 */ /* 0x000fce0000000000 */
.L_x_360:
[----:B------:R-:W-:Y:S05]  /*14bd0*/  BSYNC B1 ;  /* 0x0000000000017941 */ /* 0x000fea0003800000 */
.L_x_358:
        /* <DEDUP_REMOVED lines=10> */
.L_x_362:
[----:B------:R-:W1:Y:S02]  /*14c80*/  MUFU.RCP R3, R10 ;  /* 0x0000000a00037308 */ /* 0x000e640000001000 */
[----:B-1----:R-:W-:-:S04]  /*14c90*/  FFMA R0, R10, R3, -1 ;  /* 0xbf8000000a007423 */ /* 0x002fc80000000003 */
[----:B------:R-:W-:-:S04]  /*14ca0*/  FADD.FTZ R0, -R0, -RZ ;  /* 0x800000ff00007221 */ /* 0x000fc80000010100 */
[----:B------:R-:W-:-:S07]  /*14cb0*/  FFMA R10, R3, R0, R3 ;  /* 0x00000000030a7223 */ /* 0x000fce0000000003 */
.L_x_363:
[----:B------:R-:W-:Y:S05]  /*14cc0*/  BSYNC B1 ;  /* 0x0000000000017941 */ /* 0x000fea0003800000 */
.L_x_361:
        /* <DEDUP_REMOVED lines=10> */
.L_x_365:
[----:B------:R-:W1:Y:S02]  /*14d70*/  MUFU.RCP R0, R37 ;  /* 0x0000002500007308 */ /* 0x000e640000001000 */
[----:B-1----:R-:W-:-:S04]  /*14d80*/  FFMA R2, R37, R0, -1 ;  /* 0xbf80000025027423 */ /* 0x002fc80000000000 */
[----:B------:R-:W-:-:S04]  /*14d90*/  FADD.FTZ R3, -R2, -RZ ;  /* 0x800000ff02037221 */ /* 0x000fc80000010100 */
[----:B------:R-:W-:-:S07]  /*14da0*/  FFMA R37, R0, R3, R0 ;  /* 0x0000000300257223 */ /* 0x000fce0000000000 */
.L_x_366:
[----:B------:R-:W-:Y:S05]  /*14db0*/  BSYNC B1 ;  /* 0x0000000000017941 */ /* 0x000fea0003800000 */
.L_x_364:
        /* <DEDUP_REMOVED lines=10> */
.L_x_368:
[----:B------:R-:W1:Y:S02]  /*14e60*/  MUFU.RCP R3, R36 ;  /* 0x0000002400037308 */ /* 0x000e640000001000 */
[----:B-1----:R-:W-:-:S04]  /*14e70*/  FFMA R0, R36, R3, -1 ;  /* 0xbf80000024007423 */ /* 0x002fc80000000003 */
[----:B------:R-:W-:-:S04]  /*14e80*/  FADD.FTZ R0, -R0, -RZ ;  /* 0x800000ff00007221 */ /* 0x000fc80000010100 */
[----:B------:R-:W-:-:S07]  /*14e90*/  FFMA R36, R3, R0, R3 ;  /* 0x0000000003247223 */ /* 0x000fce0000000003 */
.L_x_369:
[----:B------:R-:W-:Y:S05]  /*14ea0*/  BSYNC B1 ;  /* 0x0000000000017941 */ /* 0x000fea0003800000 */
.L_x_367:
        /* <DEDUP_REMOVED lines=10> */
.L_x_371:
[----:B------:R-:W1:Y:S02]  /*14f50*/  MUFU.RCP R0, R35 ;  /* 0x0000002300007308 */ /* 0x000e640000001000 */
[----:B-1----:R-:W-:-:S04]  /*14f60*/  FFMA R2, R35, R0, -1 ;  /* 0xbf80000023027423 */ /* 0x002fc80000000000 */
[----:B------:R-:W-:-:S04]  /*14f70*/  FADD.FTZ R3, -R2, -RZ ;  /* 0x800000ff02037221 */ /* 0x000fc80000010100 */
[----:B------:R-:W-:-:S07]  /*14f80*/  FFMA R35, R0, R3, R0 ;  /* 0x0000000300237223 */ /* 0x000fce0000000000 */
.L_x_372:
[----:B------:R-:W-:Y:S05]  /*14f90*/  BSYNC B1 ;  /* 0x0000000000017941 */ /* 0x000fea0003800000 */
.L_x_370:
        /* <DEDUP_REMOVED lines=10> */
.L_x_374:
[----:B------:R-:W1:Y:S02]  /*15040*/  MUFU.RCP R3, R34 ;  /* 0x0000002200037308 */ /* 0x000e640000001000 */
[----:B-1----:R-:W-:-:S04]  /*15050*/  FFMA R0, R34, R3, -1 ;  /* 0xbf80000022007423 */ /* 0x002fc80000000003 */
[----:B------:R-:W-:-:S04]  /*15060*/  FADD.FTZ R0, -R0, -RZ ;  /* 0x800000ff00007221 */ /* 0x000fc80000010100 */
[----:B------:R-:W-:-:S07]  /*15070*/  FFMA R34, R3, R0, R3 ;  /* 0x0000000003227223 */ /* 0x000fce0000000003 */
.L_x_375:
[----:B------:R-:W-:Y:S05]  /*15080*/  BSYNC B1 ;  /* 0x0000000000017941 */ /* 0x000fea0003800000 */
.L_x_373:
        /* <DEDUP_REMOVED lines=10> */
.L_x_377:
[----:B------:R-:W1:Y:S02]  /*15130*/  MUFU.RCP R0, R33 ;  /* 0x0000002100007308 */ /* 0x000e640000001000 */
[----:B-1----:R-:W-:-:S04]  /*15140*/  FFMA R2, R33, R0, -1 ;  /* 0xbf80000021027423 */ /* 0x002fc80000000000 */
[----:B------:R-:W-:-:S04]  /*15150*/  FADD.FTZ R3, -R2, -RZ ;  /* 0x800000ff02037221 */ /* 0x000fc80000010100 */
[----:B------:R-:W-:-:S07]  /*15160*/  FFMA R33, R0, R3, R0 ;  /* 0x0000000300217223 */ /* 0x000fce0000000000 */
.L_x_378:
[----:B------:R-:W-:Y:S05]  /*15170*/  BSYNC B1 ;  /* 0x0000000000017941 */ /* 0x000fea0003800000 */
.L_x_376:
        /* <DEDUP_REMOVED lines=10> */
.L_x_380:
[----:B------:R-:W1:Y:S02]  /*15220*/  MUFU.RCP R3, R32 ;  /* 0x0000002000037308 */ /* 0x000e640000001000 */
[----:B-1----:R-:W-:-:S04]  /*15230*/  FFMA R0, R32, R3, -1 ;  /* 0xbf80000020007423 */ /* 0x002fc80000000003 */
[----:B------:R-:W-:-:S04]  /*15240*/  FADD.FTZ R0, -R0, -RZ ;  /* 0x800000ff00007221 */ /* 0x000fc80000010100 */
[----:B------:R-:W-:-:S07]  /*15250*/  FFMA R32, R3, R0, R3 ;  /* 0x0000000003207223 */ /* 0x000fce0000000003 */
.L_x_381:
[----:B------:R-:W-:Y:S05]  /*15260*/  BSYNC B1 ;  /* 0x0000000000017941 */ /* 0x000fea0003800000 */
.L_x_379:
        /* <DEDUP_REMOVED lines=10> */
.L_x_383:
[----:B------:R-:W1:Y:S02]  /*15310*/  MUFU.RCP R0, R31 ;  /* 0x0000001f00007308 */ /* 0x000e640000001000 */
[----:B-1----:R-:W-:-:S04]  /*15320*/  FFMA R2, R31, R0, -1 ;  /* 0xbf8000001f027423 */ /* 0x002fc80000000000 */
[----:B------:R-:W-:-:S04]  /*15330*/  FADD.FTZ R3, -R2, -RZ ;  /* 0x800000ff02037221 */ /* 0x000fc80000010100 */
[----:B------:R-:W-:-:S07]  /*15340*/  FFMA R31, R0, R3, R0 ;  /* 0x00000003001f7223 */ /* 0x000fce0000000000 */
.L_x_384:
[----:B------:R-:W-:Y:S05]  /*15350*/  BSYNC B1 ;  /* 0x0000000000017941 */ /* 0x000fea0003800000 */
.L_x_382:
        /* <DEDUP_REMOVED lines=10> */
.L_x_386:
[----:B------:R-:W1:Y:S02]  /*15400*/  MUFU.RCP R3, R30 ;  /* 0x0000001e00037308 */ /* 0x000e640000001000 */
[----:B-1----:R-:W-:-:S04]  /*15410*/  FFMA R0, R30, R3, -1 ;  /* 0xbf8000001e007423 */ /* 0x002fc80000000003 */
[----:B------:R-:W-:-:S04]  /*15420*/  FADD.FTZ R0, -R0, -RZ ;  /* 0x800000ff00007221 */ /* 0x000fc80000010100 */
[----:B------:R-:W-:-:S07]  /*15430*/  FFMA R30, R3, R0, R3 ;  /* 0x00000000031e7223 */ /* 0x000fce0000000003 */
.L_x_387:
[----:B------:R-:W-:Y:S05]  /*15440*/  BSYNC B1 ;  /* 0x0000000000017941 */ /* 0x000fea0003800000 */
.L_x_385:
        /* <DEDUP_REMOVED lines=10> */
.L_x_389:
[----:B------:R-:W1:Y:S02]  /*154f0*/  MUFU.RCP R0, R29 ;  /* 0x0000001d00007308 */ /* 0x000e640000001000 */
[----:B-1----:R-:W-:-:S04]  /*15500*/  FFMA R2, R29, R0, -1 ;  /* 0xbf8000001d027423 */ /* 0x002fc80000000000 */
[----:B------:R-:W-:-:S04]  /*15510*/  FADD.FTZ R3, -R2, -RZ ;  /* 0x800000ff02037221 */ /* 0x000fc80000010100 */
[----:B------:R-:W-:-:S07]  /*15520*/  FFMA R29, R0, R3, R0 ;  /* 0x00000003001d7223 */ /* 0x000fce0000000000 */
.L_x_390:
[----:B------:R-:W-:Y:S05]  /*15530*/  BSYNC B1 ;  /* 0x0000000000017941 */ /* 0x000fea0003800000 */
.L_x_388:
        /* <DEDUP_REMOVED lines=9> */
.L_x_392:
[----:B------:R-:W1:Y:S02]  /*155d0*/  MUFU.RCP R3, R28 ;  /* 0x0000001c00037308 */ /* 0x000e640000001000 */
[----:B-1----:R-:W-:-:S04]  /*155e0*/  FFMA R0, R28, R3, -1 ;  /* 0xbf8000001c007423 */ /* 0x002fc80000000003 */
[----:B------:R-:W-:-:S04]  /*155f0*/  FADD.FTZ R0, -R0, -RZ ;  /* 0x800000ff00007221 */ /* 0x000fc80000010100 */
[----:B------:R-:W-:-:S07]  /*15600*/  FFMA R0, R3, R0, R3 ;  /* 0x0000000003007223 */ /* 0x000fce0000000003 */
.L_x_393:
[----:B------:R-:W-:Y:S05]  /*15610*/  BSYNC B1 ;  /* 0x0000000000017941 */ /* 0x000fea0003800000 */
.L_x_391:
        /* <DEDUP_REMOVED lines=45> */
.L_x_395:
[----:B------:R-:W-:Y:S05]  /*158f0*/  BSYNC B0 ;  /* 0x0000000000007941 */ /* 0x000fea0003800000 */
.L_x_394:
[----:B------:R-:W-:Y:S06]  /*15900*/  BAR.SYNC.DEFER_BLOCKING 0x1, 0x100 ;  /* 0x0044000000007b1d */ /* 0x000fec0000010000 */
[----:B------:R-:W-:Y:S04]  /*15910*/  BSSY B0, `(.L_x_396) ;  /* 0x0000009000007945 */ /* 0x000fe80003800000 */
[----:B------:R-:W-:Y:S05]  /*15920*/  @P0 BRA `(.L_x_397) ;  /* 0x00000000001c0947 */ /* 0x000fea0003800000 */
[----:B------:R-:W-:-:S13]  /*15930*/  ISETP.NE.AND P2, PT, R154, 0x3, PT ;  /* 0x000000039a00780c */ /* 0x000fda0003f45270 */
[----:B------:R-:W-:Y:S05]  /*15940*/  @!P2 BRA `(.L_x_398) ;  /* 0x000000000004a947 */ /* 0x000fea0003800000 */
[----:B------:R-:W-:Y:S01]  /*15950*/  BPT.TRAP 0x1 ;  /* 0x000000040000795c */ /* 0x000fe20000300000 */
.L_x_398:
[----:B------:R-:W-:-:S04]  /*15960*/  ULEA UR4, UR5, UR49, 0x3 ;  /* 0x0000003105047291 */ /* 0x000fc8000f8e183f */
[----:B------:R-:W-:-:S04]  /*15970*/  UIADD3 UR4, UR4, 0x50, URZ ;  /* 0x0000005004047890 */ /* 0x000fc8000fffe03f */
[----:B------:R-:W-:-:S09]  /*15980*/  UPRMT UR4, UR48, 0x654, UR4 ;  /* 0x0000065430047896 */ /* 0x000fd20008000004 */
[----:B------:R-:W-:Y:S03]  /*15990*/  SYNCS.ARRIVE.TRANS64.RED.A1T0 RZ, [UR4], RZ ;  /* 0x000000ffffff79a7 */ /* 0x000fe60008100404 */
.L_x_397:
[----:B------:R-:W-:Y:S05]  /*159a0*/  BSYNC B0 ;  /* 0x0000000000007941 */ /* 0x000fea0003800000 */
.L_x_396:
        /* <DEDUP_REMOVED lines=8> */
.L_x_401:
        /* <DEDUP_REMOVED lines=8> */
.L_x_1142:
[----:B------:R-:W-:Y:S05]  /*15ab0*/  BSYNC B1 ;  /* 0x0000000000017941 */ /* 0x000fea0003800000 */
.L_x_402:
[----:B------:R-:W-:Y:S05]  /*15ac0*/  @P1 BRA `(.L_x_404) ;  /* 0x0000000000941947 */ /* 0x000fea0003800000 */
[----:B-1----:R-:W-:Y:S01]  /*15ad0*/  LEA R25, R4, R156, 0xd ;  /* 0x0000009c04197211 */ /* 0x002fe200078e68ff */
        /* <DEDUP_REMOVED lines=36> */
.L_x_404:
[----:B------:R-:W-:Y:S02]  /*15d20*/  LOP3.LUT R9, R9, R10, RZ, 0x3c, !PT ;  /* 0x0000000a09097212 */ /* 0x000fe400078e3cff */
[----:B------:R-:W-:-:S07]  /*15d30*/  SEL R4, R2, RZ, P3 ;  /* 0x000000ff02047207 */ /* 0x000fce0001800000 */
.L_x_400:
[----:B------:R-:W-:Y:S05]  /*15d40*/  BSYNC B0 ;  /* 0x0000000000007941 */ /* 0x000fea0003800000 */
.L_x_399:
[----:B------:R-:W3:Y:S04]  /*15d50*/  LDL.LU R10, [R1+0xc0] ;  /* 0x0000c000010a7983 */ /* 0x000ee80000300800 */
[----:B------:R-:W4:Y:S04]  /*15d60*/  LDL.LU R11, [R1+0xc4] ;  /* 0x0000c400010b7983 */ /* 0x000f280000300800 */
[----:B-1----:R-:W5:Y:S04]  /*15d70*/  LDL.LU R24, [R1+0xc8] ;  /* 0x0000c80001187983 */ /* 0x002f680000300800 */
[----:B------:R-:W5:Y:S04]  /*15d80*/  LDL.LU R25, [R1+0xcc] ;  /* 0x0000cc0001197983 */ /* 0x000f680000300800 */
[----:B------:R-:W5:Y:S04]  /*15d90*/  LDL.LU R26, [R1+0xd0] ;  /* 0x0000d000011a7983 */ /* 0x000f680000300800 */
[----:B------:R-:W5:Y:S04]  /*15da0*/  LDL.LU R27, [R1+0xd4] ;  /* 0x0000d400011b7983 */ /* 0x000f680000300800 */
[----:B------:R-:W5:Y:S04]  /*15db0*/  LDL.LU R28, [R1+0xd8] ;  /* 0x0000d800011c7983 */ /* 0x000f680000300800 */
[----:B------:R-:W5:Y:S04]  /*15dc0*/  LDL.LU R29, [R1+0xdc] ;  /* 0x0000dc00011d7983 */ /* 0x000f680000300800 */
[----:B------:R-:W5:Y:S04]  /*15dd0*/  LDL.LU R30, [R1+0xe0] ;  /* 0x0000e000011e7983 */ /* 0x000f680000300800 */
[----:B--2---:R-:W2:Y:S04]  /*15de0*/  LDL.LU R0, [R1+0xe4] ;  /* 0x0000e40001007983 */ /* 0x004ea80000300800 */
[----:B------:R-:W2:Y:S04]  /*15df0*/  LDL.LU R32, [R1+0xe8] ;  /* 0x0000e80001207983 */ /* 0x000ea80000300800 */
[----:B------:R-:W2:Y:S04]  /*15e00*/  LDL.LU R33, [R1+0xec] ;  /* 0x0000ec0001217983 */ /* 0x000ea80000300800 */
[----:B------:R-:W2:Y:S04]  /*15e10*/  LDL.LU R34, [R1+0xf0] ;  /* 0x0000f00001227983 */ /* 0x000ea80000300800 */
[----:B------:R-:W2:Y:S04]  /*15e20*/  LDL.LU R35, [R1+0xf4] ;  /* 0x0000f40001237983 */ /* 0x000ea80000300800 */
[----:B------:R-:W2:Y:S04]  /*15e30*/  LDL.LU R3, [R1+0xf8] ;  /* 0x0000f80001037983 */ /* 0x000ea80000300800 */
[----:B------:R-:W2:Y:S01]  /*15e40*/  LDL.LU R2, [R1+0xfc] ;  /* 0x0000fc0001027983 */ /* 0x000ea20000300800 */
[----:B------:R-:W-:Y:S01]  /*15e50*/  MOV R44, 0x437c0000 ;  /* 0x437c0000002c7802 */ /* 0x000fe20000000f00 */
[----:B------:R-:W-:Y:S01]  /*15e60*/  BSSY B1, `(.L_x_405) ;  /* 0x000009f000017945 */ /* 0x000fe20003800000 */
[C---:B---3--:R-:W-:Y:S01]  /*15e70*/  FFMA R10, R17.reuse, R10, R153 ;  /* 0x0000000a110a7223 */ /* 0x048fe20000000099 */
[C---:B----4-:R-:W-:Y:S01]  /*15e80*/  FFMA R11, R17.reuse, R11, R152 ;  /* 0x0000000b110b7223 */ /* 0x050fe20000000098 */
[C---:B-----5:R-:W-:Y:S01]  /*15e90*/  FFMA R24, R17.reuse, R24, R23 ;  /* 0x0000001811187223 */ /* 0x060fe20000000017 */
[C---:B------:R-:W-:Y:S01]  /*15ea0*/  FFMA R25, R17.reuse, R25, R22 ;  /* 0x0000001911197223 */ /* 0x040fe20000000016 */
[C---:B------:R-:W-:Y:S01]  /*15eb0*/  FFMA R26, R17.reuse, R26, R21 ;  /* 0x0000001a111a7223 */ /* 0x040fe20000000015 */
[C---:B------:R-:W-:Y:S01]  /*15ec0*/  FFMA R27, R17.reuse, R27, R20 ;  /* 0x0000001b111b7223 */ /* 0x040fe20000000014 */
[C---:B------:R-:W-:Y:S01]  /*15ed0*/  FFMA R28, R17.reuse, R28, R19 ;  /* 0x0000001c111c7223 */ /* 0x040fe20000000013 */
[C---:B------:R-:W-:Y:S01]  /*15ee0*/  FFMA R29, R17.reuse, R29, R18 ;  /* 0x0000001d111d7223 */ /* 0x040fe20000000012 */
[C---:B------:R-:W-:Y:S01]  /*15ef0*/  FFMA R30, R17.reuse, R30, R15 ;  /* 0x0000001e111e7223 */ /* 0x040fe2000000000f */
[C---:B--2---:R-:W-:Y:S01]  /*15f00*/  FFMA R31, R17.reuse, R0, R14 ;  /* 0x00000000111f7223 */ /* 0x044fe2000000000e */
[----:B------:R-:W-:Y:S01]  /*15f10*/  MOV R0, 0x3bbb989d ;  /* 0x3bbb989d00007802 */ /* 0x000fe20000000f00 */
[----:B------:R-:W-:-:S04]  /*15f20*/  FFMA R32, R17, R32, R13 ;  /* 0x0000002011207223 */ /* 0x000fc8000000000d */
[-C--:B------:R-:W-:Y:S01]  /*15f30*/  FFMA.SAT R39, -R11, R0.reuse, 0.5 ;  /* 0x3f0000000b277423 */ /* 0x080fe20000002100 */
[-C--:B------:R-:W-:Y:S01]  /*15f40*/  FFMA.SAT R47, -R10, R0.reuse, 0.5 ;  /* 0x3f0000000a2f7423 */ /* 0x080fe20000002100 */
[-C--:B------:R-:W-:Y:S01]  /*15f50*/  FFMA.SAT R41, -R24, R0.reuse, 0.5 ;  /* 0x3f00000018297423 */ /* 0x080fe20000002100 */
[----:B------:R-:W-:Y:S01]  /*15f60*/  FFMA.SAT R49, -R25, R0, 0.5 ;  /* 0x3f00000019317423 */ /* 0x000fe20000002100 */
[-C--:B------:R-:W-:Y:S01]  /*15f70*/  FFMA.RM R46, R39, R44.reuse, 12582913 ;  /* 0x4b400001272e7423 */ /* 0x080fe2000000402c */
[-C--:B------:R-:W-:Y:S01]  /*15f80*/  FFMA.RM R47, R47, R44.reuse, 12582913 ;  /* 0x4b4000012f2f7423 */ /* 0x080fe2000000402c */
[-C--:B------:R-:W-:Y:S01]  /*15f90*/  FFMA.RM R48, R41, R44.reuse, 12582913 ;  /* 0x4b40000129307423 */ /* 0x080fe2000000402c */
[----:B------:R-:W-:Y:S01]  /*15fa0*/  FFMA.RM R49, R49, R44, 12582913 ;  /* 0x4b40000131317423 */ /* 0x000fe2000000402c */
[-C--:B------:R-:W-:Y:S01]  /*15fb0*/  FFMA.SAT R45, -R26, R0.reuse, 0.5 ;  /* 0x3f0000001a2d7423 */ /* 0x080fe20000002100 */
[----:B------:R-:W-:Y:S01]  /*15fc0*/  FFMA.SAT R63, -R27, R0, 0.5 ;  /* 0x3f0000001b3f7423 */ /* 0x000fe20000002100 */
[----:B------:R-:W-:Y:S01]  /*15fd0*/  FADD R43, R48, -12583039 ;  /* 0xcb40007f302b7421 */ /* 0x000fe20000000000 */
[----:B------:R-:W-:Y:S01]  /*15fe0*/  FADD R38, R49, -12583039 ;  /* 0xcb40007f31267421 */ /* 0x000fe20000000000 */
[-C--:B------:R-:W-:Y:S01]  /*15ff0*/  FFMA.RM R50, R45, R44.reuse, 12582913 ;  /* 0x4b4000012d327423 */ /* 0x080fe2000000402c */
[----:B------:R-:W-:Y:S01]  /*16000*/  FFMA.RM R45, R63, R44, 12582913 ;  /* 0x4b4000013f2d7423 */ /* 0x000fe2000000402c */
[----:B------:R-:W-:Y:S01]  /*16010*/  FFMA R36, R17, R3, R6 ;  /* 0x0000000311247223 */ /* 0x000fe20000000006 */
[----:B------:R-:W-:Y:S01]  /*16020*/  FADD R3, R47, -12583039 ;  /* 0xcb40007f2f037421 */ /* 0x000fe20000000000 */
[----:B------:R-:W-:Y:S01]  /*16030*/  FFMA R43, -R24, 1.4426950216293334961, -R43 ;  /* 0x3fb8aa3b182b7823 */ /* 0x000fe2000000092b */
[----:B------:R-:W-:Y:S01]  /*16040*/  FFMA R38, -R25, 1.4426950216293334961, -R38 ;  /* 0x3fb8aa3b19267823 */ /* 0x000fe20000000926 */
[C---:B------:R-:W-:Y:S01]  /*16050*/  FFMA R37, R17.reuse, R2, R5 ;  /* 0x0000000211257223 */ /* 0x040fe20000000005 */
[----:B------:R-:W-:Y:S01]  /*16060*/  FADD R2, R46, -12583039 ;  /* 0xcb40007f2e027421 */ /* 0x000fe20000000000 */
[----:B------:R-:W-:Y:S01]  /*16070*/  FFMA R3, -R10, 1.4426950216293334961, -R3 ;  /* 0x3fb8aa3b0a037823 */ /* 0x000fe20000000903 */
[----:B------:R-:W-:Y:S01]  /*16080*/  FFMA R52, -R24, 1.925963033500011079e-08, R43 ;  /* 0x32a5706018347823 */ /* 0x000fe2000000012b */
[----:B------:R-:W-:Y:S01]  /*16090*/  FFMA R33, R17, R33, R12 ;  /* 0x0000002111217223 */ /* 0x000fe2000000000c */
[----:B------:R-:W-:Y:S01]  /*160a0*/  FFMA R2, -R11, 1.4426950216293334961, -R2 ;  /* 0x3fb8aa3b0b027823 */ /* 0x000fe20000000902 */
[----:B------:R-:W-:Y:S01]  /*160b0*/  FFMA R3, -R10, 1.925963033500011079e-08, R3 ;  /* 0x32a570600a037823 */ /* 0x000fe20000000103 */
[C---:B------:R-:W-:Y:S01]  /*160c0*/  FFMA R35, R17.reuse, R35, R8 ;  /* 0x0000002311237223 */ /* 0x040fe20000000008 */
[----:B------:R-:W-:Y:S01]  /*160d0*/  FFMA R34, R17, R34, R7 ;  /* 0x0000002211227223 */ /* 0x000fe20000000007 */
[----:B------:R-:W-:Y:S01]  /*160e0*/  FFMA R2, -R11, 1.925963033500011079e-08, R2 ;  /* 0x32a570600b027823 */ /* 0x000fe20000000102 */
[----:B------:R1:W-:Y:S01]  /*160f0*/  MUFU.EX2 R55, R3 ;  /* 0x0000000300377308 */ /* 0x0003e20000000800 */
[----:B------:R-:W-:Y:S01]  /*16100*/  FADD R42, R45, -12583039 ;  /* 0xcb40007f2d2a7421 */ /* 0x000fe20000000000 */
[-C--:B------:R-:W-:Y:S01]  /*16110*/  FFMA.SAT R65, -R28, R0.reuse, 0.5 ;  /* 0x3f0000001c417423 */ /* 0x080fe20000002100 */
[----:B------:R-:W-:Y:S01]  /*16120*/  FFMA R54, -R25, 1.925963033500011079e-08, R38 ;  /* 0x32a5706019367823 */ /* 0x000fe20000000126 */
[-C--:B------:R-:W-:Y:S01]  /*16130*/  FFMA.SAT R69, -R30, R0.reuse, 0.5 ;  /* 0x3f0000001e457423 */ /* 0x080fe20000002100 */
[-C--:B------:R-:W-:Y:S01]  /*16140*/  FFMA.SAT R41, -R33, R0.reuse, 0.5 ;  /* 0x3f00000021297423 */ /* 0x080fe20000002100 */
[-C--:B------:R-:W-:Y:S01]  /*16150*/  FFMA.SAT R57, -R35, R0.reuse, 0.5 ;  /* 0x3f00000023397423 */ /* 0x080fe20000002100 */
[-C--:B------:R-:W-:Y:S01]  /*16160*/  FFMA.SAT R59, -R34, R0.reuse, 0.5 ;  /* 0x3f000000223b7423 */ /* 0x080fe20000002100 */
[----:B------:R2:W3:Y:S01]  /*16170*/  MUFU.EX2 R51, R2 ;  /* 0x0000000200337308 */ /* 0x0004e20000000800 */
[----:B-1----:R-:W-:Y:S01]  /*16180*/  FADD R3, R50, -12583039 ;  /* 0xcb40007f32037421 */ /* 0x002fe20000000000 */
[----:B------:R-:W-:Y:S01]  /*16190*/  FFMA R58, -R27, 1.4426950216293334961, -R42 ;  /* 0x3fb8aa3b1b3a7823 */ /* 0x000fe2000000092a */
[-C--:B------:R-:W-:Y:S01]  /*161a0*/  FFMA.SAT R67, -R29, R0.reuse, 0.5 ;  /* 0x3f0000001d437423 */ /* 0x080fe20000002100 */
[-C--:B------:R-:W-:Y:S01]  /*161b0*/  FFMA.SAT R71, -R31, R0.reuse, 0.5 ;  /* 0x3f0000001f477423 */ /* 0x080fe20000002100 */
[----:B------:R-:W-:Y:S01]  /*161c0*/  FFMA R63, -R26, 1.4426950216293334961, -R3 ;  /* 0x3fb8aa3b1a3f7823 */ /* 0x000fe20000000903 */
[-C--:B------:R-:W-:Y:S01]  /*161d0*/  FFMA.SAT R39, -R32, R0.reuse, 0.5 ;  /* 0x3f00000020277423 */ /* 0x080fe20000002100 */
[----:B------:R-:W-:Y:S01]  /*161e0*/  FFMA.SAT R43, -R36, R0, 0.5 ;  /* 0x3f000000242b7423 */ /* 0x000fe20000002100 */
[----:B------:R-:W1:Y:S01]  /*161f0*/  MUFU.EX2 R52, R52 ;  /* 0x0000003400347308 */ /* 0x000e620000000800 */
[----:B------:R-:W-:Y:S01]  /*16200*/  FFMA.RM R40, R65, R44, 12582913 ;  /* 0x4b40000141287423 */ /* 0x000fe2000000402c */
[----:B------:R-:W-:Y:S01]  /*16210*/  FFMA.SAT R61, -R37, R0, 0.5 ;  /* 0x3f000000253d7423 */ /* 0x000fe20000002100 */
[-C--:B------:R-:W-:Y:S01]  /*16220*/  FFMA.RM R3, R69, R44.reuse, 12582913 ;  /* 0x4b40000145037423 */ /* 0x080fe2000000402c */
[----:B------:R-:W-:Y:S01]  /*16230*/  FFMA R56, -R26, 1.925963033500011079e-08, R63 ;  /* 0x32a570601a387823 */ /* 0x000fe2000000013f */
[-C--:B------:R-:W-:Y:S01]  /*16240*/  FFMA.RM R0, R41, R44.reuse, 12582913 ;  /* 0x4b40000129007423 */ /* 0x080fe2000000402c */
[-C--:B------:R-:W-:Y:S01]  /*16250*/  FFMA.RM R42, R57, R44.reuse, 12582913 ;  /* 0x4b400001392a7423 */ /* 0x080fe2000000402c */
[-C--:B------:R-:W-:Y:S01]  /*16260*/  FFMA.RM R41, R59, R44.reuse, 12582913 ;  /* 0x4b4000013b297423 */ /* 0x080fe2000000402c */
[----:B------:R-:W4:Y:S01]  /*16270*/  MUFU.EX2 R54, R54 ;  /* 0x0000003600367308 */ /* 0x000f220000000800 */
[----:B------:R-:W-:Y:S01]  /*16280*/  FFMA R57, -R27, 1.925963033500011079e-08, R58 ;  /* 0x32a570601b397823 */ /* 0x000fe2000000013a */
[----:B------:R-:W-:Y:S01]  /*16290*/  SHF.L.U32 R46, R46, 0x17, RZ ;  /* 0x000000172e2e7819 */ /* 0x000fe200000006ff */
[-C--:B------:R-:W-:Y:S01]  /*162a0*/  FFMA.RM R38, R67, R44.reuse, 12582913 ;  /* 0x4b40000143267423 */ /* 0x080fe2000000402c */
[-C--:B--2---:R-:W-:Y:S01]  /*162b0*/  FFMA.RM R2, R71, R44.reuse, 12582913 ;  /* 0x4b40000147027423 */ /* 0x084fe2000000402c */
[-C--:B------:R-:W-:Y:S01]  /*162c0*/  FFMA.RM R39, R39, R44.reuse, 12582913 ;  /* 0x4b40000127277423 */ /* 0x080fe2000000402c */
[----:B------:R-:W-:Y:S01]  /*162d0*/  FADD R59, R40, -12583039 ;  /* 0xcb40007f283b7421 */ /* 0x000fe20000000000 */
[-C--:B------:R-:W-:Y:S01]  /*162e0*/  FFMA.RM R43, R43, R44.reuse, 12582913 ;  /* 0x4b4000012b2b7423 */ /* 0x080fe2000000402c */
[----:B------:R-:W-:Y:S01]  /*162f0*/  FFMA.RM R44, R61, R44, 12582913 ;  /* 0x4b4000013d2c7423 */ /* 0x000fe2000000402c */
[----:B------:R-:W-:Y:S01]  /*16300*/  FADD R61, R3, -12583039 ;  /* 0xcb40007f033d7421 */ /* 0x000fe20000000000 */
[----:B------:R-:W-:Y:S01]  /*16310*/  SHF.L.U32 R58, R47, 0x17, RZ ;  /* 0x000000172f3a7819 */ /* 0x000fe200000006ff */
[----:B------:R-:W2:Y:S01]  /*16320*/  MUFU.EX2 R56, R56 ;  /* 0x0000003800387308 */ /* 0x000ea20000000800 */
[----:B------:R-:W-:Y:S01]  /*16330*/  FFMA R59, -R28, 1.4426950216293334961, -R59 ;  /* 0x3fb8aa3b1c3b7823 */ /* 0x000fe2000000093b */
[----:B---3--:R-:W-:Y:S01]  /*16340*/  FFMA R47, R46, R51, 1 ;  /* 0x3f8000002e2f7423 */ /* 0x008fe20000000033 */
[----:B------:R-:W-:Y:S01]  /*16350*/  SHF.L.U32 R51, R48, 0x17, RZ ;  /* 0x0000001730337819 */ /* 0x000fe200000006ff */
[----:B------:R-:W-:Y:S01]  /*16360*/  FFMA R61, -R30, 1.4426950216293334961, -R61 ;  /* 0x3fb8aa3b1e3d7823 */ /* 0x000fe2000000093d */
[----:B------:R-:W-:Y:S01]  /*16370*/  FFMA R59, -R28, 1.925963033500011079e-08, R59 ;  /* 0x32a570601c3b7823 */ /* 0x000fe2000000013b */
[----:B------:R-:W-:Y:S01]  /*16380*/  FADD R60, R38, -12583039 ;  /* 0xcb40007f263c7421 */ /* 0x000fe20000000000 */
[----:B------:R-:W-:Y:S01]  /*16390*/  IMAD.SHL.U32 R49, R49, 0x800000, RZ ;  /* 0x0080000031317824 */ /* 0x000fe200078e00ff */
[----:B------:R-:W3:Y:S01]  /*163a0*/  MUFU.EX2 R57, R57 ;  /* 0x0000003900397308 */ /* 0x000ee20000000800 */
[----:B------:R-:W-:Y:S01]  /*163b0*/  FFMA R61, -R30, 1.925963033500011079e-08, R61 ;  /* 0x32a570601e3d7823 */ /* 0x000fe2000000013d */
[----:B-1----:R-:W-:Y:S01]  /*163c0*/  FFMA R48, R51, R52, 1 ;  /* 0x3f80000033307423 */ /* 0x002fe20000000034 */
[----:B------:R-:W-:Y:S01]  /*163d0*/  FADD R51, R39, -12583039 ;  /* 0xcb40007f27337421 */ /* 0x000fe20000000000 */
[----:B------:R-:W-:Y:S01]  /*163e0*/  FFMA R55, R58, R55, 1 ;  /* 0x3f8000003a377423 */ /* 0x000fe20000000037 */
[----:B------:R-:W-:Y:S01]  /*163f0*/  FADD R52, R0, -12583039 ;  /* 0xcb40007f00347421 */ /* 0x000fe20000000000 */
[----:B------:R-:W-:Y:S01]  /*16400*/  FFMA R60, -R29, 1.4426950216293334961, -R60 ;  /* 0x3fb8aa3b1d3c7823 */ /* 0x000fe2000000093c */
[----:B------:R-:W-:Y:S01]  /*16410*/  FADD R62, R2, -12583039 ;  /* 0xcb40007f023e7421 */ /* 0x000fe20000000000 */
[----:B------:R-:W1:Y:S01]  /*16420*/  MUFU.EX2 R58, R59 ;  /* 0x0000003b003a7308 */ /* 0x000e620000000800 */
[----:B----4-:R-:W-:Y:S01]  /*16430*/  FFMA R49, R49, R54, 1 ;  /* 0x3f80000031317423 */ /* 0x010fe20000000036 */
[----:B------:R-:W-:Y:S01]  /*16440*/  FFMA R63, -R32, 1.4426950216293334961, -R51 ;  /* 0x3fb8aa3b203f7823 */ /* 0x000fe20000000933 */
[----:B------:R-:W-:Y:S01]  /*16450*/  SHF.L.U32 R51, R50, 0x17, RZ ;  /* 0x0000001732337819 */ /* 0x000fe200000006ff */
[----:B------:R-:W-:Y:S01]  /*16460*/  FFMA R54, -R33, 1.4426950216293334961, -R52 ;  /* 0x3fb8aa3b21367823 */ /* 0x000fe20000000934 */
[----:B------:R-:W-:Y:S01]  /*16470*/  FFMA R60, -R29, 1.925963033500011079e-08, R60 ;  /* 0x32a570601d3c7823 */ /* 0x000fe2000000013c */
[----:B------:R-:W-:Y:S01]  /*16480*/  SHF.L.U32 R52, R45, 0x17, RZ ;  /* 0x000000172d347819 */ /* 0x000fe200000006ff */
[----:B------:R-:W-:Y:S01]  /*16490*/  FFMA R62, -R31, 1.4426950216293334961, -R62 ;  /* 0x3fb8aa3b1f3e7823 */ /* 0x000fe2000000093e */
[----:B------:R4:W5:Y:S01]  /*164a0*/  MUFU.EX2 R59, R61 ;  /* 0x0000003d003b7308 */ /* 0x0009620000000800 */
[----:B------:R-:W-:Y:S01]  /*164b0*/  FFMA R63, -R32, 1.925963033500011079e-08, R63 ;  /* 0x32a57060203f7823 */ /* 0x000fe2000000013f */
[----:B--2---:R-:W-:Y:S01]  /*164c0*/  FFMA R50, R51, R56, 1 ;  /* 0x3f80000033327423 */ /* 0x004fe20000000038 */
[----:B------:R-:W-:Y:S01]  /*164d0*/  FFMA R62, -R31, 1.925963033500011079e-08, R62 ;  /* 0x32a570601f3e7823 */ /* 0x000fe2000000013e */
[----:B---3--:R-:W-:Y:S01]  /*164e0*/  FFMA R51, R52, R57, 1 ;  /* 0x3f80000034337423 */ /* 0x008fe20000000039 */
[----:B------:R-:W-:Y:S01]  /*164f0*/  SHF.L.U32 R57, R40, 0x17, RZ ;  /* 0x0000001728397819 */ /* 0x000fe200000006ff */
[----:B------:R-:W-:Y:S01]  /*16500*/  FFMA R45, -R33, 1.925963033500011079e-08, R54 ;  /* 0x32a57060212d7823 */ /* 0x000fe20000000136 */
[----:B------:R-:W-:Y:S01]  /*16510*/  FADD R54, R42, -12583039 ;  /* 0xcb40007f2a367421 */ /* 0x000fe20000000000 */
[----:B------:R-:W2:Y:S01]  /*16520*/  MUFU.EX2 R46, R60 ;  /* 0x0000003c002e7308 */ /* 0x000ea20000000800 */
[----:B----4-:R-:W-:Y:S01]  /*16530*/  FADD R61, R41, -12583039 ;  /* 0xcb40007f293d7421 */ /* 0x010fe20000000000 */
[----:B-1----:R-:W-:Y:S01]  /*16540*/  FFMA R52, R57, R58, 1 ;  /* 0x3f80000039347423 */ /* 0x002fe2000000003a */
[----:B------:R-:W-:Y:S01]  /*16550*/  FFMA R54, -R35, 1.4426950216293334961, -R54 ;  /* 0x3fb8aa3b23367823 */ /* 0x000fe20000000936 */
[----:B------:R-:W-:-:S02]  /*16560*/  IMAD.SHL.U32 R0, R0, 0x800000, RZ ;  /* 0x0080000000007824 */ /* 0x000fc400078e00ff */
[C---:B------:R-:W-:Y:S01]  /*16570*/  FFMA R61, -R34.reuse, 1.4426950216293334961, -R61 ;  /* 0x3fb8aa3b223d7823 */ /* 0x040fe2000000093d */
[----:B------:R-:W-:Y:S01]  /*16580*/  FFMA R58, -R35, 1.925963033500011079e-08, R54 ;  /* 0x32a57060233a7823 */ /* 0x000fe20000000136 */
[----:B------:R1:W-:Y:S02]  /*16590*/  MUFU.EX2 R56, R63 ;  /* 0x0000003f00387308 */ /* 0x0003e40000000800 */
[----:B------:R-:W-:Y:S01]  /*165a0*/  FFMA R40, -R34, 1.925963033500011079e-08, R61 ;  /* 0x32a5706022287823 */ /* 0x000fe2000000013d */
[----:B------:R-:W-:Y:S02]  /*165b0*/  SHF.L.U32 R61, R38, 0x17, RZ ;  /* 0x00000017263d7819 */ /* 0x000fe400000006ff */
[----:B------:R-:W-:-:S03]  /*165c0*/  SHF.L.U32 R38, R3, 0x17, RZ ;  /* 0x0000001703267819 */ /* 0x000fc600000006ff */
[----:B------:R3:W4:Y:S01]  /*165d0*/  MUFU.EX2 R60, R62 ;  /* 0x0000003e003c7308 */ /* 0x0007220000000800 */
[----:B-1----:R-:W-:Y:S01]  /*165e0*/  FADD R63, R43, -12583039 ;  /* 0xcb40007f2b3f7421 */ /* 0x002fe20000000000 */
[----:B-----5:R-:W-:Y:S01]  /*165f0*/  FFMA R38, R38, R59, 1 ;  /* 0x3f80000026267423 */ /* 0x020fe2000000003b */
[----:B------:R-:W-:Y:S01]  /*16600*/  SHF.L.U32 R59, R2, 0x17, RZ ;  /* 0x00000017023b7819 */ /* 0x000fe200000006ff */
[----:B--2---:R-:W-:Y:S01]  /*16610*/  FFMA R54, R61, R46, 1 ;  /* 0x3f8000003d367423 */ /* 0x004fe2000000002e */
[----:B------:R-:W-:Y:S01]  /*16620*/  FFMA R63, -R36, 1.4426950216293334961, -R63 ;  /* 0x3fb8aa3b243f7823 */ /* 0x000fe2000000093f */
[----:B------:R-:W-:Y:S02]  /*16630*/  IADD3 R2, R55, 0x1800000, RZ ;  /* 0x0180000037027810 */ /* 0x000fe40007ffe0ff */
[----:B------:R-:W1:Y:S01]  /*16640*/  MUFU.EX2 R45, R45 ;  /* 0x0000002d002d7308 */ /* 0x000e620000000800 */
[----:B---3--:R-:W-:Y:S01]  /*16650*/  FADD R62, R44, -12583039 ;  /* 0xcb40007f2c3e7421 */ /* 0x008fe20000000000 */
[----:B------:R-:W-:Y:S01]  /*16660*/  FFMA R3, -R36, 1.925963033500011079e-08, R63 ;  /* 0x32a5706024037823 */ /* 0x000fe2000000013f */
[----:B------:R-:W-:-:S02]  /*16670*/  LOP3.LUT R2, R2, 0x7f800000, RZ, 0xc0, !PT ;  /* 0x7f80000002027812 */ /* 0x000fc400078ec0ff */
[----:B------:R-:W-:Y:S01]  /*16680*/  FFMA R62, -R37, 1.4426950216293334961, -R62 ;  /* 0x3fb8aa3b253e7823 */ /* 0x000fe2000000093e */
[----:B------:R-:W-:Y:S02]  /*16690*/  SHF.L.U32 R61, R39, 0x17, RZ ;  /* 0x00000017273d7819 */ /* 0x000fe400000006ff */
[----:B------:R2:W3:Y:S01]  /*166a0*/  MUFU.EX2 R57, R40 ;  /* 0x0000002800397308 */ /* 0x0004e20000000800 */
[----:B------:R-:W-:Y:S01]  /*166b0*/  FFMA R62, -R37, 1.925963033500011079e-08, R62 ;  /* 0x32a57060253e7823 */ /* 0x000fe2000000013e */
[----:B------:R-:W-:Y:S01]  /*166c0*/  ISETP.GT.U32.AND P2, PT, R2, 0x1ffffff, PT ;  /* 0x01ffffff0200780c */ /* 0x000fe20003f44070 */
[----:B----4-:R-:W-:Y:S01]  /*166d0*/  FFMA R39, R59, R60, 1 ;  /* 0x3f8000003b277423 */ /* 0x010fe2000000003c */
[----:B------:R-:W-:Y:S02]  /*166e0*/  SHF.L.U32 R2, R41, 0x17, RZ ;  /* 0x0000001729027819 */ /* 0x000fe400000006ff */
[----:B------:R-:W-:Y:S02]  /*166f0*/  SHF.L.U32 R59, R42, 0x17, RZ ;  /* 0x000000172a3b7819 */ /* 0x000fe400000006ff */
[----:B------:R4:W5:Y:S01]  /*16700*/  MUFU.EX2 R46, R58 ;  /* 0x0000003a002e7308 */ /* 0x0009620000000800 */
[----:B--2---:R-:W-:Y:S01]  /*16710*/  FFMA R40, R61, R56, 1 ;  /* 0x3f8000003d287423 */ /* 0x004fe20000000038 */
[----:B------:R-:W-:Y:S01]  /*16720*/  SHF.L.U32 R56, R43, 0x17, RZ ;  /* 0x000000172b387819 */ /* 0x000fe200000006ff */
[----:B-1----:R-:W-:-:S05]  /*16730*/  FFMA R41, R0, R45, 1 ;  /* 0x3f80000000297423 */ /* 0x002fca000000002d */
[----:B------:R-:W1:Y:S01]  /*16740*/  MUFU.EX2 R3, R3 ;  /* 0x0000000300037308 */ /* 0x000e620000000800 */
[----:B----4-:R-:W-:Y:S01]  /*16750*/  SHF.L.U32 R58, R44, 0x17, RZ ;  /* 0x000000172c3a7819 */ /* 0x010fe200000006ff */
[----:B---3--:R-:W-:-:S06]  /*16760*/  FFMA R42, R2, R57, 1 ;  /* 0x3f800000022a7423 */ /* 0x008fcc0000000039 */
[----:B------:R-:W2:Y:S01]  /*16770*/  MUFU.EX2 R63, R62 ;  /* 0x0000003e003f7308 */ /* 0x000ea20000000800 */
[----:B-----5:R-:W-:Y:S01]  /*16780*/  FFMA R43, R59, R46, 1 ;  /* 0x3f8000003b2b7423 */ /* 0x020fe2000000002e */
[----:B-1----:R-:W-:Y:S01]  /*16790*/  FFMA R44, R56, R3, 1 ;  /* 0x3f800000382c7423 */ /* 0x002fe20000000003 */
[----:B--2---:R-:W-:Y:S01]  /*167a0*/  FFMA R45, R58, R63, 1 ;  /* 0x3f8000003a2d7423 */ /* 0x004fe2000000003f */
[----:B------:R-:W-:Y:S06]  /*167b0*/  @P2 BRA `(.L_x_406) ;  /* 0x0000000000142947 */ /* 0x000fec0003800000 */
[----:B------:R-:W-:Y:S02]  /*167c0*/  MOV R0, R55 ;  /* 0x0000003700007202 */ /* 0x000fe40000000f00 */
[----:B------:R-:W-:-:S07]  /*167d0*/  MOV R2, 0x167f0 ;  /* 0x000167f000027802 */ /* 0x000fce0000000f00 */
[----:B------:R-:W-:Y:S05]  /*167e0*/  CALL.REL.NOINC `($__internal_0_$__cuda_sm20_rcp_rn_f32_slowpath) ;  /* 0x0000018000907944 */ /* 0x000fea0003c00000 */
[----:B------:R-:W-:Y:S01]  /*167f0*/  MOV R46, R0 ;  /* 0x00000000002e7202 */ /* 0x000fe20000000f00 */
[----:B------:R-:W-:Y:S06]  /*16800*/  BRA `(.L_x_407) ;  /* 0x0000000000107947 */ /* 0x000fec0003800000 */
.L_x_406:
[----:B------:R-:W1:Y:S02]  /*16810*/  MUFU.RCP R46, R55 ;  /* 0x00000037002e7308 */ /* 0x000e640000001000 */
[----:B-1----:R-:W-:-:S04]  /*16820*/  FFMA R0, R55, R46, -1 ;  /* 0xbf80000037007423 */ /* 0x002fc8000000002e */
[----:B------:R-:W-:-:S04]  /*16830*/  FADD.FTZ R3, -R0, -RZ ;  /* 0x800000ff00037221 */ /* 0x000fc80000010100 */
[----:B------:R-:W-:-:S07]  /*16840*/  FFMA R46, R46, R3, R46 ;  /* 0x000000032e2e7223 */ /* 0x000fce000000002e */
.L_x_407:
[----:B------:R-:W-:Y:S05]  /*16850*/  BSYNC B1 ;  /* 0x0000000000017941 */ /* 0x000fea0003800000 */
.L_x_405:
        /* <DEDUP_REMOVED lines=8> */
[----:B------:R-:W-:Y:S01]  /*168e0*/  IMAD.MOV.U32 R47, RZ, RZ, R0 ;  /* 0x000000ffff2f7224 */ /* 0x000fe200078e0000 */
[----:B------:R-:W-:Y:S06]  /*168f0*/  BRA `(.L_x_410) ;  /* 0x0000000000107947 */ /* 0x000fec0003800000 */
.L_x_409:
[----:B------:R-:W1:Y:S02]  /*16900*/  MUFU.RCP R0, R47 ;  /* 0x0000002f00007308 */ /* 0x000e640000001000 */
[----:B-1----:R-:W-:-:S04]  /*16910*/  FFMA R2, R47, R0, -1 ;  /* 0xbf8000002f027423 */ /* 0x002fc80000000000 */
[----:B------:R-:W-:-:S04]  /*16920*/  FADD.FTZ R3, -R2, -RZ ;  /* 0x800000ff02037221 */ /* 0x000fc80000010100 */
[----:B------:R-:W-:-:S07]  /*16930*/  FFMA R47, R0, R3, R0 ;  /* 0x00000003002f7223 */ /* 0x000fce0000000000 */
.L_x_410:
[----:B------:R-:W-:Y:S05]  /*16940*/  BSYNC B1 ;  /* 0x0000000000017941 */ /* 0x000fea0003800000 */
.L_x_408:
        /* <DEDUP_REMOVED lines=10> */
.L_x_412:
[----:B------:R-:W1:Y:S02]  /*169f0*/  MUFU.RCP R3, R48 ;  /* 0x0000003000037308 */ /* 0x000e640000001000 */
[----:B-1----:R-:W-:-:S04]  /*16a00*/  FFMA R0, R48, R3, -1 ;  /* 0xbf80000030007423 */ /* 0x002fc80000000003 */
[----:B------:R-:W-:-:S04]  /*16a10*/  FADD.FTZ R0, -R0, -RZ ;  /* 0x800000ff00007221 */ /* 0x000fc80000010100 */
[----:B------:R-:W-:-:S07]  /*16a20*/  FFMA R48, R3, R0, R3 ;  /* 0x0000000003307223 */ /* 0x000fce0000000003 */
.L_x_413:
[----:B------:R-:W-:Y:S05]  /*16a30*/  BSYNC B1 ;  /* 0x0000000000017941 */ /* 0x000fea0003800000 */
.L_x_411:
        /* <DEDUP_REMOVED lines=10> */
.L_x_415:
[----:B------:R-:W1:Y:S02]  /*16ae0*/  MUFU.RCP R0, R49 ;  /* 0x0000003100007308 */ /* 0x000e640000001000 */
[----:B-1----:R-:W-:-:S04]  /*16af0*/  FFMA R2, R49, R0, -1 ;  /* 0xbf80000031027423 */ /* 0x002fc80000000000 */
[----:B------:R-:W-:-:S04]  /*16b00*/  FADD.FTZ R3, -R2, -RZ ;  /* 0x800000ff02037221 */ /* 0x000fc80000010100 */
[----:B------:R-:W-:-:S07]  /*16b10*/  FFMA R49, R0, R3, R0 ;  /* 0x0000000300317223 */ /* 0x000fce0000000000 */
.L_x_416:
[----:B------:R-:W-:Y:S05]  /*16b20*/  BSYNC B1 ;  /* 0x0000000000017941 */ /* 0x000fea0003800000 */
.L_x_414:
        /* <DEDUP_REMOVED lines=10> */
.L_x_418:
[----:B------:R-:W1:Y:S02]  /*16bd0*/  MUFU.RCP R3, R50 ;  /* 0x0000003200037308 */ /* 0x000e640000001000 */
[----:B-1----:R-:W-:-:S04]  /*16be0*/  FFMA R0, R50, R3, -1 ;  /* 0xbf80000032007423 */ /* 0x002fc80000000003 */
[----:B------:R-:W-:-:S04]  /*16bf0*/  FADD.FTZ R0, -R0, -RZ ;  /* 0x800000ff00007221 */ /* 0x000fc80000010100 */
[----:B------:R-:W-:-:S07]  /*16c00*/  FFMA R50, R3, R0, R3 ;  /* 0x0000000003327223 */ /* 0x000fce0000000003 */
.L_x_419:
[----:B------:R-:W-:Y:S05]  /*16c10*/  BSYNC B1 ;  /* 0x0000000000017941 */ /* 0x000fea0003800000 */
.L_x_417:
        /* <DEDUP_REMOVED lines=10> */
.L_x_421:
[----:B------:R-:W1:Y:S02]  /*16cc0*/  MUFU.RCP R0, R51 ;  /* 0x0000003300007308 */ /* 0x000e640000001000 */
[----:B-1----:R-:W-:-:S04]  /*16cd0*/  FFMA R2, R51, R0, -1 ;  /* 0xbf80000033027423 */ /* 0x002fc80000000000 */
[----:B------:R-:W-:-:S04]  /*16ce0*/  FADD.FTZ R3, -R2, -RZ ;  /* 0x800000ff02037221 */ /* 0x000fc80000010100 */
[----:B------:R-:W-:-:S07]  /*16cf0*/  FFMA R51, R0, R3, R0 ;  /* 0x0000000300337223 */ /* 0x000fce0000000000 */
.L_x_422:
[----:B------:R-:W-:Y:S05]  /*16d00*/  BSYNC B1 ;  /* 0x0000000000017941 */ /* 0x000fea0003800000 */
.L_x_420:
        /* <DEDUP_REMOVED lines=10> */
.L_x_424:
[----:B------:R-:W1:Y:S02]  /*16db0*/  MUFU.RCP R3, R52 ;  /* 0x0000003400037308 */ /* 0x000e640000001000 */
[----:B-1----:R-:W-:-:S04]  /*16dc0*/  FFMA R0, R52, R3, -1 ;  /* 0xbf80000034007423 */ /* 0x002fc80000000003 */
[----:B------:R-:W-:-:S04]  /*16dd0*/  FADD.FTZ R0, -R0, -RZ ;  /* 0x800000ff00007221 */ /* 0x000fc80000010100 */
[----:B------:R-:W-:-:S07]  /*16de0*/  FFMA R52, R3, R0, R3 ;  /* 0x0000000003347223 */ /* 0x000fce0000000003 */
.L_x_425:
[----:B------:R-:W-:Y:S05]  /*16df0*/  BSYNC B1 ;  /* 0x0000000000017941 */ /* 0x000fea0003800000 */
.L_x_423:
        /* <DEDUP_REMOVED lines=10> */
.L_x_427:
[----:B------:R-:W1:Y:S02]  /*16ea0*/  MUFU.RCP R3, R54 ;  /* 0x0000003600037308 */ /* 0x000e640000001000 */
[----:B-1----:R-:W-:-:S04]  /*16eb0*/  FFMA R0, R54, R3, -1 ;  /* 0xbf80000036007423 */ /* 0x002fc80000000003 */
[----:B------:R-:W-:-:S04]  /*16ec0*/  FADD.FTZ R0, -R0, -RZ ;  /* 0x800000ff00007221 */ /* 0x000fc80000010100 */
[----:B------:R-:W-:-:S07]  /*16ed0*/  FFMA R54, R3, R0, R3 ;  /* 0x0000000003367223 */ /* 0x000fce0000000003 */
.L_x_428:
[----:B------:R-:W-:Y:S05]  /*16ee0*/  BSYNC B1 ;  /* 0x0000000000017941 */ /* 0x000fea0003800000 */
.L_x_426:
        /* <DEDUP_REMOVED lines=10> */
.L_x_430:
[----:B------:R-:W1:Y:S02]  /*16f90*/  MUFU.RCP R3, R38 ;  /* 0x0000002600037308 */ /* 0x000e640000001000 */
[----:B-1----:R-:W-:-:S04]  /*16fa0*/  FFMA R0, R38, R3, -1 ;  /* 0xbf80000026007423 */ /* 0x002fc80000000003 */
[----:B------:R-:W-:-:S04]  /*16fb0*/  FADD.FTZ R0, -R0, -RZ ;  /* 0x800000ff00007221 */ /* 0x000fc80000010100 */
[----:B------:R-:W-:-:S07]  /*16fc0*/  FFMA R38, R3, R0, R3 ;  /* 0x0000000003267223 */ /* 0x000fce0000000003 */
.L_x_431:
[----:B------:R-:W-:Y:S05]  /*16fd0*/  BSYNC B1 ;  /* 0x0000000000017941 */ /* 0x000fea0003800000 */
.L_x_429:
        /* <DEDUP_REMOVED lines=10> */
.L_x_433:
[----:B------:R-:W1:Y:S02]  /*17080*/  MUFU.RCP R0, R39 ;  /* 0x0000002700007308 */ /* 0x000e640000001000 */
[----:B-1----:R-:W-:-:S04]  /*17090*/  FFMA R2, R39, R0, -1 ;  /* 0xbf80000027027423 */ /* 0x002fc80000000000 */
[----:B------:R-:W-:-:S04]  /*170a0*/  FADD.FTZ R3, -R2, -RZ ;  /* 0x800000ff02037221 */ /* 0x000fc80000010100 */
[----:B------:R-:W-:-:S07]  /*170b0*/  FFMA R39, R0, R3, R0 ;  /* 0x0000000300277223 */ /* 0x000fce0000000000 */
.L_x_434:
[----:B------:R-:W-:Y:S05]  /*170c0*/  BSYNC B1 ;  /* 0x0000000000017941 */ /* 0x000fea0003800000 */
.L_x_432:
        /* <DEDUP_REMOVED lines=10> */
.L_x_436:
[----:B------:R-:W1:Y:S02]  /*17170*/  MUFU.RCP R3, R40 ;  /* 0x0000002800037308 */ /* 0x000e640000001000 */
[----:B-1----:R-:W-:-:S04]  /*17180*/  FFMA R0, R40, R3, -1 ;  /* 0xbf80000028007423 */ /* 0x002fc80000000003 */
[----:B------:R-:W-:-:S04]  /*17190*/  FADD.FTZ R0, -R0, -RZ ;  /* 0x800000ff00007221 */ /* 0x000fc80000010100 */
[----:B------:R-:W-:-:S07]  /*171a0*/  FFMA R40, R3, R0, R3 ;  /* 0x0000000003287223 */ /* 0x000fce0000000003 */
.L_x_437:
[----:B------:R-:W-:Y:S05]  /*171b0*/  BSYNC B1 ;  /* 0x0000000000017941 */ /* 0x000fea0003800000 */
.L_x_435:
        /* <DEDUP_REMOVED lines=10> */
.L_x_439:
[----:B------:R-:W1:Y:S02]  /*17260*/  MUFU.RCP R0, R41 ;  /* 0x0000002900007308 */ /* 0x000e640000001000 */
[----:B-1----:R-:W-:-:S04]  /*17270*/  FFMA R2, R41, R0, -1 ;  /* 0xbf80000029027423 */ /* 0x002fc80000000000 */
[----:B------:R-:W-:-:S04]  /*17280*/  FADD.FTZ R3, -R2, -RZ ;  /* 0x800000ff02037221 */ /* 0x000fc80000010100 */
[----:B------:R-:W-:-:S07]  /*17290*/  FFMA R41, R0, R3, R0 ;  /* 0x0000000300297223 */ /* 0x000fce0000000000 */
.L_x_440:
[----:B------:R-:W-:Y:S05]  /*172a0*/  BSYNC B1 ;  /* 0x0000000000017941 */ /* 0x000fea0003800000 */
.L_x_438:
        /* <DEDUP_REMOVED lines=10> */
.L_x_442:
[----:B------:R-:W1:Y:S02]  /*17350*/  MUFU.RCP R3, R42 ;  /* 0x0000002a00037308 */ /* 0x000e640000001000 */
[----:B-1----:R-:W-:-:S04]  /*17360*/  FFMA R0, R42, R3, -1 ;  /* 0xbf8000002a007423 */ /* 0x002fc80000000003 */
[----:B------:R-:W-:-:S04]  /*17370*/  FADD.FTZ R0, -R0, -RZ ;  /* 0x800000ff00007221 */ /* 0x000fc80000010100 */
[----:B------:R-:W-:-:S07]  /*17380*/  FFMA R42, R3, R0, R3 ;  /* 0x00000000032a7223 */ /* 0x000fce0000000003 */
.L_x_443:
[----:B------:R-:W-:Y:S05]  /*17390*/  BSYNC B1 ;  /* 0x0000000000017941 */ /* 0x000fea0003800000 */
.L_x_441:
        /* <DEDUP_REMOVED lines=10> */
.L_x_445:
[----:B------:R-:W1:Y:S02]  /*17440*/  MUFU.RCP R0, R43 ;  /* 0x0000002b00007308 */ /* 0x000e640000001000 */
[----:B-1----:R-:W-:-:S04]  /*17450*/  FFMA R2, R43, R0, -1 ;  /* 0xbf8000002b027423 */ /* 0x002fc80000000000 */
[----:B------:R-:W-:-:S04]  /*17460*/  FADD.FTZ R3, -R2, -RZ ;  /* 0x800000ff02037221 */ /* 0x000fc80000010100 */
[----:B------:R-:W-:-:S07]  /*17470*/  FFMA R43, R0, R3, R0 ;  /* 0x00000003002b7223 */ /* 0x000fce0000000000 */
.L_x_446:
[----:B------:R-:W-:Y:S05]  /*17480*/  BSYNC B1 ;  /* 0x0000000000017941 */ /* 0x000fea0003800000 */
.L_x_444:
        /* <DEDUP_REMOVED lines=10> */
.L_x_448:
[----:B------:R-:W1:Y:S02]  /*17530*/  MUFU.RCP R3, R44 ;  /* 0x0000002c00037308 */ /* 0x000e640000001000 */
[----:B-1----:R-:W-:-:S04]  /*17540*/  FFMA R0, R44, R3, -1 ;  /* 0xbf8000002c007423 */ /* 0x002fc80000000003 */
[----:B------:R-:W-:-:S04]  /*17550*/  FADD.FTZ R0, -R0, -RZ ;  /* 0x800000ff00007221 */ /* 0x000fc80000010100 */
[----:B------:R-:W-:-:S07]  /*17560*/  FFMA R44, R3, R0, R3 ;  /* 0x00000000032c7223 */ /* 0x000fce0000000003 */
.L_x_449:
[----:B------:R-:W-:Y:S05]  /*17570*/  BSYNC B1 ;  /* 0x0000000000017941 */ /* 0x000fea0003800000 */
.L_x_447:
        /* <DEDUP_REMOVED lines=9> */
.L_x_451:
[----:B------:R-:W1:Y:S02]  /*17610*/  MUFU.RCP R0, R45 ;  /* 0x0000002d00007308 */ /* 0x000e640000001000 */
[----:B-1----:R-:W-:-:S04]  /*17620*/  FFMA R2, R45, R0, -1 ;  /* 0xbf8000002d027423 */ /* 0x002fc80000000000 */
[----:B------:R-:W-:-:S04]  /*17630*/  FADD.FTZ R3, -R2, -RZ ;  /* 0x800000ff02037221 */ /* 0x000fc80000010100 */
[----:B------:R-:W-:-:S07]  /*17640*/  FFMA R0, R0, R3, R0 ;  /* 0x0000000300007223 */ /* 0x000fce0000000000 */
.L_x_452:
[----:B------:R-:W-:Y:S05]  /*17650*/  BSYNC B1 ;  /* 0x0000000000017941 */ /* 0x000fea0003800000 */
.L_x_450:
        /* <DEDUP_REMOVED lines=45> */
.L_x_454:
[----:B------:R-:W-:Y:S05]  /*17930*/  BSYNC B0 ;  /* 0x0000000000007941 */ /* 0x000fea0003800000 */
.L_x_453:
[----:B------:R-:W-:Y:S06]  /*17940*/  BAR.SYNC.DEFER_BLOCKING 0x1, 0x100 ;  /* 0x0044000000007b1d */ /* 0x000fec0000010000 */
[----:B------:R-:W-:Y:S04]  /*17950*/  BSSY B0, `(.L_x_455) ;  /* 0x0000009000007945 */ /* 0x000fe80003800000 */
[----:B------:R-:W-:Y:S05]  /*17960*/  @P0 BRA `(.L_x_456) ;  /* 0x00000000001c0947 */ /* 0x000fea0003800000 */
[----:B------:R-:W-:-:S13]  /*17970*/  ISETP.NE.AND P2, PT, R154, 0x3, PT ;  /* 0x000000039a00780c */ /* 0x000fda0003f45270 */
[----:B------:R-:W-:Y:S05]  /*17980*/  @!P2 BRA `(.L_x_457) ;  /* 0x000000000004a947 */ /* 0x000fea0003800000 */
[----:B------:R-:W-:Y:S01]  /*17990*/  BPT.TRAP 0x1 ;  /* 0x000000040000795c */ /* 0x000fe20000300000 */
.L_x_457:
[----:B------:R-:W-:-:S04]  /*179a0*/  ULEA UR4, UR5, UR49, 0x3 ;  /* 0x0000003105047291 */ /* 0x000fc8000f8e183f */
[----:B------:R-:W-:-:S04]  /*179b0*/  UIADD3 UR4, UR4, 0x50, URZ ;  /* 0x0000005004047890 */ /* 0x000fc8000fffe03f */
[----:B------:R-:W-:-:S09]  /*179c0*/  UPRMT UR4, UR48, 0x654, UR4 ;  /* 0x0000065430047896 */ /* 0x000fd20008000004 */
[----:B------:R-:W-:Y:S03]  /*179d0*/  SYNCS.ARRIVE.TRANS64.RED.A1T0 RZ, [UR4], RZ ;  /* 0x000000ffffff79a7 */ /* 0x000fe60008100404 */
.L_x_456:
[----:B------:R-:W-:Y:S05]  /*179e0*/  BSYNC B0 ;  /* 0x0000000000007941 */ /* 0x000fea0003800000 */
.L_x_455:
        /* <DEDUP_REMOVED lines=8> */
.L_x_460:
        /* <DEDUP_REMOVED lines=8> */
.L_x_1143:
[----:B------:R-:W-:Y:S05]  /*17af0*/  BSYNC B1 ;  /* 0x0000000000017941 */ /* 0x000fea0003800000 */
.L_x_461:
[----:B------:R-:W-:Y:S05]  /*17b00*/  @P1 BRA `(.L_x_463) ;  /* 0x0000000000941947 */ /* 0x000fea0003800000 */
[----:B-1----:R-:W-:Y:S01]  /*17b10*/  LEA R25, R4, R156, 0xd ;  /* 0x0000009c04197211 */ /* 0x002fe200078e68ff */
[----:B------:R-:W-:Y:S05]  /*17b20*/  WARPSYNC.ALL ;  /* 0x0000000000007948 */ /* 0x000fea0003800000 */
[----:B------:R-:W-:Y:S01]  /*17b30*/  LEA R4, R164, R25, 0x1 ;  /* 0x00000019a4047211 */ /* 0x000fe200078e08ff */
[----:B------:R-:W1:Y:S05]  /*17b40*/  LDSM.16.M88.4 R12, [R25] ;  /* 0x00000000190c783b */ /* 0x000e6a0000000200 */
[----:B------:R-:W3:Y:S01]  /*17b50*/  LDSM.16.M88.4 R4, [R4] ;  /* 0x000000000404783b */ /* 0x000ee20000000200 */
[----:B-1----:R-:W-:Y:S01]  /*17b60*/  SHF.L.U32 R23, R13, 0x10, RZ ;  /* 0x000000100d177819 */ /* 0x002fe200000006ff */
[----:B------:R-:W-:Y:S01]  /*17b70*/  IMAD.U32 R153, R12, 0x10000, RZ ;  /* 0x000100000c997824 */ /* 0x000fe200078e00ff */
[----:B------:R-:W-:-:S02]  /*17b80*/  SHF.L.U32 R19, R15, 0x10, RZ ;  /* 0x000000100f137819 */ /* 0x000fc400000006ff */
[----:B------:R-:W-:Y:S01]  /*17b90*/  LOP3.LUT R13, R13, 0xffff0000, RZ, 0xc0, !PT ;  /* 0xffff00000d0d7812 */ /* 0x000fe200078ec0ff */
[C---:B------:R-:W-:Y:S01]  /*17ba0*/  FMUL R153, R16.reuse, R153 ;  /* 0x0000009910997220 */ /* 0x040fe20000400000 */
[----:B---3--:R-:W-:Y:S01]  /*17bb0*/  SHF.L.U32 R29, R5, 0x10, RZ ;  /* 0x00000010051d7819 */ /* 0x008fe200000006ff */
[C---:B------:R-:W-:Y:S01]  /*17bc0*/  FMUL R23, R16.reuse, R23 ;  /* 0x0000001710177220 */ /* 0x040fe20000400000 */
[----:B------:R-:W-:Y:S01]  /*17bd0*/  LOP3.LUT R15, R15, 0xffff0000, RZ, 0xc0, !PT ;  /* 0xffff00000f0f7812 */ /* 0x000fe200078ec0ff */
[C---:B------:R-:W-:Y:S01]  /*17be0*/  FMUL R22, R16.reuse, R13 ;  /* 0x0000000d10167220 */ /* 0x040fe20000400000 */
[----:B------:R-:W-:Y:S01]  /*17bf0*/  LOP3.LUT R5, R5, 0xffff0000, RZ, 0xc0, !PT ;  /* 0xffff000005057812 */ /* 0x000fe200078ec0ff */
        /* <DEDUP_REMOVED lines=22> */
.L_x_463:
[----:B------:R-:W-:Y:S02]  /*17d60*/  LOP3.LUT R9, R9, R10, RZ, 0x3c, !PT ;  /* 0x0000000a09097212 */ /* 0x000fe400078e3cff */
[----:B------:R-:W-:-:S07]  /*17d70*/  SEL R4, R2, RZ, P3 ;  /* 0x000000ff02047207 */ /* 0x000fce0001800000 */
.L_x_459:
[----:B------:R-:W-:Y:S05]  /*17d80*/  BSYNC B0 ;  /* 0x0000000000007941 */ /* 0x000fea0003800000 */
.L_x_458:
[----:B--2---:R-:W-:Y:S01]  /*17d90*/  MOV R3, 0x3bbb989d ;  /* 0x3bbb989d00037802 */ /* 0x004fe20000000f00 */
[C---:B------:R-:W-:Y:S01]  /*17da0*/  FFMA R73, R17.reuse, R73, R152 ;  /* 0x0000004911497223 */ /* 0x040fe20000000098 */
[----:B------:R-:W-:Y:S02]  /*17db0*/  IMAD.MOV.U32 R0, RZ, RZ, 0x437c0000 ;  /* 0x437c0000ff007424 */ /* 0x000fe400078e00ff */
[C---:B------:R-:W-:Y:S01]  /*17dc0*/  FFMA R74, R17.reuse, R74, R23 ;  /* 0x0000004a114a7223 */ /* 0x040fe20000000017 */
[----:B------:R-:W-:Y:S01]  /*17dd0*/  FFMA R75, R17, R75, R22 ;  /* 0x0000004b114b7223 */ /* 0x000fe20000000016 */
[----:B-1----:R-:W-:Y:S01]  /*17de0*/  FFMA.SAT R27, -R73, R3, 0.5 ;  /* 0x3f000000491b7423 */ /* 0x002fe20000002103 */
[C---:B------:R-:W-:Y:S01]  /*17df0*/  FFMA R77, R17.reuse, R77, R20 ;  /* 0x0000004d114d7223 */ /* 0x040fe20000000014 */
[----:B------:R-:W-:Y:S01]  /*17e00*/  FFMA R72, R17, R72, R153 ;  /* 0x0000004811487223 */ /* 0x000fe20000000099 */
[-C--:B------:R-:W-:Y:S01]  /*17e10*/  FFMA.SAT R29, -R75, R3.reuse, 0.5 ;  /* 0x3f0000004b1d7423 */ /* 0x080fe20000002103 */
[----:B------:R-:W-:Y:S01]  /*17e20*/  FFMA.RM R2, R27, R0, 12582913 ;  /* 0x4b4000011b027423 */ /* 0x000fe20000004000 */
[-C--:B------:R-:W-:Y:S01]  /*17e30*/  FFMA.SAT R27, -R74, R3.reuse, 0.5 ;  /* 0x3f0000004a1b7423 */ /* 0x080fe20000002103 */
[C---:B------:R-:W-:Y:S01]  /*17e40*/  FFMA R78, R17.reuse, R78, R19 ;  /* 0x0000004e114e7223 */ /* 0x040fe20000000013 */
[----:B------:R-:W-:Y:S01]  /*17e50*/  FFMA R80, R17, R80, R15 ;  /* 0x0000005011507223 */ /* 0x000fe2000000000f */
[----:B------:R-:W-:Y:S01]  /*17e60*/  FADD R24, R2, -12583039 ;  /* 0xcb40007f02187421 */ /* 0x000fe20000000000 */
[----:B------:R-:W-:Y:S01]  /*17e70*/  FFMA.RM R10, R27, R0, 12582913 ;  /* 0x4b4000011b0a7423 */ /* 0x000fe20000004000 */
[-C--:B------:R-:W-:Y:S01]  /*17e80*/  FFMA.SAT R11, -R72, R3.reuse, 0.5 ;  /* 0x3f000000480b7423 */ /* 0x080fe20000002103 */
[-C--:B------:R-:W-:Y:S01]  /*17e90*/  FFMA.SAT R31, -R78, R3.reuse, 0.5 ;  /* 0x3f0000004e1f7423 */ /* 0x080fe20000002103 */
[----:B------:R-:W-:Y:S01]  /*17ea0*/  FFMA R24, -R73, 1.4426950216293334961, -R24 ;  /* 0x3fb8aa3b49187823 */ /* 0x000fe20000000918 */
[----:B------:R-:W-:Y:S01]  /*17eb0*/  FADD R27, R10, -12583039 ;  /* 0xcb40007f0a1b7421 */ /* 0x000fe20000000000 */
[----:B------:R-:W-:Y:S01]  /*17ec0*/  FFMA R76, R17, R76, R21 ;  /* 0x0000004c114c7223 */ /* 0x000fe20000000015 */
[-C--:B------:R-:W-:Y:S01]  /*17ed0*/  FFMA.SAT R39, -R80, R3.reuse, 0.5 ;  /* 0x3f00000050277423 */ /* 0x080fe20000002103 */
[----:B------:R-:W-:Y:S01]  /*17ee0*/  FFMA R33, -R73, 1.925963033500011079e-08, R24 ;  /* 0x32a5706049217823 */ /* 0x000fe20000000118 */
[----:B------:R-:W-:Y:S01]  /*17ef0*/  FFMA R27, -R74, 1.4426950216293334961, -R27 ;  /* 0x3fb8aa3b4a1b7823 */ /* 0x000fe2000000091b */
[-C--:B------:R-:W-:Y:S01]  /*17f00*/  FFMA.RM R24, R29, R0.reuse, 12582913 ;  /* 0x4b4000011d187423 */ /* 0x080fe20000004000 */
[-C--:B------:R-:W-:Y:S01]  /*17f10*/  FFMA.RM R11, R11, R0.reuse, 12582913 ;  /* 0x4b4000010b0b7423 */ /* 0x080fe20000004000 */
[-C--:B------:R-:W-:Y:S01]  /*17f20*/  FFMA.SAT R29, -R76, R3.reuse, 0.5 ;  /* 0x3f0000004c1d7423 */ /* 0x080fe20000002103 */
[----:B------:R-:W-:Y:S01]  /*17f30*/  FFMA R36, -R74, 1.925963033500011079e-08, R27 ;  /* 0x32a570604a247823 */ /* 0x000fe2000000011b */
[----:B------:R-:W-:Y:S01]  /*17f40*/  FFMA.SAT R27, -R77, R3, 0.5 ;  /* 0x3f0000004d1b7423 */ /* 0x000fe20000002103 */
[----:B------:R-:W-:Y:S01]  /*17f50*/  FADD R28, R24, -12583039 ;  /* 0xcb40007f181c7421 */ /* 0x000fe20000000000 */
[----:B------:R-:W-:Y:S01]  /*17f60*/  FADD R25, R11, -12583039 ;  /* 0xcb40007f0b197421 */ /* 0x000fe20000000000 */
[-C--:B------:R-:W-:Y:S01]  /*17f70*/  FFMA.RM R26, R29, R0.reuse, 12582913 ;  /* 0x4b4000011d1a7423 */ /* 0x080fe20000004000 */
[----:B------:R-:W-:Y:S01]  /*17f80*/  FFMA.RM R27, R27, R0, 12582913 ;  /* 0x4b4000011b1b7423 */ /* 0x000fe20000004000 */
[----:B------:R-:W-:Y:S01]  /*17f90*/  FFMA R28, -R75, 1.4426950216293334961, -R28 ;  /* 0x3fb8aa3b4b1c7823 */ /* 0x000fe2000000091c */
[----:B------:R-:W-:Y:S01]  /*17fa0*/  FFMA R82, R17, R82, R13 ;  /* 0x0000005211527223 */ /* 0x000fe2000000000d */
[----:B------:R-:W-:Y:S01]  /*17fb0*/  FFMA R25, -R72, 1.4426950216293334961, -R25 ;  /* 0x3fb8aa3b48197823 */ /* 0x000fe20000000919 */
[----:B------:R-:W-:Y:S01]  /*17fc0*/  FADD R30, R27, -12583039 ;  /* 0xcb40007f1b1e7421 */ /* 0x000fe20000000000 */
[----:B------:R-:W-:Y:S01]  /*17fd0*/  FFMA R35, -R75, 1.925963033500011079e-08, R28 ;  /* 0x32a570604b237823 */ /* 0x000fe2000000011c */
[-C--:B------:R-:W-:Y:S01]  /*17fe0*/  FFMA.RM R28, R31, R0.reuse, 12582913 ;  /* 0x4b4000011f1c7423 */ /* 0x080fe20000004000 */
[----:B------:R-:W-:Y:S01]  /*17ff0*/  FADD R29, R26, -12583039 ;  /* 0xcb40007f1a1d7421 */ /* 0x000fe20000000000 */
[----:B------:R-:W-:Y:S01]  /*18000*/  FFMA R30, -R77, 1.4426950216293334961, -R30 ;  /* 0x3fb8aa3b4d1e7823 */ /* 0x000fe2000000091e */
[----:B------:R-:W-:Y:S01]  /*18010*/  FFMA R81, R17, R81, R14 ;  /* 0x0000005111517223 */ /* 0x000fe2000000000e */
[----:B------:R-:W-:Y:S01]  /*18020*/  FADD R31, R28, -12583039 ;  /* 0xcb40007f1c1f7421 */ /* 0x000fe20000000000 */
[----:B------:R-:W-:Y:S01]  /*18030*/  FFMA.SAT R41, -R82, R3, 0.5 ;  /* 0x3f00000052297423 */ /* 0x000fe20000002103 */
[----:B------:R-:W-:Y:S01]  /*18040*/  FFMA R37, -R77, 1.925963033500011079e-08, R30 ;  /* 0x32a570604d257823 */ /* 0x000fe2000000011e */
[-C--:B------:R-:W-:Y:S01]  /*18050*/  FFMA.RM R30, R39, R0.reuse, 12582913 ;  /* 0x4b400001271e7423 */ /* 0x080fe20000004000 */
[----:B------:R-:W-:Y:S01]  /*18060*/  FFMA R31, -R78, 1.4426950216293334961, -R31 ;  /* 0x3fb8aa3b4e1f7823 */ /* 0x000fe2000000091f */
[----:B------:R-:W-:Y:S01]  /*18070*/  FFMA R25, -R72, 1.925963033500011079e-08, R25 ;  /* 0x32a5706048197823 */ /* 0x000fe20000000119 */
[----:B------:R-:W-:Y:S01]  /*18080*/  FFMA R83, R17, R83, R12 ;  /* 0x0000005311537223 */ /* 0x000fe2000000000c */
[----:B------:R-:W-:Y:S01]  /*18090*/  FADD R39, R30, -12583039 ;  /* 0xcb40007f1e277421 */ /* 0x000fe20000000000 */
[----:B------:R-:W-:Y:S01]  /*180a0*/  FFMA R32, -R78, 1.925963033500011079e-08, R31 ;  /* 0x32a570604e207823 */ /* 0x000fe2000000011f */
[----:B------:R-:W-:Y:S01]  /*180b0*/  FFMA R29, -R76, 1.4426950216293334961, -R29 ;  /* 0x3fb8aa3b4c1d7823 */ /* 0x000fe2000000091d */
[----:B------:R-:W-:Y:S01]  /*180c0*/  FFMA.SAT R31, -R81, R3, 0.5 ;  /* 0x3f000000511f7423 */ /* 0x000fe20000002103 */
[----:B------:R-:W-:Y:S01]  /*180d0*/  FFMA R39, -R80, 1.4426950216293334961, -R39 ;  /* 0x3fb8aa3b50277823 */ /* 0x000fe20000000927 */
[----:B------:R-:W-:Y:S01]  /*180e0*/  FFMA R79, R17, R79, R18 ;  /* 0x0000004f114f7223 */ /* 0x000fe20000000012 */
[----:B------:R-:W1:Y:S01]  /*180f0*/  MUFU.EX2 R25, R25 ;  /* 0x0000001900197308 */ /* 0x000e620000000800 */
[----:B------:R-:W-:Y:S01]  /*18100*/  FFMA R38, -R76, 1.925963033500011079e-08, R29 ;  /* 0x32a570604c267823 */ /* 0x000fe2000000011d */
[----:B------:R-:W-:Y:S01]  /*18110*/  FFMA R40, -R80, 1.925963033500011079e-08, R39 ;  /* 0x32a5706050287823 */ /* 0x000fe20000000127 */
[-C--:B------:R-:W-:Y:S01]  /*18120*/  FFMA.RM R39, R41, R0.reuse, 12582913 ;  /* 0x4b40000129277423 */ /* 0x080fe20000004000 */
[-C--:B------:R-:W-:Y:S01]  /*18130*/  FFMA.SAT R41, -R83, R3.reuse, 0.5 ;  /* 0x3f00000053297423 */ /* 0x080fe20000002103 */
[----:B------:R-:W-:Y:S01]  /*18140*/  FFMA.RM R31, R31, R0, 12582913 ;  /* 0x4b4000011f1f7423 */ /* 0x000fe20000004000 */
[----:B------:R-:W-:Y:S01]  /*18150*/  FFMA.SAT R29, -R79, R3, 0.5 ;  /* 0x3f0000004f1d7423 */ /* 0x000fe20000002103 */
[----:B------:R-:W-:Y:S01]  /*18160*/  FFMA R84, R17, R84, R7 ;  /* 0x0000005411547223 */ /* 0x000fe20000000007 */
[----:B------:R-:W2:Y:S01]  /*18170*/  MUFU.EX2 R35, R35 ;  /* 0x0000002300237308 */ /* 0x000ea20000000800 */
[-C--:B------:R-:W-:Y:S01]  /*18180*/  FFMA.RM R41, R41, R0.reuse, 12582913 ;  /* 0x4b40000129297423 */ /* 0x080fe20000004000 */
[----:B------:R-:W-:Y:S01]  /*18190*/  FADD R42, R31, -12583039 ;  /* 0xcb40007f1f2a7421 */ /* 0x000fe20000000000 */
[----:B------:R-:W-:Y:S01]  /*181a0*/  FFMA.RM R29, R29, R0, 12582913 ;  /* 0x4b4000011d1d7423 */ /* 0x000fe20000004000 */
[C---:B------:R-:W-:Y:S01]  /*181b0*/  FFMA R85, R17.reuse, R85, R8 ;  /* 0x0000005511557223 */ /* 0x040fe20000000008 */
[----:B------:R-:W-:Y:S01]  /*181c0*/  FFMA R86, R17, R86, R6 ;  /* 0x0000005611567223 */ /* 0x000fe20000000006 */
[----:B------:R-:W-:Y:S01]  /*181d0*/  FADD R45, R39, -12583039 ;  /* 0xcb40007f272d7421 */ /* 0x000fe20000000000 */
[----:B------:R-:W-:Y:S01]  /*181e0*/  FADD R46, R41, -12583039 ;  /* 0xcb40007f292e7421 */ /* 0x000fe20000000000 */
[----:B------:R-:W3:Y:S01]  /*181f0*/  MUFU.EX2 R36, R36 ;  /* 0x0000002400247308 */ /* 0x000ee20000000800 */
[----:B------:R-:W-:Y:S01]  /*18200*/  FFMA R87, R17, R87, R5 ;  /* 0x0000005711577223 */ /* 0x000fe20000000005 */
[----:B------:R-:W-:Y:S01]  /*18210*/  FFMA R42, -R81, 1.4426950216293334961, -R42 ;  /* 0x3fb8aa3b512a7823 */ /* 0x000fe2000000092a */
[----:B------:R-:W-:Y:S01]  /*18220*/  FADD R34, R29, -12583039 ;  /* 0xcb40007f1d227421 */ /* 0x000fe20000000000 */
[----:B------:R-:W-:Y:S01]  /*18230*/  FFMA R45, -R82, 1.4426950216293334961, -R45 ;  /* 0x3fb8aa3b522d7823 */ /* 0x000fe2000000092d */
[-C--:B------:R-:W-:Y:S01]  /*18240*/  FFMA.SAT R47, -R84, R3.reuse, 0.5 ;  /* 0x3f000000542f7423 */ /* 0x080fe20000002103 */
[-C--:B------:R-:W-:Y:S01]  /*18250*/  FFMA.SAT R49, -R85, R3.reuse, 0.5 ;  /* 0x3f00000055317423 */ /* 0x080fe20000002103 */
[-C--:B------:R-:W-:Y:S01]  /*18260*/  FFMA.SAT R51, -R86, R3.reuse, 0.5 ;  /* 0x3f00000056337423 */ /* 0x080fe20000002103 */
[----:B------:R-:W-:Y:S01]  /*18270*/  FFMA R46, -R83, 1.4426950216293334961, -R46 ;  /* 0x3fb8aa3b532e7823 */ /* 0x000fe2000000092e */
[----:B------:R-:W-:Y:S01]  /*18280*/  FFMA.SAT R55, -R87, R3, 0.5 ;  /* 0x3f00000057377423 */ /* 0x000fe20000002103 */
[----:B------:R-:W-:Y:S01]  /*18290*/  FFMA R43, -R81, 1.925963033500011079e-08, R42 ;  /* 0x32a57060512b7823 */ /* 0x000fe2000000012a */
[----:B------:R-:W-:Y:S01]  /*182a0*/  SHF.L.U32 R48, R11, 0x17, RZ ;  /* 0x000000170b307819 */ /* 0x000fe200000006ff */
[----:B------:R-:W-:Y:S01]  /*182b0*/  FFMA R34, -R79, 1.4426950216293334961, -R34 ;  /* 0x3fb8aa3b4f227823 */ /* 0x000fe20000000922 */
[----:B------:R-:W-:Y:S01]  /*182c0*/  FFMA R44, -R82, 1.925963033500011079e-08, R45 ;  /* 0x32a57060522c7823 */ /* 0x000fe2000000012d */
[-C--:B------:R-:W-:Y:S01]  /*182d0*/  FFMA.RM R42, R47, R0.reuse, 12582913 ;  /* 0x4b4000012f2a7423 */ /* 0x080fe20000004000 */
[-C--:B------:R-:W-:Y:S01]  /*182e0*/  FFMA.RM R3, R49, R0.reuse, 12582913 ;  /* 0x4b40000131037423 */ /* 0x080fe20000004000 */
[-C--:B------:R-:W-:Y:S01]  /*182f0*/  FFMA.RM R11, R51, R0.reuse, 12582913 ;  /* 0x4b400001330b7423 */ /* 0x080fe20000004000 */
[----:B------:R-:W-:Y:S01]  /*18300*/  SHF.L.U32 R24, R24, 0x17, RZ ;  /* 0x0000001718187819 */ /* 0x000fe200000006ff */
[----:B------:R-:W-:Y:S01]  /*18310*/  FFMA R45, -R83, 1.925963033500011079e-08, R46 ;  /* 0x32a57060532d7823 */ /* 0x000fe2000000012e */
[----:B------:R-:W-:Y:S01]  /*18320*/  FFMA.RM R46, R55, R0, 12582913 ;  /* 0x4b400001372e7423 */ /* 0x000fe20000004000 */
[----:B------:R-:W-:Y:S01]  /*18330*/  FFMA R34, -R79, 1.925963033500011079e-08, R34 ;  /* 0x32a570604f227823 */ /* 0x000fe20000000122 */
[----:B------:R-:W-:Y:S01]  /*18340*/  FADD R47, R42, -12583039 ;  /* 0xcb40007f2a2f7421 */ /* 0x000fe20000000000 */
[----:B-1----:R-:W-:Y:S01]  /*18350*/  FFMA R0, R48, R25, 1 ;  /* 0x3f80000030007423 */ /* 0x002fe20000000019 */
[----:B------:R-:W-:Y:S01]  /*18360*/  FADD R50, R3, -12583039 ;  /* 0xcb40007f03327421 */ /* 0x000fe20000000000 */
[----:B------:R-:W-:Y:S01]  /*18370*/  FADD R49, R11, -12583039 ;  /* 0xcb40007f0b317421 */ /* 0x000fe20000000000 */
[----:B------:R-:W1:Y:S01]  /*18380*/  MUFU.EX2 R37, R37 ;  /* 0x0000002500257308 */ /* 0x000e620000000800 */
[----:B------:R-:W-:Y:S01]  /*18390*/  SHF.L.U32 R25, R10, 0x17, RZ ;  /* 0x000000170a197819 */ /* 0x000fe200000006ff */
[----:B--2---:R-:W-:Y:S01]  /*183a0*/  FFMA R35, R24, R35, 1 ;  /* 0x3f80000018237423 */ /* 0x004fe20000000023 */
[----:B------:R-:W-:Y:S01]  /*183b0*/  FADD R24, R46, -12583039 ;  /* 0xcb40007f2e187421 */ /* 0x000fe20000000000 */
[----:B------:R-:W-:Y:S01]  /*183c0*/  FFMA R47, -R84, 1.4426950216293334961, -R47 ;  /* 0x3fb8aa3b542f7823 */ /* 0x000fe2000000092f */
[----:B------:R-:W-:Y:S01]  /*183d0*/  FFMA R50, -R85, 1.4426950216293334961, -R50 ;  /* 0x3fb8aa3b55327823 */ /* 0x000fe20000000932 */
[----:B------:R-:W-:Y:S01]  /*183e0*/  FFMA R49, -R86, 1.4426950216293334961, -R49 ;  /* 0x3fb8aa3b56317823 */ /* 0x000fe20000000931 */
[----:B---3--:R-:W-:Y:S01]  /*183f0*/  FFMA R36, R25, R36, 1 ;  /* 0x3f80000019247423 */ /* 0x008fe20000000024 */
[----:B------:R-:W2:Y:S01]  /*18400*/  MUFU.EX2 R38, R38 ;  /* 0x0000002600267308 */ /* 0x000ea20000000800 */
[----:B------:R-:W-:Y:S01]  /*18410*/  FFMA R24, -R87, 1.4426950216293334961, -R24 ;  /* 0x3fb8aa3b57187823 */ /* 0x000fe20000000918 */
[----:B------:R-:W-:Y:S01]  /*18420*/  SHF.L.U32 R25, R26, 0x17, RZ ;  /* 0x000000171a197819 */ /* 0x000fe200000006ff */
[----:B------:R-:W-:Y:S01]  /*18430*/  FFMA R47, -R84, 1.925963033500011079e-08, R47 ;  /* 0x32a57060542f7823 */ /* 0x000fe2000000012f */
[----:B------:R-:W-:Y:S01]  /*18440*/  FFMA R50, -R85, 1.925963033500011079e-08, R50 ;  /* 0x32a5706055327823 */ /* 0x000fe20000000132 */
[----:B------:R-:W-:Y:S01]  /*18450*/  FFMA R49, -R86, 1.925963033500011079e-08, R49 ;  /* 0x32a5706056317823 */ /* 0x000fe20000000131 */
[----:B------:R-:W-:Y:S01]  /*18460*/  IADD3 R26, R0, 0x1800000, RZ ;  /* 0x01800000001a7810 */ /* 0x000fe20007ffe0ff */
[----:B------:R-:W-:Y:S01]  /*18470*/  FFMA R24, -R87, 1.925963033500011079e-08, R24 ;  /* 0x32a5706057187823 */ /* 0x000fe20000000118 */
[----:B------:R-:W3:Y:S01]  /*18480*/  MUFU.EX2 R34, R34 ;  /* 0x0000002200227308 */ /* 0x000ee20000000800 */
[----:B------:R-:W-:Y:S01]  /*18490*/  SHF.L.U32 R48, R2, 0x17, RZ ;  /* 0x0000001702307819 */ /* 0x000fe200000006ff */
[----:B------:R-:W-:Y:S01]  /*184a0*/  BSSY B1, `(.L_x_464) ;  /* 0x000002e000017945 */ /* 0x000fe20003800000 */
[----:B------:R-:W-:-:S02]  /*184b0*/  LOP3.LUT R26, R26, 0x7f800000, RZ, 0xc0, !PT ;  /* 0x7f8000001a1a7812 */ /* 0x000fc400078ec0ff */
[----:B------:R-:W-:Y:S02]  /*184c0*/  SHF.L.U32 R10, R27, 0x17, RZ ;  /* 0x000000171b0a7819 */ /* 0x000fe400000006ff */
[----:B------:R-:W-:Y:S01]  /*184d0*/  ISETP.GT.U32.AND P2, PT, R26, 0x1ffffff, PT ;  /* 0x01ffffff1a00780c */ /* 0x000fe20003f44070 */
[----:B------:R-:W4:Y:S01]  /*184e0*/  MUFU.EX2 R40, R40 ;  /* 0x0000002800287308 */ /* 0x000f220000000800 */
[----:B------:R-:W-:Y:S01]  /*184f0*/  SHF.L.U32 R29, R29, 0x17, RZ ;  /* 0x000000171d1d7819 */ /* 0x000fe200000006ff */
[----:B-1----:R-:W-:Y:S01]  /*18500*/  FFMA R37, R10, R37, 1 ;  /* 0x3f8000000a257423 */ /* 0x002fe20000000025 */
[----:B--2---:R-:W-:Y:S01]  /*18510*/  FFMA R38, R25, R38, 1 ;  /* 0x3f80000019267423 */ /* 0x004fe20000000026 */
[----:B------:R-:W-:Y:S01]  /*18520*/  SHF.L.U32 R10, R31, 0x17, RZ ;  /* 0x000000171f0a7819 */ /* 0x000fe200000006ff */
[----:B------:R-:W-:Y:S01]  /*18530*/  IMAD.SHL.U32 R25, R30, 0x800000, RZ ;  /* 0x008000001e197824 */ /* 0x000fe200078e00ff */
[----:B------:R-:W-:Y:S02]  /*18540*/  SHF.L.U32 R27, R28, 0x17, RZ ;  /* 0x000000171c1b7819 */ /* 0x000fe400000006ff */
[----:B------:R-:W1:Y:S01]  /*18550*/  MUFU.EX2 R43, R43 ;  /* 0x0000002b002b7308 */ /* 0x000e620000000800 */
[----:B---3--:R-:W-:Y:S01]  /*18560*/  FFMA R31, R29, R34, 1 ;  /* 0x3f8000001d1f7423 */ /* 0x008fe20000000022 */
[----:B------:R-:W-:-:S02]  /*18570*/  SHF.L.U32 R39, R39, 0x17, RZ ;  /* 0x0000001727277819 */ /* 0x000fc400000006ff */
[----:B------:R-:W-:Y:S02]  /*18580*/  SHF.L.U32 R3, R3, 0x17, RZ ;  /* 0x0000001703037819 */ /* 0x000fe400000006ff */
[----:B------:R-:W-:Y:S02]  /*18590*/  SHF.L.U32 R46, R46, 0x17, RZ ;  /* 0x000000172e2e7819 */ /* 0x000fe400000006ff */
[----:B------:R-:W2:Y:S01]  /*185a0*/  MUFU.EX2 R32, R32 ;  /* 0x0000002000207308 */ /* 0x000ea20000000800 */
[----:B----4-:R-:W-:Y:S01]  /*185b0*/  FFMA R30, R25, R40, 1 ;  /* 0x3f800000191e7423 */ /* 0x010fe20000000028 */
[----:B------:R-:W-:-:S06]  /*185c0*/  SHF.L.U32 R25, R42, 0x17, RZ ;  /* 0x000000172a197819 */ /* 0x000fcc00000006ff */
[----:B------:R-:W3:Y:S01]  /*185d0*/  MUFU.EX2 R45, R45 ;  /* 0x0000002d002d7308 */ /* 0x000ee20000000800 */
[----:B-1----:R-:W-:Y:S01]  /*185e0*/  FFMA R29, R10, R43, 1 ;  /* 0x3f8000000a1d7423 */ /* 0x002fe2000000002b */
[----:B------:R-:W-:-:S06]  /*185f0*/  SHF.L.U32 R10, R41, 0x17, RZ ;  /* 0x00000017290a7819 */ /* 0x000fcc00000006ff */
[----:B------:R-:W1:Y:S01]  /*18600*/  MUFU.EX2 R2, R47 ;  /* 0x0000002f00027308 */ /* 0x000e620000000800 */
[----:B--2---:R-:W-:-:S07]  /*18610*/  FFMA R32, R27, R32, 1 ;  /* 0x3f8000001b207423 */ /* 0x004fce0000000020 */
[----:B------:R-:W2:Y:S01]  /*18620*/  MUFU.EX2 R33, R33 ;  /* 0x0000002100217308 */ /* 0x000ea20000000800 */
[----:B---3--:R-:W-:-:S07]  /*18630*/  FFMA R27, R10, R45, 1 ;  /* 0x3f8000000a1b7423 */ /* 0x008fce000000002d */
[----:B------:R-:W3:Y:S01]  /*18640*/  MUFU.EX2 R44, R44 ;  /* 0x0000002c002c7308 */ /* 0x000ee20000000800 */
[----:B-1----:R-:W-:-:S07]  /*18650*/  FFMA R26, R25, R2, 1 ;  /* 0x3f800000191a7423 */ /* 0x002fce0000000002 */
[----:B------:R-:W1:Y:S01]  /*18660*/  MUFU.EX2 R50, R50 ;  /* 0x0000003200327308 */ /* 0x000e620000000800 */
[----:B--2---:R-:W-:-:S07]  /*18670*/  FFMA R33, R48, R33, 1 ;  /* 0x3f80000030217423 */ /* 0x004fce0000000021 */
[----:B------:R-:W2:Y:S01]  /*18680*/  MUFU.EX2 R49, R49 ;  /* 0x0000003100317308 */ /* 0x000ea20000000800 */
[----:B---3--:R-:W-:-:S07]  /*18690*/  FFMA R28, R39, R44, 1 ;  /* 0x3f800000271c7423 */ /* 0x008fce000000002c */
[----:B------:R3:W4:Y:S01]  /*186a0*/  MUFU.EX2 R47, R24 ;  /* 0x00000018002f7308 */ /* 0x0007220000000800 */
[----:B-1----:R-:W-:Y:S01]  /*186b0*/  FFMA R25, R3, R50, 1 ;  /* 0x3f80000003197423 */ /* 0x002fe20000000032 */
[----:B---3--:R-:W-:-:S05]  /*186c0*/  SHF.L.U32 R24, R11, 0x17, RZ ;  /* 0x000000170b187819 */ /* 0x008fca00000006ff */
[----:B--2---:R-:W-:Y:S01]  /*186d0*/  FFMA R24, R24, R49, 1 ;  /* 0x3f80000018187423 */ /* 0x004fe20000000031 */
[----:B----4-:R-:W-:Y:S01]  /*186e0*/  FFMA R10, R46, R47, 1 ;  /* 0x3f8000002e0a7423 */ /* 0x010fe2000000002f */
[----:B------:R-:W-:Y:S06]  /*186f0*/  @P2 BRA `(.L_x_465) ;  /* 0x0000000000102947 */ /* 0x000fec0003800000 */
[----:B------:R-:W-:-:S07]  /*18700*/  MOV R2, 0x18720 ;  /* 0x0001872000027802 */ /* 0x000fce0000000f00 */
[----:B------:R-:W-:Y:S05]  /*18710*/  CALL.REL.NOINC `($__internal_0_$__cuda_sm20_rcp_rn_f32_slowpath) ;  /* 0x0000016000c47944 */ /* 0x000fea0003c00000 */
[----:B------:R-:W-:Y:S01]  /*18720*/  IMAD.MOV.U32 R11, RZ, RZ, R0 ;  /* 0x000000ffff0b7224 */ /* 0x000fe200078e0000 */
[----:B------:R-:W-:Y:S06]  /*18730*/  BRA `(.L_x_466) ;  /* 0x0000000000107947 */ /* 0x000fec0003800000 */
.L_x_465:
[----:B------:R-:W1:Y:S02]  /*18740*/  MUFU.RCP R11, R0 ;  /* 0x00000000000b7308 */ /* 0x000e640000001000 */
[----:B-1----:R-:W-:-:S04]  /*18750*/  FFMA R2, R0, R11, -1 ;  /* 0xbf80000000027423 */ /* 0x002fc8000000000b */
[----:B------:R-:W-:-:S04]  /*18760*/  FADD.FTZ R2, -R2, -RZ ;  /* 0x800000ff02027221 */ /* 0x000fc80000010100 */
[----:B------:R-:W-:-:S07]  /*18770*/  FFMA R11, R11, R2, R11 ;  /* 0x000000020b0b7223 */ /* 0x000fce000000000b */
.L_x_466:
[----:B------:R-:W-:Y:S05]  /*18780*/  BSYNC B1 ;  /* 0x0000000000017941 */ /* 0x000fea0003800000 */
.L_x_464:
        /* <DEDUP_REMOVED lines=10> */
.L_x_468:
[----:B------:R-:W1:Y:S02]  /*18830*/  MUFU.RCP R34, R33 ;  /* 0x0000002100227308 */ /* 0x000e640000001000 */
[----:B-1----:R-:W-:-:S04]  /*18840*/  FFMA R0, R33, R34, -1 ;  /* 0xbf80000021007423 */ /* 0x002fc80000000022 */
[----:B------:R-:W-:-:S04]  /*18850*/  FADD.FTZ R3, -R0, -RZ ;  /* 0x800000ff00037221 */ /* 0x000fc80000010100 */
[----:B------:R-:W-:-:S07]  /*18860*/  FFMA R34, R34, R3, R34 ;  /* 0x0000000322227223 */ /* 0x000fce0000000022 */
.L_x_469:
[----:B------:R-:W-:Y:S05]  /*18870*/  BSYNC B1 ;  /* 0x0000000000017941 */ /* 0x000fea0003800000 */
.L_x_467:
        /* <DEDUP_REMOVED lines=10> */
.L_x_471:
[----:B------:R-:W1:Y:S02]  /*18920*/  MUFU.RCP R33, R36 ;  /* 0x0000002400217308 */ /* 0x000e640000001000 */
[----:B-1----:R-:W-:-:S04]  /*18930*/  FFMA R0, R36, R33, -1 ;  /* 0xbf80000024007423 */ /* 0x002fc80000000021 */
[----:B------:R-:W-:-:S04]  /*18940*/  FADD.FTZ R0, -R0, -RZ ;  /* 0x800000ff00007221 */ /* 0x000fc80000010100 */
[----:B------:R-:W-:-:S07]  /*18950*/  FFMA R33, R33, R0, R33 ;  /* 0x0000000021217223 */ /* 0x000fce0000000021 */
.L_x_472:
[----:B------:R-:W-:Y:S05]  /*18960*/  BSYNC B1 ;  /* 0x0000000000017941 */ /* 0x000fea0003800000 */
.L_x_470:
        /* <DEDUP_REMOVED lines=10> */
.L_x_474:
[----:B------:R-:W1:Y:S02]  /*18a10*/  MUFU.RCP R36, R35 ;  /* 0x0000002300247308 */ /* 0x000e640000001000 */
[----:B-1----:R-:W-:-:S04]  /*18a20*/  FFMA R0, R35, R36, -1 ;  /* 0xbf80000023007423 */ /* 0x002fc80000000024 */
[----:B------:R-:W-:-:S04]  /*18a30*/  FADD.FTZ R3, -R0, -RZ ;  /* 0x800000ff00037221 */ /* 0x000fc80000010100 */
[----:B------:R-:W-:-:S07]  /*18a40*/  FFMA R36, R36, R3, R36 ;  /* 0x0000000324247223 */ /* 0x000fce0000000024 */
.L_x_475:
[----:B------:R-:W-:Y:S05]  /*18a50*/  BSYNC B1 ;  /* 0x0000000000017941 */ /* 0x000fea0003800000 */
.L_x_473:
        /* <DEDUP_REMOVED lines=10> */
.L_x_477:
[----:B------:R-:W1:Y:S02]  /*18b00*/  MUFU.RCP R35, R38 ;  /* 0x0000002600237308 */ /* 0x000e640000001000 */
[----:B-1----:R-:W-:-:S04]  /*18b10*/  FFMA R0, R38, R35, -1 ;  /* 0xbf80000026007423 */ /* 0x002fc80000000023 */
[----:B------:R-:W-:-:S04]  /*18b20*/  FADD.FTZ R0, -R0, -RZ ;  /* 0x800000ff00007221 */ /* 0x000fc80000010100 */
[----:B------:R-:W-:-:S07]  /*18b30*/  FFMA R35, R35, R0, R35 ;  /* 0x0000000023237223 */ /* 0x000fce0000000023 */
.L_x_478:
[----:B------:R-:W-:Y:S05]  /*18b40*/  BSYNC B1 ;  /* 0x0000000000017941 */ /* 0x000fea0003800000 */
.L_x_476:
        /* <DEDUP_REMOVED lines=10> */
.L_x_480:
[----:B------:R-:W1:Y:S02]  /*18bf0*/  MUFU.RCP R38, R37 ;  /* 0x0000002500267308 */ /* 0x000e640000001000 */
[----:B-1----:R-:W-:-:S04]  /*18c00*/  FFMA R0, R37, R38, -1 ;  /* 0xbf80000025007423 */ /* 0x002fc80000000026 */
[----:B------:R-:W-:-:S04]  /*18c10*/  FADD.FTZ R3, -R0, -RZ ;  /* 0x800000ff00037221 */ /* 0x000fc80000010100 */
[----:B------:R-:W-:-:S07]  /*18c20*/  FFMA R38, R38, R3, R38 ;  /* 0x0000000326267223 */ /* 0x000fce0000000026 */
.L_x_481:
[----:B------:R-:W-:Y:S05]  /*18c30*/  BSYNC B1 ;  /* 0x0000000000017941 */ /* 0x000fea0003800000 */
.L_x_479:
        /* <DEDUP_REMOVED lines=10> */
.L_x_483:
[----:B------:R-:W1:Y:S02]  /*18ce0*/  MUFU.RCP R37, R32 ;  /* 0x0000002000257308 */ /* 0x000e640000001000 */
[----:B-1----:R-:W-:-:S04]  /*18cf0*/  FFMA R0, R32, R37, -1 ;  /* 0xbf80000020007423 */ /* 0x002fc80000000025 */
[----:B------:R-:W-:-:S04]  /*18d00*/  FADD.FTZ R0, -R0, -RZ ;  /* 0x800000ff00007221 */ /* 0x000fc80000010100 */
[----:B------:R-:W-:-:S07]  /*18d10*/  FFMA R37, R37, R0, R37 ;  /* 0x0000000025257223 */ /* 0x000fce0000000025 */
.L_x_484:
[----:B------:R-:W-:Y:S05]  /*18d20*/  BSYNC B1 ;  /* 0x0000000000017941 */ /* 0x000fea0003800000 */
.L_x_482:
        /* <DEDUP_REMOVED lines=10> */
.L_x_486:
[----:B------:R-:W1:Y:S02]  /*18dd0*/  MUFU.RCP R32, R31 ;  /* 0x0000001f00207308 */ /* 0x000e640000001000 */
[----:B-1----:R-:W-:-:S04]  /*18de0*/  FFMA R0, R31, R32, -1 ;  /* 0xbf8000001f007423 */ /* 0x002fc80000000020 */
[----:B------:R-:W-:-:S04]  /*18df0*/  FADD.FTZ R3, -R0, -RZ ;  /* 0x800000ff00037221 */ /* 0x000fc80000010100 */
[----:B------:R-:W-:-:S07]  /*18e00*/  FFMA R32, R32, R3, R32 ;  /* 0x0000000320207223 */ /* 0x000fce0000000020 */
.L_x_487:
[----:B------:R-:W-:Y:S05]  /*18e10*/  BSYNC B1 ;  /* 0x0000000000017941 */ /* 0x000fea0003800000 */
.L_x_485:
        /* <DEDUP_REMOVED lines=10> */
.L_x_489:
[----:B------:R-:W1:Y:S02]  /*18ec0*/  MUFU.RCP R31, R30 ;  /* 0x0000001e001f7308 */ /* 0x000e640000001000 */
[----:B-1----:R-:W-:-:S04]  /*18ed0*/  FFMA R0, R30, R31, -1 ;  /* 0xbf8000001e007423 */ /* 0x002fc8000000001f */
[----:B------:R-:W-:-:S04]  /*18ee0*/  FADD.FTZ R0, -R0, -RZ ;  /* 0x800000ff00007221 */ /* 0x000fc80000010100 */
[----:B------:R-:W-:-:S07]  /*18ef0*/  FFMA R31, R31, R0, R31 ;  /* 0x000000001f1f7223 */ /* 0x000fce000000001f */
.L_x_490:
[----:B------:R-:W-:Y:S05]  /*18f00*/  BSYNC B1 ;  /* 0x0000000000017941 */ /* 0x000fea0003800000 */
.L_x_488:
        /* <DEDUP_REMOVED lines=10> */
.L_x_492:
[----:B------:R-:W1:Y:S02]  /*18fb0*/  MUFU.RCP R30, R29 ;  /* 0x0000001d001e7308 */ /* 0x000e640000001000 */
[----:B-1----:R-:W-:-:S04]  /*18fc0*/  FFMA R0, R29, R30, -1 ;  /* 0xbf8000001d007423 */ /* 0x002fc8000000001e */
[----:B------:R-:W-:-:S04]  /*18fd0*/  FADD.FTZ R3, -R0, -RZ ;  /* 0x800000ff00037221 */ /* 0x000fc80000010100 */
[----:B------:R-:W-:-:S07]  /*18fe0*/  FFMA R30, R30, R3, R30 ;  /* 0x000000031e1e7223 */ /* 0x000fce000000001e */
.L_x_493:
[----:B------:R-:W-:Y:S05]  /*18ff0*/  BSYNC B1 ;  /* 0x0000000000017941 */ /* 0x000fea0003800000 */
.L_x_491:
        /* <DEDUP_REMOVED lines=10> */
.L_x_495:
[----:B------:R-:W1:Y:S02]  /*190a0*/  MUFU.RCP R29, R28 ;  /* 0x0000001c001d7308 */ /* 0x000e640000001000 */
[----:B-1----:R-:W-:-:S04]  /*190b0*/  FFMA R0, R28, R29, -1 ;  /* 0xbf8000001c007423 */ /* 0x002fc8000000001d */
[----:B------:R-:W-:-:S04]  /*190c0*/  FADD.FTZ R0, -R0, -RZ ;  /* 0x800000ff00007221 */ /* 0x000fc80000010100 */
[----:B------:R-:W-:-:S07]  /*190d0*/  FFMA R29, R29, R0, R29 ;  /* 0x000000001d1d7223 */ /* 0x000fce000000001d */
.L_x_496:
[----:B------:R-:W-:Y:S05]  /*190e0*/  BSYNC B1 ;  /* 0x0000000000017941 */ /* 0x000fea0003800000 */
.L_x_494:
        /* <DEDUP_REMOVED lines=10> */
.L_x_498:
[----:B------:R-:W1:Y:S02]  /*19190*/  MUFU.RCP R28, R27 ;  /* 0x0000001b001c7308 */ /* 0x000e640000001000 */
[----:B-1----:R-:W-:-:S04]  /*191a0*/  FFMA R0, R27, R28, -1 ;  /* 0xbf8000001b007423 */ /* 0x002fc8000000001c */
[----:B------:R-:W-:-:S04]  /*191b0*/  FADD.FTZ R3, -R0, -RZ ;  /* 0x800000ff00037221 */ /* 0x000fc80000010100 */
[----:B------:R-:W-:-:S07]  /*191c0*/  FFMA R28, R28, R3, R28 ;  /* 0x000000031c1c7223 */ /* 0x000fce000000001c */
.L_x_499:
[----:B------:R-:W-:Y:S05]  /*191d0*/  BSYNC B1 ;  /* 0x0000000000017941 */ /* 0x000fea0003800000 */
.L_x_497:
        /* <DEDUP_REMOVED lines=10> */
.L_x_501:
[----:B------:R-:W1:Y:S02]  /*19280*/  MUFU.RCP R27, R26 ;  /* 0x0000001a001b7308 */ /* 0x000e640000001000 */
[----:B-1----:R-:W-:-:S04]  /*19290*/  FFMA R0, R26, R27, -1 ;  /* 0xbf8000001a007423 */ /* 0x002fc8000000001b */
[----:B------:R-:W-:-:S04]  /*192a0*/  FADD.FTZ R0, -R0, -RZ ;  /* 0x800000ff00007221 */ /* 0x000fc80000010100 */
[----:B------:R-:W-:-:S07]  /*192b0*/  FFMA R27, R27, R0, R27 ;  /* 0x000000001b1b7223 */ /* 0x000fce000000001b */
.L_x_502:
[----:B------:R-:W-:Y:S05]  /*192c0*/  BSYNC B1 ;  /* 0x0000000000017941 */ /* 0x000fea0003800000 */
.L_x_500:
        /* <DEDUP_REMOVED lines=10> */
.L_x_504:
[----:B------:R-:W1:Y:S02]  /*19370*/  MUFU.RCP R26, R25 ;  /* 0x00000019001a7308 */ /* 0x000e640000001000 */
[----:B-1----:R-:W-:-:S04]  /*19380*/  FFMA R0, R25, R26, -1 ;  /* 0xbf80000019007423 */ /* 0x002fc8000000001a */
[----:B------:R-:W-:-:S04]  /*19390*/  FADD.FTZ R3, -R0, -RZ ;  /* 0x800000ff00037221 */ /* 0x000fc80000010100 */
[----:B------:R-:W-:-:S07]  /*193a0*/  FFMA R26, R26, R3, R26 ;  /* 0x000000031a1a7223 */ /* 0x000fce000000001a */
.L_x_505:
[----:B------:R-:W-:Y:S05]  /*193b0*/  BSYNC B1 ;  /* 0x0000000000017941 */ /* 0x000fea0003800000 */
.L_x_503:
        /* <DEDUP_REMOVED lines=10> */
.L_x_507:
[----:B------:R-:W1:Y:S02]  /*19460*/  MUFU.RCP R25, R24 ;  /* 0x0000001800197308 */ /* 0x000e640000001000 */
[----:B-1----:R-:W-:-:S04]  /*19470*/  FFMA R0, R24, R25, -1 ;  /* 0xbf80000018007423 */ /* 0x002fc80000000019 */
[----:B------:R-:W-:-:S04]  /*19480*/  FADD.FTZ R0, -R0, -RZ ;  /* 0x800000ff00007221 */ /* 0x000fc80000010100 */
[----:B------:R-:W-:-:S07]  /*19490*/  FFMA R25, R25, R0, R25 ;  /* 0x0000000019197223 */ /* 0x000fce0000000019 */
.L_x_508:
[----:B------:R-:W-:Y:S05]  /*194a0*/  BSYNC B1 ;  /* 0x0000000000017941 */ /* 0x000fea0003800000 */
.L_x_506:
        /* <DEDUP_REMOVED lines=9> */
.L_x_510:
[----:B------:R-:W1:Y:S02]  /*19540*/  MUFU.RCP R3, R10 ;  /* 0x0000000a00037308 */ /* 0x000e640000001000 */
[----:B-1----:R-:W-:-:S04]  /*19550*/  FFMA R0, R10, R3, -1 ;  /* 0xbf8000000a007423 */ /* 0x002fc80000000003 */
[----:B------:R-:W-:-:S04]  /*19560*/  FADD.FTZ R0, -R0, -RZ ;  /* 0x800000ff00007221 */ /* 0x000fc80000010100 */
[----:B------:R-:W-:-:S07]  /*19570*/  FFMA R0, R3, R0, R3 ;  /* 0x0000000003007223 */ /* 0x000fce0000000003 */
.L_x_511:
[----:B------:R-:W-:Y:S05]  /*19580*/  BSYNC B1 ;  /* 0x0000000000017941 */ /* 0x000fea0003800000 */
.L_x_509:
        /* <DEDUP_REMOVED lines=45> */
.L_x_513:
[----:B------:R-:W-:Y:S05]  /*19860*/  BSYNC B0 ;  /* 0x0000000000007941 */ /* 0x000fea0003800000 */
.L_x_512:
[----:B------:R-:W-:Y:S06]  /*19870*/  BAR.SYNC.DEFER_BLOCKING 0x1, 0x100 ;  /* 0x0044000000007b1d */ /* 0x000fec0000010000 */
[----:B------:R-:W-:Y:S04]  /*19880*/  BSSY B0, `(.L_x_514) ;  /* 0x0000009000007945 */ /* 0x000fe80003800000 */
[----:B------:R-:W-:Y:S05]  /*19890*/  @P0 BRA `(.L_x_515) ;  /* 0x00000000001c0947 */ /* 0x000fea0003800000 */
[----:B------:R-:W-:-:S13]  /*198a0*/  ISETP.NE.AND P2, PT, R154, 0x3, PT ;  /* 0x000000039a00780c */ /* 0x000fda0003f45270 */
[----:B------:R-:W-:Y:S05]  /*198b0*/  @!P2 BRA `(.L_x_516) ;  /* 0x000000000004a947 */ /* 0x000fea0003800000 */
[----:B------:R-:W-:Y:S01]  /*198c0*/  BPT.TRAP 0x1 ;  /* 0x000000040000795c */ /* 0x000fe20000300000 */
.L_x_516:
[----:B------:R-:W-:-:S04]  /*198d0*/  ULEA UR4, UR5, UR49, 0x3 ;  /* 0x0000003105047291 */ /* 0x000fc8000f8e183f */
[----:B------:R-:W-:-:S04]  /*198e0*/  UIADD3 UR4, UR4, 0x50, URZ ;  /* 0x0000005004047890 */ /* 0x000fc8000fffe03f */
[----:B------:R-:W-:-:S09]  /*198f0*/  UPRMT UR4, UR48, 0x654, UR4 ;  /* 0x0000065430047896 */ /* 0x000fd20008000004 */
[----:B------:R-:W-:Y:S03]  /*19900*/  SYNCS.ARRIVE.TRANS64.RED.A1T0 RZ, [UR4], RZ ;  /* 0x000000ffffff79a7 */ /* 0x000fe60008100404 */
.L_x_515:
[----:B------:R-:W-:Y:S05]  /*19910*/  BSYNC B0 ;  /* 0x0000000000007941 */ /* 0x000fea0003800000 */
.L_x_514:
        /* <DEDUP_REMOVED lines=8> */
.L_x_519:
[C---:B------:R-:W-:Y:S01]  /*199a0*/  LEA R0, R4.reuse, UR49, 0x3 ;  /* 0x0000003104007c11 */ /* 0x040fe2000f8e18ff */
[----:B------:R-:W-:Y:S01]  /*199b0*/  VIADD R2, R4, 0x1 ;  /* 0x0000000104027836 */ /* 0x000fe20000000000 */
[----:B------:R-:W-:Y:S01]  /*199c0*/  SHF.L.U32 R3, R9, 0x1f, RZ ;  /* 0x0000001f09037819 */ /* 0x000fe200000006ff */
[----:B------:R-:W-:Y:S03]  /*199d0*/  BSSY B1, `(.L_x_520) ;  /* 0x0000005000017945 */ /* 0x000fe60003800000 */
[----:B------:R-:W2:Y:S01]  /*199e0*/  SYNCS.PHASECHK.TRANS64.TRYWAIT P2, [R0+URZ+0x30], R3 ;  /* 0x00003003000075a7 */ /* 0x000ea2000804017f */
[----:B------:R-:W-:-:S04]  /*199f0*/  ISETP.NE.AND P3, PT, R2, 0x4, PT ;  /* 0x000000040200780c */ /* 0x000fc80003f65270 */
[----:B------:R-:W-:Y:S01]  /*19a00*/  SEL R10, RZ, 0x1, P3 ;  /* 0x00000001ff0a7807 */ /* 0x000fe20001800000 */
[----:B--2---:R-:W-:Y:S08]  /*19a10*/  @!P2 BRA `(.L_x_521) ;  /* 0x000001440014a947 */ /* 0x004ff00003800000 */
.L_x_1144:
[----:B------:R-:W-:Y:S05]  /*19a20*/  BSYNC B1 ;  /* 0x0000000000017941 */ /* 0x000fea0003800000 */
.L_x_520:
        /* <DEDUP_REMOVED lines=10> */
[----:B------:R-:W-:Y:S01]  /*19ad0*/  SHF.L.U32 R29, R5, 0x10, RZ ;  /* 0x00000010051d7819 */ /* 0x000fe200000006ff */
[C---:B------:R-:W-:Y:S01]  /*19ae0*/  FMUL R23, R16.reuse, R23 ;  /* 0x0000001710177220 */ /* 0x040fe20000400000 */
[----:B------:R-:W-:Y:S01]  /*19af0*/  LOP3.LUT R15, R15, 0xffff0000, RZ, 0xc0, !PT ;  /* 0xffff00000f0f7812 */ /* 0x000fe200078ec0ff */
[C---:B------:R-:W-:Y:S01]  /*19b00*/  FMUL R22, R16.reuse, R13 ;  /* 0x0000000d10167220 */ /* 0x040fe20000400000 */
        /* <DEDUP_REMOVED lines=24> */
.L_x_522:
[----:B------:R-:W-:Y:S02]  /*19c90*/  LOP3.LUT R9, R9, R10, RZ, 0x3c, !PT ;  /* 0x0000000a09097212 */ /* 0x000fe400078e3cff */
[----:B------:R-:W-:-:S07]  /*19ca0*/  SEL R4, R2, RZ, P3 ;  /* 0x000000ff02047207 */ /* 0x000fce0001800000 */
.L_x_518:
[----:B------:R-:W-:Y:S05]  /*19cb0*/  BSYNC B0 ;  /* 0x0000000000007941 */ /* 0x000fea0003800000 */
.L_x_517:
[----:B--2---:R-:W2:Y:S04]  /*19cc0*/  LDL.LU R0, [R1+0x100] ;  /* 0x0001000001007983 */ /* 0x004ea80000300800 */
        /* <DEDUP_REMOVED lines=17> */
[----:B--2---:R-:W-:Y:S01]  /*19de0*/  FFMA R10, R17, R0, R153 ;  /* 0x00000000110a7223 */ /* 0x004fe20000000099 */
[----:B------:R-:W-:-:S03]  /*19df0*/  MOV R0, 0x437c0000 ;  /* 0x437c000000007802 */ /* 0x000fc60000000f00 */
[----:B------:R-:W-:Y:S01]  /*19e00*/  FFMA.SAT R25, -R10, R3, 0.5 ;  /* 0x3f0000000a197423 */ /* 0x000fe20000002103 */
[----:B---3--:R-:W-:-:S03]  /*19e10*/  FFMA R11, R17, R11, R152 ;  /* 0x0000000b110b7223 */ /* 0x008fc60000000098 */
[----:B------:R-:W-:Y:S01]  /*19e20*/  FFMA.RM R38, R25, R0, 12582913 ;  /* 0x4b40000119267423 */ /* 0x000fe20000004000 */
[-C--:B------:R-:W-:Y:S01]  /*19e30*/  FFMA.SAT R27, -R11, R3.reuse, 0.5 ;  /* 0x3f0000000b1b7423 */ /* 0x080fe20000002103 */
[----:B----4-:R-:W-:Y:S02]  /*19e40*/  FFMA R24, R17, R2, R23 ;  /* 0x0000000211187223 */ /* 0x010fe40000000017 */
[----:B------:R-:W-:Y:S01]  /*19e50*/  FADD R25, R38, -12583039 ;  /* 0xcb40007f26197421 */ /* 0x000fe20000000000 */
[-C--:B------:R-:W-:Y:S01]  /*19e60*/  FFMA.RM R2, R27, R0.reuse, 12582913 ;  /* 0x4b4000011b027423 */ /* 0x080fe20000004000 */
[----:B------:R-:W-:Y:S01]  /*19e70*/  FFMA.SAT R39, -R24, R3, 0.5 ;  /* 0x3f00000018277423 */ /* 0x000fe20000002103 */
[----:B------:R-:W-:Y:S01]  /*19e80*/  SHF.L.U32 R38, R38, 0x17, RZ ;  /* 0x0000001726267819 */ /* 0x000fe200000006ff */
[----:B------:R-:W-:Y:S01]  /*19e90*/  FFMA R25, -R10, 1.4426950216293334961, -R25 ;  /* 0x3fb8aa3b0a197823 */ /* 0x000fe20000000919 */
[----:B------:R-:W-:Y:S01]  /*19ea0*/  FADD R26, R2, -12583039 ;  /* 0xcb40007f021a7421 */ /* 0x000fe20000000000 */
[----:B------:R-:W-:-:S02]  /*19eb0*/  FFMA.RM R39, R39, R0, 12582913 ;  /* 0x4b40000127277423 */ /* 0x000fc40000004000 */
[----:B------:R-:W-:Y:S01]  /*19ec0*/  FFMA R41, -R10, 1.925963033500011079e-08, R25 ;  /* 0x32a570600a297823 */ /* 0x000fe20000000119 */
[----:B-----5:R-:W-:Y:S01]  /*19ed0*/  FFMA R25, R17, R29, R22 ;  /* 0x0000001d11197223 */ /* 0x020fe20000000016 */
[----:B------:R-:W-:Y:S01]  /*19ee0*/  FFMA R26, -R11, 1.4426950216293334961, -R26 ;  /* 0x3fb8aa3b0b1a7823 */ /* 0x000fe2000000091a */
[C---:B------:R-:W-:Y:S01]  /*19ef0*/  FADD R27, R39.reuse, -12583039 ;  /* 0xcb40007f271b7421 */ /* 0x040fe20000000000 */
[----:B------:R-:W-:Y:S01]  /*19f00*/  SHF.L.U32 R39, R39, 0x17, RZ ;  /* 0x0000001727277819 */ /* 0x000fe200000006ff */
[-C--:B------:R-:W-:Y:S01]  /*19f10*/  FFMA.SAT R29, -R25, R3.reuse, 0.5 ;  /* 0x3f000000191d7423 */ /* 0x080fe20000002103 */
[----:B------:R-:W-:Y:S01]  /*19f20*/  FFMA R43, -R11, 1.925963033500011079e-08, R26 ;  /* 0x32a570600b2b7823 */ /* 0x000fe2000000011a */
[----:B------:R-:W-:Y:S01]  /*19f30*/  FFMA R26, R17, R28, R21 ;  /* 0x0000001c111a7223 */ /* 0x000fe20000000015 */
[----:B------:R-:W-:Y:S01]  /*19f40*/  FFMA R27, -R24, 1.4426950216293334961, -R27 ;  /* 0x3fb8aa3b181b7823 */ /* 0x000fe2000000091b */
[-C--:B------:R-:W-:Y:S01]  /*19f50*/  FFMA.RM R40, R29, R0.reuse, 12582913 ;  /* 0x4b4000011d287423 */ /* 0x080fe20000004000 */
[----:B------:R-:W1:Y:S01]  /*19f60*/  MUFU.EX2 R41, R41 ;  /* 0x0000002900297308 */ /* 0x000e620000000800 */
[----:B------:R-:W-:Y:S01]  /*19f70*/  FFMA.SAT R29, -R26, R3, 0.5 ;  /* 0x3f0000001a1d7423 */ /* 0x000fe20000002103 */
[----:B------:R-:W-:Y:S01]  /*19f80*/  FFMA R44, -R24, 1.925963033500011079e-08, R27 ;  /* 0x32a57060182c7823 */ /* 0x000fe2000000011b */
[----:B------:R-:W-:Y:S01]  /*19f90*/  FADD R28, R40, -12583039 ;  /* 0xcb40007f281c7421 */ /* 0x000fe20000000000 */
[----:B------:R-:W-:Y:S01]  /*19fa0*/  FFMA R27, R17, R33, R20 ;  /* 0x00000021111b7223 */ /* 0x000fe20000000014 */
[----:B------:R-:W-:-:S02]  /*19fb0*/  FFMA.RM R42, R29, R0, 12582913 ;  /* 0x4b4000011d2a7423 */ /* 0x000fc40000004000 */
[----:B------:R-:W-:Y:S01]  /*19fc0*/  FFMA R28, -R25, 1.4426950216293334961, -R28 ;  /* 0x3fb8aa3b191c7823 */ /* 0x000fe2000000091c */
[-C--:B------:R-:W-:Y:S01]  /*19fd0*/  FFMA.SAT R45, -R27, R3.reuse, 0.5 ;  /* 0x3f0000001b2d7423 */ /* 0x080fe20000002103 */
[----:B------:R-:W-:Y:S01]  /*19fe0*/  FADD R29, R42, -12583039 ;  /* 0xcb40007f2a1d7421 */ /* 0x000fe20000000000 */
[----:B------:R-:W2:Y:S01]  /*19ff0*/  MUFU.EX2 R43, R43 ;  /* 0x0000002b002b7308 */ /* 0x000ea20000000800 */
[----:B------:R-:W-:Y:S01]  /*1a000*/  FFMA R46, -R25, 1.925963033500011079e-08, R28 ;  /* 0x32a57060192e7823 */ /* 0x000fe2000000011c */
[----:B------:R-:W-:Y:S01]  /*1a010*/  FFMA R28, R17, R30, R19 ;  /* 0x0000001e111c7223 */ /* 0x000fe20000000013 */
[-C--:B------:R-:W-:Y:S01]  /*1a020*/  FFMA.RM R45, R45, R0.reuse, 12582913 ;  /* 0x4b4000012d2d7423 */ /* 0x080fe20000004000 */
[----:B------:R-:W-:Y:S01]  /*1a030*/  FFMA R29, -R26, 1.4426950216293334961, -R29 ;  /* 0x3fb8aa3b1a1d7823 */ /* 0x000fe2000000091d */
[----:B------:R-:W-:Y:S01]  /*1a040*/  SHF.L.U32 R42, R42, 0x17, RZ ;  /* 0x000000172a2a7819 */ /* 0x000fe200000006ff */
[----:B------:R-:W-:Y:S01]  /*1a050*/  FFMA.SAT R47, -R28, R3, 0.5 ;  /* 0x3f0000001c2f7423 */ /* 0x000fe20000002103 */
[----:B------:R-:W-:Y:S01]  /*1a060*/  FADD R30, R45, -12583039 ;  /* 0xcb40007f2d1e7421 */ /* 0x000fe20000000000 */
[----:B------:R-:W-:Y:S01]  /*1a070*/  FFMA R49, -R26, 1.925963033500011079e-08, R29 ;  /* 0x32a570601a317823 */ /* 0x000fe2000000011d */
[----:B------:R-:W-:Y:S01]  /*1a080*/  FFMA R29, R17, R31, R18 ;  /* 0x0000001f111d7223 */ /* 0x000fe20000000012 */
[----:B------:R-:W-:Y:S01]  /*1a090*/  FFMA.RM R47, R47, R0, 12582913 ;  /* 0x4b4000012f2f7423 */ /* 0x000fe20000004000 */
[----:B------:R-:W-:Y:S01]  /*1a0a0*/  FFMA R30, -R27, 1.4426950216293334961, -R30 ;  /* 0x3fb8aa3b1b1e7823 */ /* 0x000fe2000000091e */
[----:B------:R-:W3:Y:S01]  /*1a0b0*/  MUFU.EX2 R44, R44 ;  /* 0x0000002c002c7308 */ /* 0x000ee20000000800 */
[----:B------:R-:W-:Y:S01]  /*1a0c0*/  FFMA.SAT R33, -R29, R3, 0.5 ;  /* 0x3f0000001d217423 */ /* 0x000fe20000002103 */
[----:B------:R-:W-:Y:S01]  /*1a0d0*/  FADD R31, R47, -12583039 ;  /* 0xcb40007f2f1f7421 */ /* 0x000fe20000000000 */
[----:B------:R-:W-:Y:S01]  /*1a0e0*/  FFMA R51, -R27, 1.925963033500011079e-08, R30 ;  /* 0x32a570601b337823 */ /* 0x000fe2000000011e */
[----:B------:R-:W-:Y:S01]  /*1a0f0*/  FFMA R30, R17, R32, R15 ;  /* 0x00000020111e7223 */ /* 0x000fe2000000000f */
[----:B------:R-:W-:Y:S01]  /*1a100*/  FFMA.RM R48, R33, R0, 12582913 ;  /* 0x4b40000121307423 */ /* 0x000fe20000004000 */
[----:B------:R-:W-:-:S02]  /*1a110*/  FFMA R31, -R28, 1.4426950216293334961, -R31 ;  /* 0x3fb8aa3b1c1f7823 */ /* 0x000fc4000000091f */
[----:B------:R-:W-:Y:S01]  /*1a120*/  FFMA.SAT R33, -R30, R3, 0.5 ;  /* 0x3f0000001e217423 */ /* 0x000fe20000002103 */
[----:B------:R-:W-:Y:S01]  /*1a130*/  FADD R32, R48, -12583039 ;  /* 0xcb40007f30207421 */ /* 0x000fe20000000000 */
[----:B------:R-:W-:Y:S01]  /*1a140*/  FFMA R52, -R28, 1.925963033500011079e-08, R31 ;  /* 0x32a570601c347823 */ /* 0x000fe2000000011f */
[----:B------:R-:W-:Y:S01]  /*1a150*/  FFMA R31, R17, R34, R14 ;  /* 0x00000022111f7223 */ /* 0x000fe2000000000e */
[-C--:B------:R-:W-:Y:S01]  /*1a160*/  FFMA.RM R50, R33, R0.reuse, 12582913 ;  /* 0x4b40000121327423 */ /* 0x080fe20000004000 */
[----:B------:R-:W-:Y:S01]  /*1a170*/  FFMA R34, -R29, 1.4426950216293334961, -R32 ;  /* 0x3fb8aa3b1d227823 */ /* 0x000fe20000000920 */
[----:B------:R-:W-:Y:S01]  /*1a180*/  FFMA R32, R17, R35, R13 ;  /* 0x0000002311207223 */ /* 0x000fe2000000000d */
[-C--:B------:R-:W-:Y:S01]  /*1a190*/  FFMA.SAT R55, -R31, R3.reuse, 0.5 ;  /* 0x3f0000001f377423 */ /* 0x080fe20000002103 */
[----:B------:R-:W-:Y:S01]  /*1a1a0*/  FADD R35, R50, -12583039 ;  /* 0xcb40007f32237421 */ /* 0x000fe20000000000 */
[----:B------:R-:W-:Y:S01]  /*1a1b0*/  FFMA R54, -R29, 1.925963033500011079e-08, R34 ;  /* 0x32a570601d367823 */ /* 0x000fe20000000122 */
[----:B------:R-:W-:Y:S01]  /*1a1c0*/  FFMA.SAT R57, -R32, R3, 0.5 ;  /* 0x3f00000020397423 */ /* 0x000fe20000002103 */
[----:B------:R-:W-:Y:S01]  /*1a1d0*/  FFMA.RM R55, R55, R0, 12582913 ;  /* 0x4b40000137377423 */ /* 0x000fe20000004000 */
[C---:B------:R-:W-:Y:S01]  /*1a1e0*/  FFMA R35, -R30.reuse, 1.4426950216293334961, -R35 ;  /* 0x3fb8aa3b1e237823 */ /* 0x040fe20000000923 */
[C---:B------:R-:W-:Y:S01]  /*1a1f0*/  FFMA R34, R17.reuse, R36, R7 ;  /* 0x0000002411227223 */ /* 0x040fe20000000007 */
[----:B------:R-:W-:Y:S01]  /*1a200*/  FFMA R33, R17, R56, R12 ;  /* 0x0000003811217223 */ /* 0x000fe2000000000c */
[----:B------:R-:W-:Y:S01]  /*1a210*/  FADD R36, R55, -12583039 ;  /* 0xcb40007f37247421 */ /* 0x000fe20000000000 */
[----:B------:R-:W-:Y:S01]  /*1a220*/  FFMA R56, -R30, 1.925963033500011079e-08, R35 ;  /* 0x32a570601e387823 */ /* 0x000fe20000000123 */
[----:B------:R-:W-:Y:S01]  /*1a230*/  FFMA.RM R57, R57, R0, 12582913 ;  /* 0x4b40000139397423 */ /* 0x000fe20000004000 */
[----:B------:R-:W-:Y:S01]  /*1a240*/  FFMA R35, R17, R58, R8 ;  /* 0x0000003a11237223 */ /* 0x000fe20000000008 */
[----:B------:R-:W-:Y:S01]  /*1a250*/  FFMA R58, -R31, 1.4426950216293334961, -R36 ;  /* 0x3fb8aa3b1f3a7823 */ /* 0x000fe20000000924 */
[----:B------:R-:W-:Y:S01]  /*1a260*/  FFMA R36, R17, R59, R6 ;  /* 0x0000003b11247223 */ /* 0x000fe20000000006 */
[----:B------:R-:W-:Y:S01]  /*1a270*/  FADD R59, R57, -12583039 ;  /* 0xcb40007f393b7421 */ /* 0x000fe20000000000 */
[----:B------:R-:W-:Y:S01]  /*1a280*/  FFMA R37, R17, R37, R5 ;  /* 0x0000002511257223 */ /* 0x000fe20000000005 */
[-C--:B------:R-:W-:Y:S01]  /*1a290*/  FFMA.SAT R61, -R33, R3.reuse, 0.5 ;  /* 0x3f000000213d7423 */ /* 0x080fe20000002103 */
[-C--:B------:R-:W-:Y:S01]  /*1a2a0*/  FFMA.SAT R63, -R34, R3.reuse, 0.5 ;  /* 0x3f000000223f7423 */ /* 0x080fe20000002103 */
[----:B------:R-:W-:Y:S01]  /*1a2b0*/  FFMA R59, -R32, 1.4426950216293334961, -R59 ;  /* 0x3fb8aa3b203b7823 */ /* 0x000fe2000000093b */
[----:B------:R-:W-:Y:S01]  /*1a2c0*/  FFMA R60, -R31, 1.925963033500011079e-08, R58 ;  /* 0x32a570601f3c7823 */ /* 0x000fe2000000013a */
[-C--:B------:R-:W-:Y:S01]  /*1a2d0*/  FFMA.SAT R65, -R35, R3.reuse, 0.5 ;  /* 0x3f00000023417423 */ /* 0x080fe20000002103 */
[-C--:B------:R-:W-:Y:S01]  /*1a2e0*/  FFMA.SAT R67, -R36, R3.reuse, 0.5 ;  /* 0x3f00000024437423 */ /* 0x080fe20000002103 */
[----:B------:R-:W-:Y:S01]  /*1a2f0*/  FFMA.SAT R69, -R37, R3, 0.5 ;  /* 0x3f00000025457423 */ /* 0x000fe20000002103 */
[-C--:B------:R-:W-:Y:S01]  /*1a300*/  FFMA.RM R58, R61, R0.reuse, 12582913 ;  /* 0x4b4000013d3a7423 */ /* 0x080fe20000004000 */
[----:B------:R-:W4:Y:S01]  /*1a310*/  MUFU.EX2 R46, R46 ;  /* 0x0000002e002e7308 */ /* 0x000f220000000800 */
[----:B------:R-:W-:Y:S01]  /*1a320*/  FFMA R61, -R32, 1.925963033500011079e-08, R59 ;  /* 0x32a57060203d7823 */ /* 0x000fe2000000013b */
[-C--:B------:R-:W-:Y:S01]  /*1a330*/  FFMA.RM R59, R63, R0.reuse, 12582913 ;  /* 0x4b4000013f3b7423 */ /* 0x080fe20000004000 */
[-C--:B------:R-:W-:Y:S01]  /*1a340*/  FFMA.RM R3, R65, R0.reuse, 12582913 ;  /* 0x4b40000141037423 */ /* 0x080fe20000004000 */
[-C--:B------:R-:W-:Y:S01]  /*1a350*/  FFMA.RM R63, R67, R0.reuse, 12582913 ;  /* 0x4b400001433f7423 */ /* 0x080fe20000004000 */
[----:B------:R-:W-:Y:S01]  /*1a360*/  FFMA.RM R69, R69, R0, 12582913 ;  /* 0x4b40000145457423 */ /* 0x000fe20000004000 */
[----:B-1----:R-:W-:Y:S01]  /*1a370*/  FFMA R0, R38, R41, 1 ;  /* 0x3f80000026007423 */ /* 0x002fe20000000029 */
[----:B------:R-:W-:Y:S01]  /*1a380*/  SHF.L.U32 R38, R2, 0x17, RZ ;  /* 0x0000001702267819 */ /* 0x000fe200000006ff */
[----:B------:R-:W1:Y:S01]  /*1a390*/  MUFU.EX2 R49, R49 ;  /* 0x0000003100317308 */ /* 0x000e620000000800 */
[----:B------:R-:W-:Y:S01]  /*1a3a0*/  FADD R62, R58, -12583039 ;  /* 0xcb40007f3a3e7421 */ /* 0x000fe20000000000 */
[----:B------:R-:W-:Y:S01]  /*1a3b0*/  FADD R65, R59, -12583039 ;  /* 0xcb40007f3b417421 */ /* 0x000fe20000000000 */
[----:B------:R-:W-:Y:S01]  /*1a3c0*/  FADD R64, R3, -12583039 ;  /* 0xcb40007f03407421 */ /* 0x000fe20000000000 */
[----:B--2---:R-:W-:Y:S01]  /*1a3d0*/  FFMA R38, R38, R43, 1 ;  /* 0x3f80000026267423 */ /* 0x004fe2000000002b */
[----:B------:R-:W-:Y:S01]  /*1a3e0*/  FADD R43, R63, -12583039 ;  /* 0xcb40007f3f2b7421 */ /* 0x000fe20000000000 */
[----:B------:R-:W-:Y:S01]  /*1a3f0*/  SHF.L.U32 R41, R40, 0x17, RZ ;  /* 0x0000001728297819 */ /* 0x000fe200000006ff */
[----:B---3--:R-:W-:Y:S01]  /*1a400*/  FFMA R39, R39, R44, 1 ;  /* 0x3f80000027277423 */ /* 0x008fe2000000002c */
[----:B------:R-:W2:Y:S01]  /*1a410*/  MUFU.EX2 R51, R51 ;  /* 0x0000003300337308 */ /* 0x000ea20000000800 */
[----:B------:R-:W-:Y:S01]  /*1a420*/  FADD R44, R69, -12583039 ;  /* 0xcb40007f452c7421 */ /* 0x000fe20000000000 */
[----:B------:R-:W-:Y:S01]  /*1a430*/  FFMA R62, -R33, 1.4426950216293334961, -R62 ;  /* 0x3fb8aa3b213e7823 */ /* 0x000fe2000000093e */
[----:B------:R-:W-:Y:S01]  /*1a440*/  FFMA R43, -R36, 1.4426950216293334961, -R43 ;  /* 0x3fb8aa3b242b7823 */ /* 0x000fe2000000092b */
[----:B------:R-:W-:Y:S01]  /*1a450*/  FFMA R65, -R34, 1.4426950216293334961, -R65 ;  /* 0x3fb8aa3b22417823 */ /* 0x000fe20000000941 */
[----:B------:R-:W-:Y:S01]  /*1a460*/  FFMA R64, -R35, 1.4426950216293334961, -R64 ;  /* 0x3fb8aa3b23407823 */ /* 0x000fe20000000940 */
[----:B------:R-:W-:-:S02]  /*1a470*/  IMAD.SHL.U32 R2, R45, 0x800000, RZ ;  /* 0x008000002d027824 */ /* 0x000fc400078e00ff */
[----:B----4-:R-:W-:Y:S01]  /*1a480*/  FFMA R40, R41, R46, 1 ;  /* 0x3f80000029287423 */ /* 0x010fe2000000002e */
[----:B------:R-:W3:Y:S01]  /*1a490*/  MUFU.EX2 R52, R52 ;  /* 0x0000003400347308 */ /* 0x000ee20000000800 */
[----:B------:R-:W-:Y:S01]  /*1a4a0*/  FFMA R44, -R37, 1.4426950216293334961, -R44 ;  /* 0x3fb8aa3b252c7823 */ /* 0x000fe2000000092c */
[----:B------:R-:W-:Y:S01]  /*1a4b0*/  FFMA R62, -R33, 1.925963033500011079e-08, R62 ;  /* 0x32a57060213e7823 */ /* 0x000fe2000000013e */
[----:B------:R-:W-:Y:S01]  /*1a4c0*/  FFMA R46, -R36, 1.925963033500011079e-08, R43 ;  /* 0x32a57060242e7823 */ /* 0x000fe2000000012b */
[----:B------:R-:W-:Y:S01]  /*1a4d0*/  SHF.L.U32 R45, R48, 0x17, RZ ;  /* 0x00000017302d7819 */ /* 0x000fe200000006ff */
[----:B------:R-:W-:Y:S01]  /*1a4e0*/  FFMA R65, -R34, 1.925963033500011079e-08, R65 ;  /* 0x32a5706022417823 */ /* 0x000fe20000000141 */
[----:B------:R-:W-:Y:S01]  /*1a4f0*/  FFMA R64, -R35, 1.925963033500011079e-08, R64 ;  /* 0x32a5706023407823 */ /* 0x000fe20000000140 */
[----:B------:R-:W-:Y:S01]  /*1a500*/  SHF.L.U32 R43, R47, 0x17, RZ ;  /* 0x000000172f2b7819 */ /* 0x000fe200000006ff */
[----:B-1----:R-:W-:Y:S01]  /*1a510*/  FFMA R41, R42, R49, 1 ;  /* 0x3f8000002a297423 */ /* 0x002fe20000000031 */
[----:B------:R-:W-:Y:S01]  /*1a520*/  IADD3 R48, R0, 0x1800000, RZ ;  /* 0x0180000000307810 */ /* 0x000fe20007ffe0ff */
[----:B--2---:R-:W-:Y:S01]  /*1a530*/  FFMA R42, R2, R51, 1 ;  /* 0x3f800000022a7423 */ /* 0x004fe20000000033 */
[----:B------:R-:W-:Y:S01]  /*1a540*/  FFMA R51, -R37, 1.925963033500011079e-08, R44 ;  /* 0x32a5706025337823 */ /* 0x000fe2000000012c */
[----:B------:R-:W1:Y:S01]  /*1a550*/  MUFU.EX2 R54, R54 ;  /* 0x0000003600367308 */ /* 0x000e620000000800 */
[----:B------:R-:W-:Y:S01]  /*1a560*/  LOP3.LUT R48, R48, 0x7f800000, RZ, 0xc0, !PT ;  /* 0x7f80000030307812 */ /* 0x000fe200078ec0ff */
[----:B------:R-:W-:Y:S01]  /*1a570*/  IMAD.SHL.U32 R3, R3, 0x800000, RZ ;  /* 0x0080000003037824 */ /* 0x000fe200078e00ff */
[----:B------:R-:W-:Y:S01]  /*1a580*/  SHF.L.U32 R47, R50, 0x17, RZ ;  /* 0x00000017322f7819 */ /* 0x000fe200000006ff */
[----:B---3--:R-:W-:Y:S01]  /*1a590*/  FFMA R43, R43, R52, 1 ;  /* 0x3f8000002b2b7423 */ /* 0x008fe20000000034 */
[----:B------:R-:W-:-:S03]  /*1a5a0*/  ISETP.GT.U32.AND P2, PT, R48, 0x1ffffff, PT ;  /* 0x01ffffff3000780c */ /* 0x000fc60003f44070 */
[----:B------:R-:W2:Y:S01]  /*1a5b0*/  MUFU.EX2 R56, R56 ;  /* 0x0000003800387308 */ /* 0x000ea20000000800 */
[----:B------:R-:W-:Y:S02]  /*1a5c0*/  SHF.L.U32 R49, R58, 0x17, RZ ;  /* 0x000000173a317819 */ /* 0x000fe400000006ff */
[----:B------:R-:W-:Y:S02]  /*1a5d0*/  SHF.L.U32 R55, R55, 0x17, RZ ;  /* 0x0000001737377819 */ /* 0x000fe400000006ff */
[----:B------:R-:W-:Y:S02]  /*1a5e0*/  SHF.L.U32 R2, R57, 0x17, RZ ;  /* 0x0000001739027819 */ /* 0x000fe400000006ff */
[----:B------:R-:W-:Y:S01]  /*1a5f0*/  SHF.L.U32 R48, R59, 0x17, RZ ;  /* 0x000000173b307819 */ /* 0x000fe200000006ff */
[----:B------:R-:W3:Y:S01]  /*1a600*/  MUFU.EX2 R62, R62 ;  /* 0x0000003e003e7308 */ /* 0x000ee20000000800 */
[----:B------:R-:W-:Y:S01]  /*1a610*/  SHF.L.U32 R50, R63, 0x17, RZ ;  /* 0x000000173f327819 */ /* 0x000fe200000006ff */
[----:B-1----:R-:W-:-:S06]  /*1a620*/  FFMA R44, R45, R54, 1 ;  /* 0x3f8000002d2c7423 */ /* 0x002fcc0000000036 */
[----:B------:R-:W-:Y:S01]  /*1a630*/  MUFU.EX2 R60, R60 ;  /* 0x0000003c003c7308 */ /* 0x000fe20000000800 */
[----:B--2---:R-:W-:-:S07]  /*1a640*/  FFMA R45, R47, R56, 1 ;  /* 0x3f8000002f2d7423 */ /* 0x004fce0000000038 */
[----:B------:R-:W1:Y:S01]  /*1a650*/  MUFU.EX2 R61, R61 ;  /* 0x0000003d003d7308 */ /* 0x000e620000000800 */
[----:B---3--:R-:W-:-:S07]  /*1a660*/  FFMA R62, R49, R62, 1 ;  /* 0x3f800000313e7423 */ /* 0x008fce000000003e */
[----:B------:R-:W2:Y:S08]  /*1a670*/  MUFU.EX2 R65, R65 ;  /* 0x0000004100417308 */ /* 0x000eb00000000800 */
[----:B------:R-:W3:Y:S01]  /*1a680*/  MUFU.EX2 R64, R64 ;  /* 0x0000004000407308 */ /* 0x000ee20000000800 */
[----:B-1----:R-:W-:-:S07]  /*1a690*/  FFMA R47, R2, R61, 1 ;  /* 0x3f800000022f7423 */ /* 0x002fce000000003d */
[----:B------:R1:W4:Y:S01]  /*1a6a0*/  MUFU.EX2 R67, R46 ;  /* 0x0000002e00437308 */ /* 0x0003220000000800 */
[----:B--2---:R-:W-:-:S07]  /*1a6b0*/  FFMA R48, R48, R65, 1 ;  /* 0x3f80000030307423 */ /* 0x004fce0000000041 */
[----:B------:R2:W5:Y:S01]  /*1a6c0*/  MUFU.EX2 R52, R51 ;  /* 0x0000003300347308 */ /* 0x0005620000000800 */
[----:B-1----:R-:W-:Y:S01]  /*1a6d0*/  FFMA R46, R55, R60, 1 ;  /* 0x3f800000372e7423 */ /* 0x002fe2000000003c */
[----:B---3--:R-:W-:Y:S01]  /*1a6e0*/  FFMA R49, R3, R64, 1 ;  /* 0x3f80000003317423 */ /* 0x008fe20000000040 */
[----:B--2---:R-:W-:Y:S01]  /*1a6f0*/  SHF.L.U32 R51, R69, 0x17, RZ ;  /* 0x0000001745337819 */ /* 0x004fe200000006ff */
[----:B----4-:R-:W-:-:S04]  /*1a700*/  FFMA R50, R50, R67, 1 ;  /* 0x3f80000032327423 */ /* 0x010fc80000000043 */
[----:B-----5:R-:W-:Y:S01]  /*1a710*/  FFMA R51, R51, R52, 1 ;  /* 0x3f80000033337423 */ /* 0x020fe20000000034 */
[----:B------:R-:W-:Y:S06]  /*1a720*/  @P2 BRA `(.L_x_524) ;  /* 0x0000000000102947 */ /* 0x000fec0003800000 */
[----:B------:R-:W-:-:S07]  /*1a730*/  MOV R2, 0x1a750 ;  /* 0x0001a75000027802 */ /* 0x000fce0000000f00 */
[----:B------:R-:W-:Y:S05]  /*1a740*/  CALL.REL.NOINC `($__internal_0_$__cuda_sm20_rcp_rn_f32_slowpath) ;  /* 0x0000014000b87944 */ /* 0x000fea0003c00000 */
[----:B------:R-:W-:Y:S01]  /*1a750*/  MOV R55, R0 ;  /* 0x0000000000377202 */ /* 0x000fe20000000f00 */
[----:B------:R-:W-:Y:S06]  /*1a760*/  BRA `(.L_x_525) ;  /* 0x0000000000107947 */ /* 0x000fec0003800000 */
.L_x_524:
[----:B------:R-:W1:Y:S02]  /*1a770*/  MUFU.RCP R55, R0 ;  /* 0x0000000000377308 */ /* 0x000e640000001000 */
[----:B-1----:R-:W-:-:S04]  /*1a780*/  FFMA R2, R0, R55, -1 ;  /* 0xbf80000000027423 */ /* 0x002fc80000000037 */
[----:B------:R-:W-:-:S04]  /*1a790*/  FADD.FTZ R2, -R2, -RZ ;  /* 0x800000ff02027221 */ /* 0x000fc80000010100 */
[----:B------:R-:W-:-:S07]  /*1a7a0*/  FFMA R55, R55, R2, R55 ;  /* 0x0000000237377223 */ /* 0x000fce0000000037 */
.L_x_525:
[----:B------:R-:W-:Y:S05]  /*1a7b0*/  BSYNC B1 ;  /* 0x0000000000017941 */ /* 0x000fea0003800000 */
.L_x_523:
        /* <DEDUP_REMOVED lines=10> */
.L_x_527:
[----:B------:R-:W1:Y:S02]  /*1a860*/  MUFU.RCP R3, R38 ;  /* 0x0000002600037308 */ /* 0x000e640000001000 */
[----:B-1----:R-:W-:-:S04]  /*1a870*/  FFMA R0, R38, R3, -1 ;  /* 0xbf80000026007423 */ /* 0x002fc80000000003 */
[----:B------:R-:W-:-:S04]  /*1a880*/  FADD.FTZ R0, -R0, -RZ ;  /* 0x800000ff00007221 */ /* 0x000fc80000010100 */
[----:B------:R-:W-:-:S07]  /*1a890*/  FFMA R52, R3, R0, R3 ;  /* 0x0000000003347223 */ /* 0x000fce0000000003 */
.L_x_528:
[----:B------:R-:W-:Y:S05]  /*1a8a0*/  BSYNC B1 ;  /* 0x0000000000017941 */ /* 0x000fea0003800000 */
.L_x_526:
        /* <DEDUP_REMOVED lines=10> */
.L_x_530:
[----:B------:R-:W1:Y:S02]  /*1a950*/  MUFU.RCP R0, R39 ;  /* 0x0000002700007308 */ /* 0x000e640000001000 */
[----:B-1----:R-:W-:-:S04]  /*1a960*/  FFMA R2, R39, R0, -1 ;  /* 0xbf80000027027423 */ /* 0x002fc80000000000 */
[----:B------:R-:W-:-:S04]  /*1a970*/  FADD.FTZ R57, -R2, -RZ ;  /* 0x800000ff02397221 */ /* 0x000fc80000010100 */
[----:B------:R-:W-:-:S07]  /*1a980*/  FFMA R57, R0, R57, R0 ;  /* 0x0000003900397223 */ /* 0x000fce0000000000 */
.L_x_531:
[----:B------:R-:W-:Y:S05]  /*1a990*/  BSYNC B1 ;  /* 0x0000000000017941 */ /* 0x000fea0003800000 */
.L_x_529:
        /* <DEDUP_REMOVED lines=10> */
.L_x_533:
[----:B------:R-:W1:Y:S02]  /*1aa40*/  MUFU.RCP R3, R40 ;  /* 0x0000002800037308 */ /* 0x000e640000001000 */
[----:B-1----:R-:W-:-:S04]  /*1aa50*/  FFMA R0, R40, R3, -1 ;  /* 0xbf80000028007423 */ /* 0x002fc80000000003 */
[----:B------:R-:W-:-:S04]  /*1aa60*/  FADD.FTZ R0, -R0, -RZ ;  /* 0x800000ff00007221 */ /* 0x000fc80000010100 */
[----:B------:R-:W-:-:S07]  /*1aa70*/  FFMA R38, R3, R0, R3 ;  /* 0x0000000003267223 */ /* 0x000fce0000000003 */
.L_x_534:
[----:B------:R-:W-:Y:S05]  /*1aa80*/  BSYNC B1 ;  /* 0x0000000000017941 */ /* 0x000fea0003800000 */
.L_x_532:
        /* <DEDUP_REMOVED lines=10> */
.L_x_536:
[----:B------:R-:W1:Y:S02]  /*1ab30*/  MUFU.RCP R0, R41 ;  /* 0x0000002900007308 */ /* 0x000e640000001000 */
[----:B-1----:R-:W-:-:S04]  /*1ab40*/  FFMA R2, R41, R0, -1 ;  /* 0xbf80000029027423 */ /* 0x002fc80000000000 */
[----:B------:R-:W-:-:S04]  /*1ab50*/  FADD.FTZ R39, -R2, -RZ ;  /* 0x800000ff02277221 */ /* 0x000fc80000010100 */
[----:B------:R-:W-:-:S07]  /*1ab60*/  FFMA R39, R0, R39, R0 ;  /* 0x0000002700277223 */ /* 0x000fce0000000000 */
.L_x_537:
[----:B------:R-:W-:Y:S05]  /*1ab70*/  BSYNC B1 ;  /* 0x0000000000017941 */ /* 0x000fea0003800000 */
.L_x_535:
        /* <DEDUP_REMOVED lines=10> */
.L_x_539:
[----:B------:R-:W1:Y:S02]  /*1ac20*/  MUFU.RCP R3, R42 ;  /* 0x0000002a00037308 */ /* 0x000e640000001000 */
[----:B-1----:R-:W-:-:S04]  /*1ac30*/  FFMA R0, R42, R3, -1 ;  /* 0xbf8000002a007423 */ /* 0x002fc80000000003 */
[----:B------:R-:W-:-:S04]  /*1ac40*/  FADD.FTZ R0, -R0, -RZ ;  /* 0x800000ff00007221 */ /* 0x000fc80000010100 */
[----:B------:R-:W-:-:S07]  /*1ac50*/  FFMA R40, R3, R0, R3 ;  /* 0x0000000003287223 */ /* 0x000fce0000000003 */
.L_x_540:
[----:B------:R-:W-:Y:S05]  /*1ac60*/  BSYNC B1 ;  /* 0x0000000000017941 */ /* 0x000fea0003800000 */
.L_x_538:
        /* <DEDUP_REMOVED lines=10> */
.L_x_542:
[----:B------:R-:W1:Y:S02]  /*1ad10*/  MUFU.RCP R0, R43 ;  /* 0x0000002b00007308 */ /* 0x000e640000001000 */
[----:B-1----:R-:W-:-:S04]  /*1ad20*/  FFMA R2, R43, R0, -1 ;  /* 0xbf8000002b027423 */ /* 0x002fc80000000000 */
[----:B------:R-:W-:-:S04]  /*1ad30*/  FADD.FTZ R41, -R2, -RZ ;  /* 0x800000ff02297221 */ /* 0x000fc80000010100 */
[----:B------:R-:W-:-:S07]  /*1ad40*/  FFMA R41, R0, R41, R0 ;  /* 0x0000002900297223 */ /* 0x000fce0000000000 */
.L_x_543:
[----:B------:R-:W-:Y:S05]  /*1ad50*/  BSYNC B1 ;  /* 0x0000000000017941 */ /* 0x000fea0003800000 */
.L_x_541:
        /* <DEDUP_REMOVED lines=10> */
.L_x_545:
[----:B------:R-:W1:Y:S02]  /*1ae00*/  MUFU.RCP R3, R44 ;  /* 0x0000002c00037308 */ /* 0x000e640000001000 */
[----:B-1----:R-:W-:-:S04]  /*1ae10*/  FFMA R0, R44, R3, -1 ;  /* 0xbf8000002c007423 */ /* 0x002fc80000000003 */
[----:B------:R-:W-:-:S04]  /*1ae20*/  FADD.FTZ R0, -R0, -RZ ;  /* 0x800000ff00007221 */ /* 0x000fc80000010100 */
[----:B------:R-:W-:-:S07]  /*1ae30*/  FFMA R42, R3, R0, R3 ;  /* 0x00000000032a7223 */ /* 0x000fce0000000003 */
.L_x_546:
[----:B------:R-:W-:Y:S05]  /*1ae40*/  BSYNC B1 ;  /* 0x0000000000017941 */ /* 0x000fea0003800000 */
.L_x_544:
        /* <DEDUP_REMOVED lines=10> */
.L_x_548:
[----:B------:R-:W1:Y:S02]  /*1aef0*/  MUFU.RCP R0, R45 ;  /* 0x0000002d00007308 */ /* 0x000e640000001000 */
[----:B-1----:R-:W-:-:S04]  /*1af00*/  FFMA R2, R45, R0, -1 ;  /* 0xbf8000002d027423 */ /* 0x002fc80000000000 */
[----:B------:R-:W-:-:S04]  /*1af10*/  FADD.FTZ R43, -R2, -RZ ;  /* 0x800000ff022b7221 */ /* 0x000fc80000010100 */
[----:B------:R-:W-:-:S07]  /*1af20*/  FFMA R43, R0, R43, R0 ;  /* 0x0000002b002b7223 */ /* 0x000fce0000000000 */
.L_x_549:
[----:B------:R-:W-:Y:S05]  /*1af30*/  BSYNC B1 ;  /* 0x0000000000017941 */ /* 0x000fea0003800000 */
.L_x_547:
        /* <DEDUP_REMOVED lines=10> */
.L_x_551:
[----:B------:R-:W1:Y:S02]  /*1afe0*/  MUFU.RCP R3, R46 ;  /* 0x0000002e00037308 */ /* 0x000e640000001000 */
[----:B-1----:R-:W-:-:S04]  /*1aff0*/  FFMA R0, R46, R3, -1 ;  /* 0xbf8000002e007423 */ /* 0x002fc80000000003 */
[----:B------:R-:W-:-:S04]  /*1b000*/  FADD.FTZ R0, -R0, -RZ ;  /* 0x800000ff00007221 */ /* 0x000fc80000010100 */
[----:B------:R-:W-:-:S07]  /*1b010*/  FFMA R44, R3, R0, R3 ;  /* 0x00000000032c7223 */ /* 0x000fce0000000003 */
.L_x_552:
[----:B------:R-:W-:Y:S05]  /*1b020*/  BSYNC B1 ;  /* 0x0000000000017941 */ /* 0x000fea0003800000 */
.L_x_550:
        /* <DEDUP_REMOVED lines=10> */
.L_x_554:
[----:B------:R-:W1:Y:S02]  /*1b0d0*/  MUFU.RCP R0, R47 ;  /* 0x0000002f00007308 */ /* 0x000e640000001000 */
[----:B-1----:R-:W-:-:S04]  /*1b0e0*/  FFMA R2, R47, R0, -1 ;  /* 0xbf8000002f027423 */ /* 0x002fc80000000000 */
[----:B------:R-:W-:-:S04]  /*1b0f0*/  FADD.FTZ R45, -R2, -RZ ;  /* 0x800000ff022d7221 */ /* 0x000fc80000010100 */
[----:B------:R-:W-:-:S07]  /*1b100*/  FFMA R45, R0, R45, R0 ;  /* 0x0000002d002d7223 */ /* 0x000fce0000000000 */
.L_x_555:
[----:B------:R-:W-:Y:S05]  /*1b110*/  BSYNC B1 ;  /* 0x0000000000017941 */ /* 0x000fea0003800000 */
.L_x_553:
        /* <DEDUP_REMOVED lines=10> */
.L_x_557:
[----:B------:R-:W1:Y:S02]  /*1b1c0*/  MUFU.RCP R3, R62 ;  /* 0x0000003e00037308 */ /* 0x000e640000001000 */
[----:B-1----:R-:W-:-:S04]  /*1b1d0*/  FFMA R0, R62, R3, -1 ;  /* 0xbf8000003e007423 */ /* 0x002fc80000000003 */
[----:B------:R-:W-:-:S04]  /*1b1e0*/  FADD.FTZ R0, -R0, -RZ ;  /* 0x800000ff00007221 */ /* 0x000fc80000010100 */
[----:B------:R-:W-:-:S07]  /*1b1f0*/  FFMA R46, R3, R0, R3 ;  /* 0x00000000032e7223 */ /* 0x000fce0000000003 */
.L_x_558:
[----:B------:R-:W-:Y:S05]  /*1b200*/  BSYNC B1 ;  /* 0x0000000000017941 */ /* 0x000fea0003800000 */
.L_x_556:
        /* <DEDUP_REMOVED lines=10> */
.L_x_560:
[----:B------:R-:W1:Y:S02]  /*1b2b0*/  MUFU.RCP R47, R48 ;  /* 0x00000030002f7308 */ /* 0x000e640000001000 */
[----:B-1----:R-:W-:-:S04]  /*1b2c0*/  FFMA R0, R48, R47, -1 ;  /* 0xbf80000030007423 */ /* 0x002fc8000000002f */
[----:B------:R-:W-:-:S04]  /*1b2d0*/  FADD.FTZ R0, -R0, -RZ ;  /* 0x800000ff00007221 */ /* 0x000fc80000010100 */
[----:B------:R-:W-:-:S07]  /*1b2e0*/  FFMA R47, R47, R0, R47 ;  /* 0x000000002f2f7223 */ /* 0x000fce000000002f */
.L_x_561:
[----:B------:R-:W-:Y:S05]  /*1b2f0*/  BSYNC B1 ;  /* 0x0000000000017941 */ /* 0x000fea0003800000 */
.L_x_559:
        /* <DEDUP_REMOVED lines=10> */
.L_x_563:
[----:B------:R-:W1:Y:S02]  /*1b3a0*/  MUFU.RCP R48, R49 ;  /* 0x0000003100307308 */ /* 0x000e640000001000 */
[----:B-1----:R-:W-:-:S04]  /*1b3b0*/  FFMA R0, R49, R48, -1 ;  /* 0xbf80000031007423 */ /* 0x002fc80000000030 */
[----:B------:R-:W-:-:S04]  /*1b3c0*/  FADD.FTZ R3, -R0, -RZ ;  /* 0x800000ff00037221 */ /* 0x000fc80000010100 */
[----:B------:R-:W-:-:S07]  /*1b3d0*/  FFMA R48, R48, R3, R48 ;  /* 0x0000000330307223 */ /* 0x000fce0000000030 */
.L_x_564:
[----:B------:R-:W-:Y:S05]  /*1b3e0*/  BSYNC B1 ;  /* 0x0000000000017941 */ /* 0x000fea0003800000 */
.L_x_562:
        /* <DEDUP_REMOVED lines=10> */
.L_x_566:
[----:B------:R-:W1:Y:S02]  /*1b490*/  MUFU.RCP R49, R50 ;  /* 0x0000003200317308 */ /* 0x000e640000001000 */
[----:B-1----:R-:W-:-:S04]  /*1b4a0*/  FFMA R0, R50, R49, -1 ;  /* 0xbf80000032007423 */ /* 0x002fc80000000031 */
[----:B------:R-:W-:-:S04]  /*1b4b0*/  FADD.FTZ R0, -R0, -RZ ;  /* 0x800000ff00007221 */ /* 0x000fc80000010100 */
[----:B------:R-:W-:-:S07]  /*1b4c0*/  FFMA R49, R49, R0, R49 ;  /* 0x0000000031317223 */ /* 0x000fce0000000031 */
.L_x_567:
[----:B------:R-:W-:Y:S05]  /*1b4d0*/  BSYNC B1 ;  /* 0x0000000000017941 */ /* 0x000fea0003800000 */
.L_x_565:
        /* <DEDUP_REMOVED lines=9> */
.L_x_569:
[----:B------:R-:W1:Y:S02]  /*1b570*/  MUFU.RCP R0, R51 ;  /* 0x0000003300007308 */ /* 0x000e640000001000 */
[----:B-1----:R-:W-:-:S04]  /*1b580*/  FFMA R2, R51, R0, -1 ;  /* 0xbf80000033027423 */ /* 0x002fc80000000000 */
[----:B------:R-:W-:-:S04]  /*1b590*/  FADD.FTZ R3, -R2, -RZ ;  /* 0x800000ff02037221 */ /* 0x000fc80000010100 */
[----:B------:R-:W-:-:S07]  /*1b5a0*/  FFMA R0, R0, R3, R0 ;  /* 0x0000000300007223 */ /* 0x000fce0000000000 */
.L_x_570:
[----:B------:R-:W-:Y:S05]  /*1b5b0*/  BSYNC B1 ;  /* 0x0000000000017941 */ /* 0x000fea0003800000 */
.L_x_568:
        /* <DEDUP_REMOVED lines=45> */
.L_x_572:
[----:B------:R-:W-:Y:S05]  /*1b890*/  BSYNC B0 ;  /* 0x0000000000007941 */ /* 0x000fea0003800000 */
.L_x_571:
[----:B------:R-:W-:Y:S06]  /*1b8a0*/  BAR.SYNC.DEFER_BLOCKING 0x1, 0x100 ;  /* 0x0044000000007b1d */ /* 0x000fec0000010000 */
[----:B------:R-:W-:Y:S04]  /*1b8b0*/  BSSY B0, `(.L_x_573) ;  /* 0x0000009000007945 */ /* 0x000fe80003800000 */
[----:B------:R-:W-:Y:S05]  /*1b8c0*/  @P0 BRA `(.L_x_574) ;  /* 0x00000000001c0947 */ /* 0x000fea0003800000 */
[----:B------:R-:W-:-:S13]  /*1b8d0*/  ISETP.NE.AND P2, PT, R154, 0x3, PT ;  /* 0x000000039a00780c */ /* 0x000fda0003f45270 */
[----:B------:R-:W-:Y:S05]  /*1b8e0*/  @!P2 BRA `(.L_x_575) ;  /* 0x000000000004a947 */ /* 0x000fea0003800000 */
[----:B------:R-:W-:Y:S01]  /*1b8f0*/  BPT.TRAP 0x1 ;  /* 0x000000040000795c */ /* 0x000fe20000300000 */
.L_x_575:
[----:B------:R-:W-:-:S04]  /*1b900*/  ULEA UR4, UR5, UR49, 0x3 ;  /* 0x0000003105047291 */ /* 0x000fc8000f8e183f */
[----:B------:R-:W-:-:S04]  /*1b910*/  UIADD3 UR4, UR4, 0x50, URZ ;  /* 0x0000005004047890 */ /* 0x000fc8000fffe03f */
[----:B------:R-:W-:-:S09]  /*1b920*/  UPRMT UR4, UR48, 0x654, UR4 ;  /* 0x0000065430047896 */ /* 0x000fd20008000004 */
[----:B------:R-:W-:Y:S03]  /*1b930*/  SYNCS.ARRIVE.TRANS64.RED.A1T0 RZ, [UR4], RZ ;  /* 0x000000ffffff79a7 */ /* 0x000fe60008100404 */
.L_x_574:
[----:B------:R-:W-:Y:S05]  /*1b940*/  BSYNC B0 ;  /* 0x0000000000007941 */ /* 0x000fea0003800000 */
.L_x_573:
        /* <DEDUP_REMOVED lines=8> */
.L_x_578:
        /* <DEDUP_REMOVED lines=8> */
.L_x_1145:
[----:B------:R-:W-:Y:S05]  /*1ba50*/  BSYNC B1 ;  /* 0x0000000000017941 */ /* 0x000fea0003800000 */
.L_x_579:
        /* <DEDUP_REMOVED lines=8> */
[----:B------:R-:W-:-:S02]  /*1bae0*/  LOP3.LUT R13, R13, 0xffff0000, RZ, 0xc0, !PT ;  /* 0xffff00000d0d7812 */ /* 0x000fc400078ec0ff */
[----:B------:R-:W-:Y:S01]  /*1baf0*/  LOP3.LUT R15, R15, 0xffff0000, RZ, 0xc0, !PT ;  /* 0xffff00000f0f7812 */ /* 0x000fe200078ec0ff */
[C---:B------:R-:W-:Y:S01]  /*1bb00*/  FMUL R23, R16.reuse, R23 ;  /* 0x0000001710177220 */ /* 0x040fe20000400000 */
[C---:B---3--:R-:W-:Y:S01]  /*1bb10*/  SHF.L.U32 R29, R5.reuse, 0x10, RZ ;  /* 0x00000010051d7819 */ /* 0x048fe200000006ff */
        /* <DEDUP_REMOVED lines=26> */
.L_x_581:
[----:B------:R-:W-:Y:S02]  /*1bcc0*/  LOP3.LUT R9, R9, R10, RZ, 0x3c, !PT ;  /* 0x0000000a09097212 */ /* 0x000fe400078e3cff */
[----:B------:R-:W-:-:S07]  /*1bcd0*/  SEL R4, R2, RZ, P3 ;  /* 0x000000ff02047207 */ /* 0x000fce0001800000 */
.L_x_577:
[----:B------:R-:W-:Y:S05]  /*1bce0*/  BSYNC B0 ;  /* 0x0000000000007941 */ /* 0x000fea0003800000 */
.L_x_576:
[----:B------:R-:W-:Y:S01]  /*1bcf0*/  MOV R2, 0x3bbb989d ;  /* 0x3bbb989d00027802 */ /* 0x000fe20000000f00 */
[C---:B------:R-:W-:Y:S01]  /*1bd00*/  FFMA R88, R17.reuse, R88, R153 ;  /* 0x0000005811587223 */ /* 0x040fe20000000099 */
[----:B--2---:R-:W-:Y:S01]  /*1bd10*/  MOV R0, 0x437c0000 ;  /* 0x437c000000007802 */ /* 0x004fe20000000f00 */
[C---:B------:R-:W-:Y:S01]  /*1bd20*/  FFMA R89, R17.reuse, R89, R152 ;  /* 0x0000005911597223 */ /* 0x040fe20000000098 */
[C---:B------:R-:W-:Y:S01]  /*1bd30*/  FFMA R90, R17.reuse, R90, R23 ;  /* 0x0000005a115a7223 */ /* 0x040fe20000000017 */
[-C--:B------:R-:W-:Y:S01]  /*1bd40*/  FFMA.SAT R3, -R88, R2.reuse, 0.5 ;  /* 0x3f00000058037423 */ /* 0x080fe20000002102 */
[----:B------:R-:W-:Y:S01]  /*1bd50*/  FFMA R91, R17, R91, R22 ;  /* 0x0000005b115b7223 */ /* 0x000fe20000000016 */
[----:B-1----:R-:W-:Y:S01]  /*1bd60*/  FFMA.SAT R25, -R89, R2, 0.5 ;  /* 0x3f00000059197423 */ /* 0x002fe20000002102 */
[----:B------:R-:W-:Y:S01]  /*1bd70*/  FFMA R92, R17, R92, R21 ;  /* 0x0000005c115c7223 */ /* 0x000fe20000000015 */
[----:B------:R-:W-:Y:S01]  /*1bd80*/  FFMA.RM R3, R3, R0, 12582913 ;  /* 0x4b40000103037423 */ /* 0x000fe20000004000 */
[----:B------:R-:W-:Y:S01]  /*1bd90*/  FFMA.SAT R27, -R91, R2, 0.5 ;  /* 0x3f0000005b1b7423 */ /* 0x000fe20000002102 */
[----:B------:R-:W-:Y:S01]  /*1bda0*/  FFMA.RM R10, R25, R0, 12582913 ;  /* 0x4b400001190a7423 */ /* 0x000fe20000004000 */
[----:B------:R-:W-:Y:S01]  /*1bdb0*/  FFMA.SAT R25, -R90, R2, 0.5 ;  /* 0x3f0000005a197423 */ /* 0x000fe20000002102 */
[----:B------:R-:W-:Y:S01]  /*1bdc0*/  FADD R11, R3, -12583039 ;  /* 0xcb40007f030b7421 */ /* 0x000fe20000000000 */
[C---:B------:R-:W-:Y:S01]  /*1bdd0*/  FFMA R94, R17.reuse, R94, R19 ;  /* 0x0000005e115e7223 */ /* 0x040fe20000000013 */
[----:B------:R-:W-:Y:S01]  /*1bde0*/  FADD R24, R10, -12583039 ;  /* 0xcb40007f0a187421 */ /* 0x000fe20000000000 */
[----:B------:R-:W-:Y:S01]  /*1bdf0*/  FFMA R93, R17, R93, R20 ;  /* 0x0000005d115d7223 */ /* 0x000fe20000000014 */
[----:B------:R-:W-:Y:S01]  /*1be00*/  FFMA R11, -R88, 1.4426950216293334961, -R11 ;  /* 0x3fb8aa3b580b7823 */ /* 0x000fe2000000090b */
[----:B------:R-:W-:Y:S01]  /*1be10*/  FFMA.SAT R33, -R94, R2, 0.5 ;  /* 0x3f0000005e217423 */ /* 0x000fe20000002102 */
[----:B------:R-:W-:Y:S01]  /*1be20*/  FFMA R24, -R89, 1.4426950216293334961, -R24 ;  /* 0x3fb8aa3b59187823 */ /* 0x000fe20000000918 */
[----:B------:R-:W-:Y:S01]  /*1be30*/  FFMA R97, R17, R97, R14 ;  /* 0x0000006111617223 */ /* 0x000fe2000000000e */
[----:B------:R-:W-:Y:S01]  /*1be40*/  FFMA R29, -R88, 1.925963033500011079e-08, R11 ;  /* 0x32a57060581d7823 */ /* 0x000fe2000000010b */
[-C--:B------:R-:W-:Y:S01]  /*1be50*/  FFMA.RM R11, R25, R0.reuse, 12582913 ;  /* 0x4b400001190b7423 */ /* 0x080fe20000004000 */
[----:B------:R-:W-:Y:S01]  /*1be60*/  FFMA R26, -R89, 1.925963033500011079e-08, R24 ;  /* 0x32a57060591a7823 */ /* 0x000fe20000000118 */
[----:B------:R-:W-:Y:S01]  /*1be70*/  FFMA.RM R24, R27, R0, 12582913 ;  /* 0x4b4000011b187423 */ /* 0x000fe20000004000 */
[-C--:B------:R-:W-:Y:S01]  /*1be80*/  FFMA.SAT R27, -R92, R2.reuse, 0.5 ;  /* 0x3f0000005c1b7423 */ /* 0x080fe20000002102 */
[----:B------:R-:W-:Y:S01]  /*1be90*/  FADD R25, R11, -12583039 ;  /* 0xcb40007f0b197421 */ /* 0x000fe20000000000 */
[----:B------:R-:W1:Y:S01]  /*1bea0*/  MUFU.EX2 R29, R29 ;  /* 0x0000001d001d7308 */ /* 0x000e620000000800 */
[----:B------:R-:W-:Y:S01]  /*1beb0*/  FADD R30, R24, -12583039 ;  /* 0xcb40007f181e7421 */ /* 0x000fe20000000000 */
[C---:B------:R-:W-:Y:S01]  /*1bec0*/  FFMA R95, R17.reuse, R95, R18 ;  /* 0x0000005f115f7223 */ /* 0x040fe20000000012 */
[C---:B------:R-:W-:Y:S01]  /*1bed0*/  FFMA R25, -R90.reuse, 1.4426950216293334961, -R25 ;  /* 0x3fb8aa3b5a197823 */ /* 0x040fe20000000919 */
[----:B------:R-:W-:Y:S01]  /*1bee0*/  FFMA R101, R17, R101, R8 ;  /* 0x0000006511657223 */ /* 0x000fe20000000008 */
[----:B------:R-:W-:Y:S01]  /*1bef0*/  FFMA R30, -R91, 1.4426950216293334961, -R30 ;  /* 0x3fb8aa3b5b1e7823 */ /* 0x000fe2000000091e */
[----:B------:R-:W-:Y:S01]  /*1bf00*/  FFMA.SAT R41, -R97, R2, 0.5 ;  /* 0x3f00000061297423 */ /* 0x000fe20000002102 */
[----:B------:R-:W-:Y:S01]  /*1bf10*/  FFMA R28, -R90, 1.925963033500011079e-08, R25 ;  /* 0x32a570605a1c7823 */ /* 0x000fe20000000119 */
[----:B------:R-:W-:Y:S01]  /*1bf20*/  FFMA.RM R25, R27, R0, 12582913 ;  /* 0x4b4000011b197423 */ /* 0x000fe20000004000 */
[----:B------:R-:W-:Y:S01]  /*1bf30*/  FFMA.SAT R27, -R93, R2, 0.5 ;  /* 0x3f0000005d1b7423 */ /* 0x000fe20000002102 */
[----:B------:R-:W2:Y:S01]  /*1bf40*/  MUFU.EX2 R26, R26 ;  /* 0x0000001a001a7308 */ /* 0x000ea20000000800 */
[----:B------:R-:W-:Y:S01]  /*1bf50*/  FFMA R30, -R91, 1.925963033500011079e-08, R30 ;  /* 0x32a570605b1e7823 */ /* 0x000fe2000000011e */
[----:B------:R-:W-:Y:S01]  /*1bf60*/  FADD R31, R25, -12583039 ;  /* 0xcb40007f191f7421 */ /* 0x000fe20000000000 */
[----:B------:R-:W-:Y:S01]  /*1bf70*/  FFMA.RM R27, R27, R0, 12582913 ;  /* 0x4b4000011b1b7423 */ /* 0x000fe20000004000 */
[----:B------:R-:W-:Y:S01]  /*1bf80*/  FFMA.SAT R37, -R95, R2, 0.5 ;  /* 0x3f0000005f257423 */ /* 0x000fe20000002102 */
[----:B------:R-:W-:Y:S01]  /*1bf90*/  FFMA R96, R17, R96, R15 ;  /* 0x0000006011607223 */ /* 0x000fe2000000000f */
[C---:B------:R-:W-:Y:S01]  /*1bfa0*/  FFMA R31, -R92.reuse, 1.4426950216293334961, -R31 ;  /* 0x3fb8aa3b5c1f7823 */ /* 0x040fe2000000091f */
[----:B------:R-:W-:Y:S01]  /*1bfb0*/  FADD R34, R27, -12583039 ;  /* 0xcb40007f1b227421 */ /* 0x000fe20000000000 */
[----:B------:R-:W3:Y:S01]  /*1bfc0*/  MUFU.EX2 R28, R28 ;  /* 0x0000001c001c7308 */ /* 0x000ee20000000800 */
[----:B------:R-:W-:Y:S01]  /*1bfd0*/  FFMA R98, R17, R98, R13 ;  /* 0x0000006211627223 */ /* 0x000fe2000000000d */
[----:B------:R-:W-:Y:S01]  /*1bfe0*/  FFMA R32, -R92, 1.925963033500011079e-08, R31 ;  /* 0x32a570605c207823 */ /* 0x000fe2000000011f */
[----:B------:R-:W-:Y:S01]  /*1bff0*/  FFMA.RM R31, R33, R0, 12582913 ;  /* 0x4b400001211f7423 */ /* 0x000fe20000004000 */
[----:B------:R-:W-:Y:S01]  /*1c000*/  FFMA R34, -R93, 1.4426950216293334961, -R34 ;  /* 0x3fb8aa3b5d227823 */ /* 0x000fe20000000922 */
[C---:B------:R-:W-:Y:S01]  /*1c010*/  FFMA R99, R17.reuse, R99, R12 ;  /* 0x0000006311637223 */ /* 0x040fe2000000000c */
[----:B------:R-:W-:Y:S01]  /*1c020*/  FFMA R100, R17, R100, R7 ;  /* 0x0000006411647223 */ /* 0x000fe20000000007 */
[----:B------:R-:W-:Y:S01]  /*1c030*/  FADD R33, R31, -12583039 ;  /* 0xcb40007f1f217421 */ /* 0x000fe20000000000 */
[C---:B------:R-:W-:Y:S01]  /*1c040*/  FFMA R102, R17.reuse, R102, R6 ;  /* 0x0000006611667223 */ /* 0x040fe20000000006 */
[----:B------:R-:W-:Y:S01]  /*1c050*/  FFMA R103, R17, R103, R5 ;  /* 0x0000006711677223 */ /* 0x000fe20000000005 */
[----:B------:R-:W4:Y:S01]  /*1c060*/  MUFU.EX2 R32, R32 ;  /* 0x0000002000207308 */ /* 0x000f220000000800 */
[C---:B------:R-:W-:Y:S01]  /*1c070*/  FFMA R33, -R94.reuse, 1.4426950216293334961, -R33 ;  /* 0x3fb8aa3b5e217823 */ /* 0x040fe20000000921 */
[----:B------:R-:W-:Y:S01]  /*1c080*/  FFMA R34, -R93, 1.925963033500011079e-08, R34 ;  /* 0x32a570605d227823 */ /* 0x000fe20000000122 */
[----:B------:R-:W-:Y:S01]  /*1c090*/  FFMA.SAT R51, -R101, R2, 0.5 ;  /* 0x3f00000065337423 */ /* 0x000fe20000002102 */
[----:B------:R-:W-:Y:S01]  /*1c0a0*/  FFMA.RM R41, R41, R0, 12582913 ;  /* 0x4b40000129297423 */ /* 0x000fe20000004000 */
[----:B------:R-:W-:Y:S01]  /*1c0b0*/  FFMA R36, -R94, 1.925963033500011079e-08, R33 ;  /* 0x32a570605e247823 */ /* 0x000fe20000000121 */
[-C--:B------:R-:W-:Y:S01]  /*1c0c0*/  FFMA.SAT R39, -R96, R2.reuse, 0.5 ;  /* 0x3f00000060277423 */ /* 0x080fe20000002102 */
[-C--:B------:R-:W-:Y:S01]  /*1c0d0*/  FFMA.SAT R43, -R98, R2.reuse, 0.5 ;  /* 0x3f000000622b7423 */ /* 0x080fe20000002102 */
[----:B------:R5:W4:Y:S01]  /*1c0e0*/  MUFU.EX2 R35, R30 ;  /* 0x0000001e00237308 */ /* 0x000b220000000800 */
[-C--:B------:R-:W-:Y:S01]  /*1c0f0*/  FFMA.SAT R47, -R99, R2.reuse, 0.5 ;  /* 0x3f000000632f7423 */ /* 0x080fe20000002102 */
[-C--:B------:R-:W-:Y:S01]  /*1c100*/  FFMA.SAT R49, -R100, R2.reuse, 0.5 ;  /* 0x3f00000064317423 */ /* 0x080fe20000002102 */
[-C--:B------:R-:W-:Y:S01]  /*1c110*/  FFMA.SAT R55, -R102, R2.reuse, 0.5 ;  /* 0x3f00000066377423 */ /* 0x080fe20000002102 */
[----:B------:R-:W-:Y:S01]  /*1c120*/  FFMA.SAT R57, -R103, R2, 0.5 ;  /* 0x3f00000067397423 */ /* 0x000fe20000002102 */
[-C--:B------:R-:W-:Y:S01]  /*1c130*/  FFMA.RM R42, R51, R0.reuse, 12582913 ;  /* 0x4b400001332a7423 */ /* 0x080fe20000004000 */
[----:B------:R-:W-:Y:S01]  /*1c140*/  SHF.L.U32 R2, R3, 0x17, RZ ;  /* 0x0000001703027819 */ /* 0x000fe200000006ff */
[-C--:B------:R-:W-:Y:S01]  /*1c150*/  FFMA.RM R33, R39, R0.reuse, 12582913 ;  /* 0x4b40000127217423 */ /* 0x080fe20000004000 */
[----:B------:R-:W4:Y:S01]  /*1c160*/  MUFU.EX2 R36, R36 ;  /* 0x0000002400247308 */ /* 0x000f220000000800 */
[-C--:B-----5:R-:W-:Y:S01]  /*1c170*/  FFMA.RM R30, R37, R0.reuse, 12582913 ;  /* 0x4b400001251e7423 */ /* 0x0a0fe20000004000 */
[-C--:B------:R-:W-:Y:S01]  /*1c180*/  FFMA.RM R43, R43, R0.reuse, 12582913 ;  /* 0x4b4000012b2b7423 */ /* 0x080fe20000004000 */
[-C--:B------:R-:W-:Y:S01]  /*1c190*/  FFMA.RM R47, R47, R0.reuse, 12582913 ;  /* 0x4b4000012f2f7423 */ /* 0x080fe20000004000 */
[-C--:B------:R-:W-:Y:S01]  /*1c1a0*/  FFMA.RM R49, R49, R0.reuse, 12582913 ;  /* 0x4b40000131317423 */ /* 0x080fe20000004000 */
[-C--:B------:R-:W-:Y:S01]  /*1c1b0*/  FFMA.RM R55, R55, R0.reuse, 12582913 ;  /* 0x4b40000137377423 */ /* 0x080fe20000004000 */
[----:B------:R-:W-:Y:S01]  /*1c1c0*/  FFMA.RM R57, R57, R0, 12582913 ;  /* 0x4b40000139397423 */ /* 0x000fe20000004000 */
[----:B------:R-:W-:Y:S01]  /*1c1d0*/  SHF.L.U32 R3, R10, 0x17, RZ ;  /* 0x000000170a037819 */ /* 0x000fe200000006ff */
[----:B------:R5:W4:Y:S01]  /*1c1e0*/  MUFU.EX2 R37, R34 ;  /* 0x0000002200257308 */ /* 0x000b220000000800 */
[----:B------:R-:W-:Y:S01]  /*1c1f0*/  FADD R0, R42, -12583039 ;  /* 0xcb40007f2a007421 */ /* 0x000fe20000000000 */
[----:B------:R-:W-:-:S02]  /*1c200*/  IMAD.SHL.U32 R11, R11, 0x800000, RZ ;  /* 0x008000000b0b7824 */ /* 0x000fc400078e00ff */
[----:B------:R-:W-:Y:S01]  /*1c210*/  FADD R38, R30, -12583039 ;  /* 0xcb40007f1e267421 */ /* 0x000fe20000000000 */
[----:B------:R-:W-:Y:S01]  /*1c220*/  FADD R39, R33, -12583039 ;  /* 0xcb40007f21277421 */ /* 0x000fe20000000000 */
[----:B------:R-:W-:Y:S01]  /*1c230*/  FADD R45, R43, -12583039 ;  /* 0xcb40007f2b2d7421 */ /* 0x000fe20000000000 */
[----:B------:R-:W-:Y:S01]  /*1c240*/  FADD R40, R47, -12583039 ;  /* 0xcb40007f2f287421 */ /* 0x000fe20000000000 */
[----:B-1----:R-:W-:Y:S01]  /*1c250*/  FFMA R46, R2, R29, 1 ;  /* 0x3f800000022e7423 */ /* 0x002fe2000000001d */
[----:B------:R-:W-:Y:S01]  /*1c260*/  FFMA R2, -R101, 1.4426950216293334961, -R0 ;  /* 0x3fb8aa3b65027823 */ /* 0x000fe20000000900 */
[----:B-----5:R-:W-:Y:S01]  /*1c270*/  FADD R34, R41, -12583039 ;  /* 0xcb40007f29227421 */ /* 0x020fe20000000000 */
[----:B--2---:R-:W-:Y:S01]  /*1c280*/  FFMA R26, R3, R26, 1 ;  /* 0x3f800000031a7423 */ /* 0x004fe2000000001a */
[----:B---3--:R-:W-:Y:S01]  /*1c290*/  FFMA R10, R11, R28, 1 ;  /* 0x3f8000000b0a7423 */ /* 0x008fe2000000001c */
[----:B------:R-:W-:Y:S01]  /*1c2a0*/  SHF.L.U32 R25, R25, 0x17, RZ ;  /* 0x0000001719197819 */ /* 0x000fe200000006ff */
[----:B------:R-:W-:Y:S01]  /*1c2b0*/  FFMA R34, -R97, 1.4426950216293334961, -R34 ;  /* 0x3fb8aa3b61227823 */ /* 0x000fe20000000922 */
[----:B------:R-:W-:Y:S01]  /*1c2c0*/  FADD R51, R49, -12583039 ;  /* 0xcb40007f31337421 */ /* 0x000fe20000000000 */
[----:B------:R-:W-:Y:S01]  /*1c2d0*/  SHF.L.U32 R24, R24, 0x17, RZ ;  /* 0x0000001718187819 */ /* 0x000fe200000006ff */
[----:B------:R-:W-:Y:S01]  /*1c2e0*/  FADD R3, R55, -12583039 ;  /* 0xcb40007f37037421 */ /* 0x000fe20000000000 */
[----:B------:R-:W-:Y:S01]  /*1c2f0*/  FFMA R34, -R97, 1.925963033500011079e-08, R34 ;  /* 0x32a5706061227823 */ /* 0x000fe20000000122 */
[----:B------:R-:W-:Y:S01]  /*1c300*/  FADD R28, R57, -12583039 ;  /* 0xcb40007f391c7421 */ /* 0x000fe20000000000 */
[----:B------:R-:W-:Y:S01]  /*1c310*/  SHF.L.U32 R31, R31, 0x17, RZ ;  /* 0x000000171f1f7819 */ /* 0x000fe200000006ff */
[----:B------:R-:W-:Y:S01]  /*1c320*/  FFMA R38, -R95, 1.4426950216293334961, -R38 ;  /* 0x3fb8aa3b5f267823 */ /* 0x000fe20000000926 */
[----:B------:R-:W-:Y:S01]  /*1c330*/  FFMA R39, -R96, 1.4426950216293334961, -R39 ;  /* 0x3fb8aa3b60277823 */ /* 0x000fe20000000927 */
[----:B------:R-:W-:Y:S01]  /*1c340*/  FFMA R45, -R98, 1.4426950216293334961, -R45 ;  /* 0x3fb8aa3b622d7823 */ /* 0x000fe2000000092d */
[----:B------:R-:W-:Y:S01]  /*1c350*/  FFMA R40, -R99, 1.4426950216293334961, -R40 ;  /* 0x3fb8aa3b63287823 */ /* 0x000fe20000000928 */
[----:B------:R-:W-:Y:S01]  /*1c360*/  FFMA R2, -R101, 1.925963033500011079e-08, R2 ;  /* 0x32a5706065027823 */ /* 0x000fe20000000102 */
[----:B------:R-:W-:Y:S01]  /*1c370*/  FFMA R51, -R100, 1.4426950216293334961, -R51 ;  /* 0x3fb8aa3b64337823 */ /* 0x000fe20000000933 */
[----:B------:R-:W-:Y:S01]  /*1c380*/  FFMA R29, -R102, 1.4426950216293334961, -R3 ;  /* 0x3fb8aa3b661d7823 */ /* 0x000fe20000000903 */
[----:B----4-:R-:W-:Y:S01]  /*1c390*/  FFMA R32, R25, R32, 1 ;  /* 0x3f80000019207423 */ /* 0x010fe20000000020 */
[----:B------:R-:W-:Y:S01]  /*1c3a0*/  FFMA R28, -R103, 1.4426950216293334961, -R28 ;  /* 0x3fb8aa3b671c7823 */ /* 0x000fe2000000091c */
[----:B------:R-:W-:Y:S01]  /*1c3b0*/  FFMA R11, R24, R35, 1 ;  /* 0x3f800000180b7423 */ /* 0x000fe20000000023 */
[----:B------:R-:W-:Y:S01]  /*1c3c0*/  FFMA R25, R31, R36, 1 ;  /* 0x3f8000001f197423 */ /* 0x000fe20000000024 */
[----:B------:R-:W-:Y:S01]  /*1c3d0*/  FFMA R38, -R95, 1.925963033500011079e-08, R38 ;  /* 0x32a570605f267823 */ /* 0x000fe20000000126 */
[----:B------:R-:W-:Y:S01]  /*1c3e0*/  FFMA R39, -R96, 1.925963033500011079e-08, R39 ;  /* 0x32a5706060277823 */ /* 0x000fe20000000127 */
[----:B------:R-:W1:Y:S01]  /*1c3f0*/  MUFU.EX2 R34, R34 ;  /* 0x0000002200227308 */ /* 0x000e620000000800 */
[----:B------:R-:W-:Y:S01]  /*1c400*/  FFMA R45, -R98, 1.925963033500011079e-08, R45 ;  /* 0x32a57060622d7823 */ /* 0x000fe2000000012d */
[----:B------:R-:W-:Y:S01]  /*1c410*/  FFMA R40, -R99, 1.925963033500011079e-08, R40 ;  /* 0x32a5706063287823 */ /* 0x000fe20000000128 */
[----:B------:R-:W-:Y:S01]  /*1c420*/  SHF.L.U32 R24, R27, 0x17, RZ ;  /* 0x000000171b187819 */ /* 0x000fe200000006ff */
[----:B------:R-:W-:Y:S01]  /*1c430*/  FFMA R51, -R100, 1.925963033500011079e-08, R51 ;  /* 0x32a5706064337823 */ /* 0x000fe20000000133 */
[----:B------:R-:W-:Y:S01]  /*1c440*/  IADD3 R31, R46, 0x1800000, RZ ;  /* 0x018000002e1f7810 */ /* 0x000fe20007ffe0ff */
[----:B------:R-:W-:Y:S01]  /*1c450*/  FFMA R35, -R102, 1.925963033500011079e-08, R29 ;  /* 0x32a5706066237823 */ /* 0x000fe2000000011d */
[----:B------:R-:W-:Y:S01]  /*1c460*/  SHF.L.U32 R29, R41, 0x17, RZ ;  /* 0x00000017291d7819 */ /* 0x000fe200000006ff */
[----:B------:R2:W3:Y:S01]  /*1c470*/  MUFU.EX2 R3, R2 ;  /* 0x0000000200037308 */ /* 0x0004e20000000800 */
[----:B------:R-:W-:Y:S01]  /*1c480*/  LOP3.LUT R31, R31, 0x7f800000, RZ, 0xc0, !PT ;  /* 0x7f8000001f1f7812 */ /* 0x000fe200078ec0ff */
[----:B------:R-:W-:Y:S01]  /*1c490*/  FFMA R24, R24, R37, 1 ;  /* 0x3f80000018187423 */ /* 0x000fe20000000025 */
[----:B------:R-:W-:Y:S01]  /*1c4a0*/  SHF.L.U32 R27, R30, 0x17, RZ ;  /* 0x000000171e1b7819 */ /* 0x000fe200000006ff */
[----:B------:R-:W-:Y:S01]  /*1c4b0*/  IMAD.SHL.U32 R30, R43, 0x800000, RZ ;  /* 0x008000002b1e7824 */ /* 0x000fe200078e00ff */
[----:B------:R-:W-:Y:S01]  /*1c4c0*/  ISETP.GT.U32.AND P2, PT, R31, 0x1ffffff, PT ;  /* 0x01ffffff1f00780c */ /* 0x000fe20003f44070 */
[----:B------:R-:W-:Y:S01]  /*1c4d0*/  BSSY B1, `(.L_x_582) ;  /* 0x0000022000017945 */ /* 0x000fe20003800000 */
[----:B------:R-:W-:Y:S01]  /*1c4e0*/  SHF.L.U32 R31, R47, 0x17, RZ ;  /* 0x000000172f1f7819 */ /* 0x000fe200000006ff */
[----:B------:R-:W4:Y:S01]  /*1c4f0*/  MUFU.EX2 R38, R38 ;  /* 0x0000002600267308 */ /* 0x000f220000000800 */
[----:B--2---:R-:W-:Y:S01]  /*1c500*/  FFMA R2, -R103, 1.925963033500011079e-08, R28 ;  /* 0x32a5706067027823 */ /* 0x004fe2000000011c */
[----:B------:R-:W-:Y:S01]  /*1c510*/  SHF.L.U32 R28, R33, 0x17, RZ ;  /* 0x00000017211c7819 */ /* 0x000fe200000006ff */
[----:B-1----:R-:W-:Y:S01]  /*1c520*/  FFMA R29, R29, R34, 1 ;  /* 0x3f8000001d1d7423 */ /* 0x002fe20000000022 */
[----:B------:R-:W-:-:S02]  /*1c530*/  SHF.L.U32 R33, R49, 0x17, RZ ;  /* 0x0000001731217819 */ /* 0x000fc400000006ff */
[----:B------:R-:W-:Y:S02]  /*1c540*/  SHF.L.U32 R34, R42, 0x17, RZ ;  /* 0x000000172a227819 */ /* 0x000fe400000006ff */
[----:B------:R-:W1:Y:S01]  /*1c550*/  MUFU.EX2 R39, R39 ;  /* 0x0000002700277308 */ /* 0x000e620000000800 */
[----:B------:R-:W-:Y:S02]  /*1c560*/  SHF.L.U32 R36, R57, 0x17, RZ ;  /* 0x0000001739247819 */ /* 0x000fe400000006ff */
[----:B---3--:R-:W-:-:S05]  /*1c570*/  FFMA R34, R34, R3, 1 ;  /* 0x3f80000022227423 */ /* 0x008fca0000000003 */
[----:B------:R-:W2:Y:S01]  /*1c580*/  MUFU.EX2 R45, R45 ;  /* 0x0000002d002d7308 */ /* 0x000ea20000000800 */
[----:B----4-:R-:W-:-:S07]  /*1c590*/  FFMA R27, R27, R38, 1 ;  /* 0x3f8000001b1b7423 */ /* 0x010fce0000000026 */
[----:B------:R-:W3:Y:S01]  /*1c5a0*/  MUFU.EX2 R40, R40 ;  /* 0x0000002800287308 */ /* 0x000ee20000000800 */
[----:B-1----:R-:W-:-:S07]  /*1c5b0*/  FFMA R28, R28, R39, 1 ;  /* 0x3f8000001c1c7423 */ /* 0x002fce0000000027 */
[----:B------:R-:W1:Y:S01]  /*1c5c0*/  MUFU.EX2 R0, R51 ;  /* 0x0000003300007308 */ /* 0x000e620000000800 */
[----:B--2---:R-:W-:-:S07]  /*1c5d0*/  FFMA R30, R30, R45, 1 ;  /* 0x3f8000001e1e7423 */ /* 0x004fce000000002d */
[----:B------:R2:W4:Y:S01]  /*1c5e0*/  MUFU.EX2 R44, R35 ;  /* 0x00000023002c7308 */ /* 0x0005220000000800 */
[----:B---3--:R-:W-:-:S07]  /*1c5f0*/  FFMA R31, R31, R40, 1 ;  /* 0x3f8000001f1f7423 */ /* 0x008fce0000000028 */
[----:B------:R-:W3:Y:S01]  /*1c600*/  MUFU.EX2 R37, R2 ;  /* 0x0000000200257308 */ /* 0x000ee20000000800 */
[----:B--2---:R-:W-:Y:S01]  /*1c610*/  SHF.L.U32 R35, R55, 0x17, RZ ;  /* 0x0000001737237819 */ /* 0x004fe200000006ff */
[----:B-1----:R-:W-:-:S04]  /*1c620*/  FFMA R33, R33, R0, 1 ;  /* 0x3f80000021217423 */ /* 0x002fc80000000000 */
[----:B----4-:R-:W-:Y:S01]  /*1c630*/  FFMA R35, R35, R44, 1 ;  /* 0x3f80000023237423 */ /* 0x010fe2000000002c */
[----:B---3--:R-:W-:Y:S01]  /*1c640*/  FFMA R36, R36, R37, 1 ;  /* 0x3f80000024247423 */ /* 0x008fe20000000025 */
[----:B------:R-:W-:Y:S06]  /*1c650*/  @P2 BRA `(.L_x_583) ;  /* 0x0000000000142947 */ /* 0x000fec0003800000 */
[----:B------:R-:W-:Y:S02]  /*1c660*/  MOV R0, R46 ;  /* 0x0000002e00007202 */ /* 0x000fe40000000f00 */
[----:B------:R-:W-:-:S07]  /*1c670*/  MOV R2, 0x1c690 ;  /* 0x0001c69000027802 */ /* 0x000fce0000000f00 */
[----:B------:R-:W-:Y:S05]  /*1c680*/  CALL.REL.NOINC `($__internal_0_$__cuda_sm20_rcp_rn_f32_slowpath) ;  /* 0x0000012000e87944 */ /* 0x000fea0003c00000 */
[----:B------:R-:W-:Y:S01]  /*1c690*/  MOV R37, R0 ;  /* 0x0000000000257202 */ /* 0x000fe20000000f00 */
[----:B------:R-:W-:Y:S06]  /*1c6a0*/  BRA `(.L_x_584) ;  /* 0x0000000000107947 */ /* 0x000fec0003800000 */
.L_x_583:
[----:B------:R-:W1:Y:S02]  /*1c6b0*/  MUFU.RCP R37, R46 ;  /* 0x0000002e00257308 */ /* 0x000e640000001000 */
[----:B-1----:R-:W-:-:S04]  /*1c6c0*/  FFMA R0, R46, R37, -1 ;  /* 0xbf8000002e007423 */ /* 0x002fc80000000025 */
[----:B------:R-:W-:-:S04]  /*1c6d0*/  FADD.FTZ R0, -R0, -RZ ;  /* 0x800000ff00007221 */ /* 0x000fc80000010100 */
[----:B------:R-:W-:-:S07]  /*1c6e0*/  FFMA R37, R37, R0, R37 ;  /* 0x0000000025257223 */ /* 0x000fce0000000025 */
.L_x_584:
[----:B------:R-:W-:Y:S05]  /*1c6f0*/  BSYNC B1 ;  /* 0x0000000000017941 */ /* 0x000fea0003800000 */
.L_x_582:
        /* <DEDUP_REMOVED lines=10> */
.L_x_586:
[----:B------:R-:W1:Y:S02]  /*1c7a0*/  MUFU.RCP R3, R26 ;  /* 0x0000001a00037308 */ /* 0x000e640000001000 */
[----:B-1----:R-:W-:-:S04]  /*1c7b0*/  FFMA R0, R26, R3, -1 ;  /* 0xbf8000001a007423 */ /* 0x002fc80000000003 */
[----:B------:R-:W-:-:S04]  /*1c7c0*/  FADD.FTZ R0, -R0, -RZ ;  /* 0x800000ff00007221 */ /* 0x000fc80000010100 */
[----:B------:R-:W-:-:S07]  /*1c7d0*/  FFMA R38, R3, R0, R3 ;  /* 0x0000000003267223 */ /* 0x000fce0000000003 */
.L_x_587:
[----:B------:R-:W-:Y:S05]  /*1c7e0*/  BSYNC B1 ;  /* 0x0000000000017941 */ /* 0x000fea0003800000 */
.L_x_585:
        /* <DEDUP_REMOVED lines=10> */
.L_x_589:
[----:B------:R-:W1:Y:S02]  /*1c890*/  MUFU.RCP R39, R10 ;  /* 0x0000000a00277308 */ /* 0x000e640000001000 */
[----:B-1----:R-:W-:-:S04]  /*1c8a0*/  FFMA R0, R10, R39, -1 ;  /* 0xbf8000000a007423 */ /* 0x002fc80000000027 */
[----:B------:R-:W-:-:S04]  /*1c8b0*/  FADD.FTZ R0, -R0, -RZ ;  /* 0x800000ff00007221 */ /* 0x000fc80000010100 */
[----:B------:R-:W-:-:S07]  /*1c8c0*/  FFMA R39, R39, R0, R39 ;  /* 0x0000000027277223 */ /* 0x000fce0000000027 */
.L_x_590:
[----:B------:R-:W-:Y:S05]  /*1c8d0*/  BSYNC B1 ;  /* 0x0000000000017941 */ /* 0x000fea0003800000 */
.L_x_588:
        /* <DEDUP_REMOVED lines=10> */
.L_x_592:
[----:B------:R-:W1:Y:S02]  /*1c980*/  MUFU.RCP R10, R11 ;  /* 0x0000000b000a7308 */ /* 0x000e640000001000 */
[----:B-1----:R-:W-:-:S04]  /*1c990*/  FFMA R0, R11, R10, -1 ;  /* 0xbf8000000b007423 */ /* 0x002fc8000000000a */
[----:B------:R-:W-:-:S04]  /*1c9a0*/  FADD.FTZ R3, -R0, -RZ ;  /* 0x800000ff00037221 */ /* 0x000fc80000010100 */
[----:B------:R-:W-:-:S07]  /*1c9b0*/  FFMA R10, R10, R3, R10 ;  /* 0x000000030a0a7223 */ /* 0x000fce000000000a */
.L_x_593:
[----:B------:R-:W-:Y:S05]  /*1c9c0*/  BSYNC B1 ;  /* 0x0000000000017941 */ /* 0x000fea0003800000 */
.L_x_591:
        /* <DEDUP_REMOVED lines=10> */
.L_x_595:
[----:B------:R-:W1:Y:S02]  /*1ca70*/  MUFU.RCP R11, R32 ;  /* 0x00000020000b7308 */ /* 0x000e640000001000 */
[----:B-1----:R-:W-:-:S04]  /*1ca80*/  FFMA R0, R32, R11, -1 ;  /* 0xbf80000020007423 */ /* 0x002fc8000000000b */
[----:B------:R-:W-:-:S04]  /*1ca90*/  FADD.FTZ R0, -R0, -RZ ;  /* 0x800000ff00007221 */ /* 0x000fc80000010100 */
[----:B------:R-:W-:-:S07]  /*1caa0*/  FFMA R11, R11, R0, R11 ;  /* 0x000000000b0b7223 */ /* 0x000fce000000000b */
.L_x_596:
[----:B------:R-:W-:Y:S05]  /*1cab0*/  BSYNC B1 ;  /* 0x0000000000017941 */ /* 0x000fea0003800000 */
.L_x_594:
        /* <DEDUP_REMOVED lines=10> */
.L_x_598:
[----:B------:R-:W1:Y:S02]  /*1cb60*/  MUFU.RCP R3, R24 ;  /* 0x0000001800037308 */ /* 0x000e640000001000 */
[----:B-1----:R-:W-:-:S04]  /*1cb70*/  FFMA R0, R24, R3, -1 ;  /* 0xbf80000018007423 */ /* 0x002fc80000000003 */
[----:B------:R-:W-:-:S04]  /*1cb80*/  FADD.FTZ R0, -R0, -RZ ;  /* 0x800000ff00007221 */ /* 0x000fc80000010100 */
[----:B------:R-:W-:-:S07]  /*1cb90*/  FFMA R26, R3, R0, R3 ;  /* 0x00000000031a7223 */ /* 0x000fce0000000003 */
.L_x_599:
[----:B------:R-:W-:Y:S05]  /*1cba0*/  BSYNC B1 ;  /* 0x0000000000017941 */ /* 0x000fea0003800000 */
.L_x_597:
        /* <DEDUP_REMOVED lines=10> */
.L_x_601:
[----:B------:R-:W1:Y:S02]  /*1cc50*/  MUFU.RCP R0, R25 ;  /* 0x0000001900007308 */ /* 0x000e640000001000 */
[----:B-1----:R-:W-:-:S04]  /*1cc60*/  FFMA R2, R25, R0, -1 ;  /* 0xbf80000019027423 */ /* 0x002fc80000000000 */
[----:B------:R-:W-:-:S04]  /*1cc70*/  FADD.FTZ R41, -R2, -RZ ;  /* 0x800000ff02297221 */ /* 0x000fc80000010100 */
[----:B------:R-:W-:-:S07]  /*1cc80*/  FFMA R41, R0, R41, R0 ;  /* 0x0000002900297223 */ /* 0x000fce0000000000 */
.L_x_602:
[----:B------:R-:W-:Y:S05]  /*1cc90*/  BSYNC B1 ;  /* 0x0000000000017941 */ /* 0x000fea0003800000 */
.L_x_600:
        /* <DEDUP_REMOVED lines=10> */
.L_x_604:
[----:B------:R-:W1:Y:S02]  /*1cd40*/  MUFU.RCP R24, R27 ;  /* 0x0000001b00187308 */ /* 0x000e640000001000 */
[----:B-1----:R-:W-:-:S04]  /*1cd50*/  FFMA R0, R27, R24, -1 ;  /* 0xbf8000001b007423 */ /* 0x002fc80000000018 */
[----:B------:R-:W-:-:S04]  /*1cd60*/  FADD.FTZ R3, -R0, -RZ ;  /* 0x800000ff00037221 */ /* 0x000fc80000010100 */
[----:B------:R-:W-:-:S07]  /*1cd70*/  FFMA R24, R24, R3, R24 ;  /* 0x0000000318187223 */ /* 0x000fce0000000018 */
.L_x_605:
[----:B------:R-:W-:Y:S05]  /*1cd80*/  BSYNC B1 ;  /* 0x0000000000017941 */ /* 0x000fea0003800000 */
.L_x_603:
        /* <DEDUP_REMOVED lines=10> */
.L_x_607:
[----:B------:R-:W1:Y:S02]  /*1ce30*/  MUFU.RCP R25, R28 ;  /* 0x0000001c00197308 */ /* 0x000e640000001000 */
[----:B-1----:R-:W-:-:S04]  /*1ce40*/  FFMA R0, R28, R25, -1 ;  /* 0xbf8000001c007423 */ /* 0x002fc80000000019 */
[----:B------:R-:W-:-:S04]  /*1ce50*/  FADD.FTZ R0, -R0, -RZ ;  /* 0x800000ff00007221 */ /* 0x000fc80000010100 */
[----:B------:R-:W-:-:S07]  /*1ce60*/  FFMA R25, R25, R0, R25 ;  /* 0x0000000019197223 */ /* 0x000fce0000000019 */
.L_x_608:
[----:B------:R-:W-:Y:S05]  /*1ce70*/  BSYNC B1 ;  /* 0x0000000000017941 */ /* 0x000fea0003800000 */
.L_x_606:
        /* <DEDUP_REMOVED lines=10> */
.L_x_610:
[----:B------:R-:W1:Y:S02]  /*1cf20*/  MUFU.RCP R28, R29 ;  /* 0x0000001d001c7308 */ /* 0x000e640000001000 */
[----:B-1----:R-:W-:-:S04]  /*1cf30*/  FFMA R0, R29, R28, -1 ;  /* 0xbf8000001d007423 */ /* 0x002fc8000000001c */
[----:B------:R-:W-:-:S04]  /*1cf40*/  FADD.FTZ R3, -R0, -RZ ;  /* 0x800000ff00037221 */ /* 0x000fc80000010100 */
[----:B------:R-:W-:-:S07]  /*1cf50*/  FFMA R28, R28, R3, R28 ;  /* 0x000000031c1c7223 */ /* 0x000fce000000001c */
.L_x_611:
[----:B------:R-:W-:Y:S05]  /*1cf60*/  BSYNC B1 ;  /* 0x0000000000017941 */ /* 0x000fea0003800000 */
.L_x_609:
        /* <DEDUP_REMOVED lines=10> */
.L_x_613:
[----:B------:R-:W1:Y:S02]  /*1d010*/  MUFU.RCP R27, R30 ;  /* 0x0000001e001b7308 */ /* 0x000e640000001000 */
[----:B-1----:R-:W-:-:S04]  /*1d020*/  FFMA R0, R30, R27, -1 ;  /* 0xbf8000001e007423 */ /* 0x002fc8000000001b */
[----:B------:R-:W-:-:S04]  /*1d030*/  FADD.FTZ R0, -R0, -RZ ;  /* 0x800000ff00007221 */ /* 0x000fc80000010100 */
[----:B------:R-:W-:-:S07]  /*1d040*/  FFMA R27, R27, R0, R27 ;  /* 0x000000001b1b7223 */ /* 0x000fce000000001b */
.L_x_614:
[----:B------:R-:W-:Y:S05]  /*1d050*/  BSYNC B1 ;  /* 0x0000000000017941 */ /* 0x000fea0003800000 */
.L_x_612:
        /* <DEDUP_REMOVED lines=10> */
.L_x_616:
[----:B------:R-:W1:Y:S02]  /*1d100*/  MUFU.RCP R30, R31 ;  /* 0x0000001f001e7308 */ /* 0x000e640000001000 */
[----:B-1----:R-:W-:-:S04]  /*1d110*/  FFMA R0, R31, R30, -1 ;  /* 0xbf8000001f007423 */ /* 0x002fc8000000001e */
[----:B------:R-:W-:-:S04]  /*1d120*/  FADD.FTZ R3, -R0, -RZ ;  /* 0x800000ff00037221 */ /* 0x000fc80000010100 */
[----:B------:R-:W-:-:S07]  /*1d130*/  FFMA R30, R30, R3, R30 ;  /* 0x000000031e1e7223 */ /* 0x000fce000000001e */
.L_x_617:
[----:B------:R-:W-:Y:S05]  /*1d140*/  BSYNC B1 ;  /* 0x0000000000017941 */ /* 0x000fea0003800000 */
.L_x_615:
        /* <DEDUP_REMOVED lines=10> */
.L_x_619:
[----:B------:R-:W1:Y:S02]  /*1d1f0*/  MUFU.RCP R0, R33 ;  /* 0x0000002100007308 */ /* 0x000e640000001000 */
[----:B-1----:R-:W-:-:S04]  /*1d200*/  FFMA R2, R33, R0, -1 ;  /* 0xbf80000021027423 */ /* 0x002fc80000000000 */
[----:B------:R-:W-:-:S04]  /*1d210*/  FADD.FTZ R29, -R2, -RZ ;  /* 0x800000ff021d7221 */ /* 0x000fc80000010100 */
[----:B------:R-:W-:-:S07]  /*1d220*/  FFMA R29, R0, R29, R0 ;  /* 0x0000001d001d7223 */ /* 0x000fce0000000000 */
.L_x_620:
[----:B------:R-:W-:Y:S05]  /*1d230*/  BSYNC B1 ;  /* 0x0000000000017941 */ /* 0x000fea0003800000 */
.L_x_618:
        /* <DEDUP_REMOVED lines=10> */
.L_x_622:
[----:B------:R-:W1:Y:S02]  /*1d2e0*/  MUFU.RCP R3, R34 ;  /* 0x0000002200037308 */ /* 0x000e640000001000 */
[----:B-1----:R-:W-:-:S04]  /*1d2f0*/  FFMA R0, R34, R3, -1 ;  /* 0xbf80000022007423 */ /* 0x002fc80000000003 */
[----:B------:R-:W-:-:S04]  /*1d300*/  FADD.FTZ R0, -R0, -RZ ;  /* 0x800000ff00007221 */ /* 0x000fc80000010100 */
[----:B------:R-:W-:-:S07]  /*1d310*/  FFMA R32, R3, R0, R3 ;  /* 0x0000000003207223 */ /* 0x000fce0000000003 */
.L_x_623:
[----:B------:R-:W-:Y:S05]  /*1d320*/  BSYNC B1 ;  /* 0x0000000000017941 */ /* 0x000fea0003800000 */
.L_x_621:
        /* <DEDUP_REMOVED lines=10> */
.L_x_625:
[----:B------:R-:W1:Y:S02]  /*1d3d0*/  MUFU.RCP R0, R35 ;  /* 0x0000002300007308 */ /* 0x000e640000001000 */
[----:B-1----:R-:W-:-:S04]  /*1d3e0*/  FFMA R2, R35, R0, -1 ;  /* 0xbf80000023027423 */ /* 0x002fc80000000000 */
[----:B------:R-:W-:-:S04]  /*1d3f0*/  FADD.FTZ R31, -R2, -RZ ;  /* 0x800000ff021f7221 */ /* 0x000fc80000010100 */
[----:B------:R-:W-:-:S07]  /*1d400*/  FFMA R31, R0, R31, R0 ;  /* 0x0000001f001f7223 */ /* 0x000fce0000000000 */
.L_x_626:
[----:B------:R-:W-:Y:S05]  /*1d410*/  BSYNC B1 ;  /* 0x0000000000017941 */ /* 0x000fea0003800000 */
.L_x_624:
        /* <DEDUP_REMOVED lines=9> */
.L_x_628:
[----:B------:R-:W1:Y:S02]  /*1d4b0*/  MUFU.RCP R3, R36 ;  /* 0x0000002400037308 */ /* 0x000e640000001000 */
[----:B-1----:R-:W-:-:S04]  /*1d4c0*/  FFMA R0, R36, R3, -1 ;  /* 0xbf80000024007423 */ /* 0x002fc80000000003 */
[----:B------:R-:W-:-:S04]  /*1d4d0*/  FADD.FTZ R0, -R0, -RZ ;  /* 0x800000ff00007221 */ /* 0x000fc80000010100 */
[----:B------:R-:W-:-:S07]  /*1d4e0*/  FFMA R0, R3, R0, R3 ;  /* 0x0000000003007223 */ /* 0x000fce0000000003 */
.L_x_629:
[----:B------:R-:W-:Y:S05]  /*1d4f0*/  BSYNC B1 ;  /* 0x0000000000017941 */ /* 0x000fea0003800000 */
.L_x_627:
        /* <DEDUP_REMOVED lines=45> */
.L_x_631:
[----:B------:R-:W-:Y:S05]  /*1d7d0*/  BSYNC B0 ;  /* 0x0000000000007941 */ /* 0x000fea0003800000 */
.L_x_630:
[----:B------:R-:W-:Y:S06]  /*1d7e0*/  BAR.SYNC.DEFER_BLOCKING 0x1, 0x100 ;  /* 0x0044000000007b1d */ /* 0x000fec0000010000 */
[----:B------:R-:W-:Y:S04]  /*1d7f0*/  BSSY B0, `(.L_x_632) ;  /* 0x0000009000007945 */ /* 0x000fe80003800000 */
[----:B------:R-:W-:Y:S05]  /*1d800*/  @P0 BRA `(.L_x_633) ;  /* 0x00000000001c0947 */ /* 0x000fea0003800000 */
[----:B------:R-:W-:-:S13]  /*1d810*/  ISETP.NE.AND P2, PT, R154, 0x3, PT ;  /* 0x000000039a00780c */ /* 0x000fda0003f45270 */
[----:B------:R-:W-:Y:S05]  /*1d820*/  @!P2 BRA `(.L_x_634) ;  /* 0x000000000004a947 */ /* 0x000fea0003800000 */
[----:B------:R-:W-:Y:S01]  /*1d830*/  BPT.TRAP 0x1 ;  /* 0x000000040000795c */ /* 0x000fe20000300000 */
.L_x_634:
[----:B------:R-:W-:-:S04]  /*1d840*/  ULEA UR4, UR5, UR49, 0x3 ;  /* 0x0000003105047291 */ /* 0x000fc8000f8e183f */
[----:B------:R-:W-:-:S04]  /*1d850*/  UIADD3 UR4, UR4, 0x50, URZ ;  /* 0x0000005004047890 */ /* 0x000fc8000fffe03f */
[----:B------:R-:W-:-:S09]  /*1d860*/  UPRMT UR4, UR48, 0x654, UR4 ;  /* 0x0000065430047896 */ /* 0x000fd20008000004 */
[----:B------:R-:W-:Y:S03]  /*1d870*/  SYNCS.ARRIVE.TRANS64.RED.A1T0 RZ, [UR4], RZ ;  /* 0x000000ffffff79a7 */ /* 0x000fe60008100404 */
.L_x_633:
[----:B------:R-:W-:Y:S05]  /*1d880*/  BSYNC B0 ;  /* 0x0000000000007941 */ /* 0x000fea0003800000 */
.L_x_632:
        /* <DEDUP_REMOVED lines=8> */
.L_x_637:
        /* <DEDUP_REMOVED lines=8> */
.L_x_1146:
[----:B------:R-:W-:Y:S05]  /*1d990*/  BSYNC B1 ;  /* 0x0000000000017941 */ /* 0x000fea0003800000 */
.L_x_638:
[----:B------:R-:W-:Y:S05]  /*1d9a0*/  @P1 BRA `(.L_x_640) ;  /* 0x0000000000941947 */ /* 0x000fea0003800000 */
[----:B-1----:R-:W-:Y:S01]  /*1d9b0*/  LEA R25, R4, R156, 0xd ;  /* 0x0000009c04197211 */ /* 0x002fe200078e68ff */
[----:B------:R-:W-:Y:S05]  /*1d9c0*/  WARPSYNC.ALL ;  /* 0x0000000000007948 */ /* 0x000fea0003800000 */
[----:B------:R-:W-:Y:S01]  /*1d9d0*/  IMAD R4, R164, 0x2, R25 ;  /* 0x00000002a4047824 */ /* 0x000fe200078e0219 */
[----:B------:R-:W1:Y:S05]  /*1d9e0*/  LDSM.16.M88.4 R12, [R25] ;  /* 0x00000000190c783b */ /* 0x000e6a0000000200 */
[----:B------:R-:W3:Y:S01]  /*1d9f0*/  LDSM.16.M88.4 R4, [R4] ;  /* 0x000000000404783b */ /* 0x000ee20000000200 */
[----:B-1----:R-:W-:-:S02]  /*1da00*/  SHF.L.U32 R23, R13, 0x10, RZ ;  /* 0x000000100d177819 */ /* 0x002fc400000006ff */
[----:B------:R-:W-:Y:S02]  /*1da10*/  SHF.L.U32 R19, R15, 0x10, RZ ;  /* 0x000000100f137819 */ /* 0x000fe400000006ff */
        /* <DEDUP_REMOVED lines=24> */
[----:B------:R-:W-:-:S02]  /*1dba0*/  SHF.L.U32 R35, R7, 0x10, RZ ;  /* 0x0000001007237819 */ /* 0x000fc400000006ff */
[----:B------:R-:W-:Y:S01]  /*1dbb0*/  LOP3.LUT R37, R7, 0xffff0000, RZ, 0xc0, !PT ;  /* 0xffff000007257812 */ /* 0x000fe200078ec0ff */
[C---:B------:R-:W-:Y:S01]  /*1dbc0*/  FMUL R7, R16.reuse, R31 ;  /* 0x0000001f10077220 */ /* 0x040fe20000400000 */
[C---:B------:R-:W-:Y:S01]  /*1dbd0*/  FMUL R8, R16.reuse, R33 ;  /* 0x0000002110087220 */ /* 0x040fe20000400000 */
[C---:B------:R-:W-:Y:S02]  /*1dbe0*/  FMUL R6, R16.reuse, R35 ;  /* 0x0000002310067220 */ /* 0x040fe40000400000 */
[----:B------:R-:W-:-:S07]  /*1dbf0*/  FMUL R5, R16, R37 ;  /* 0x0000002510057220 */ /* 0x000fce0000400000 */
.L_x_640:
[----:B------:R-:W-:Y:S02]  /*1dc00*/  LOP3.LUT R9, R9, R10, RZ, 0x3c, !PT ;  /* 0x0000000a09097212 */ /* 0x000fe400078e3cff */
[----:B------:R-:W-:-:S07]  /*1dc10*/  SEL R4, R2, RZ, P3 ;  /* 0x000000ff02047207 */ /* 0x000fce0001800000 */
.L_x_636:
[----:B------:R-:W-:Y:S05]  /*1dc20*/  BSYNC B0 ;  /* 0x0000000000007941 */ /* 0x000fea0003800000 */
.L_x_635:
[----:B--2---:R-:W2:Y:S04]  /*1dc30*/  LDL.LU R0, [R1+0x140] ;  /* 0x0001400001007983 */ /* 0x004ea80000300800 */
[----:B------:R-:W3:Y:S04]  /*1dc40*/  LDL.LU R2, [R1+0x144] ;  /* 0x0001440001027983 */ /* 0x000ee80000300800 */
[----:B-1----:R-:W4:Y:S04]  /*1dc50*/  LDL.LU R24, [R1+0x148] ;  /* 0x0001480001187983 */ /* 0x002f280000300800 */
        /* <DEDUP_REMOVED lines=13> */
[----:B------:R-:W-:Y:S01]  /*1dd30*/  IMAD.MOV.U32 R67, RZ, RZ, 0x3bbb989d ;  /* 0x3bbb989dff437424 */ /* 0x000fe200078e00ff */
[----:B------:R-:W-:Y:S01]  /*1dd40*/  MOV R69, 0x437c0000 ;  /* 0x437c000000457802 */ /* 0x000fe20000000f00 */
[----:B------:R-:W-:Y:S01]  /*1dd50*/  BSSY B1, `(.L_x_641) ;  /* 0x000009e000017945 */ /* 0x000fe20003800000 */
[C---:B--2---:R-:W-:Y:S01]  /*1dd60*/  FFMA R10, R17.reuse, R0, R153 ;  /* 0x00000000110a7223 */ /* 0x044fe20000000099 */
[----:B---3--:R-:W-:-:S03]  /*1dd70*/  FFMA R11, R17, R2, R152 ;  /* 0x00000002110b7223 */ /* 0x008fc60000000098 */
[-C--:B------:R-:W-:Y:S01]  /*1dd80*/  FFMA.SAT R0, -R10, R67.reuse, 0.5 ;  /* 0x3f0000000a007423 */ /* 0x080fe20000002143 */
[----:B----4-:R-:W-:Y:S01]  /*1dd90*/  FFMA R24, R17, R24, R23 ;  /* 0x0000001811187223 */ /* 0x010fe20000000017 */
[----:B------:R-:W-:Y:S02]  /*1dda0*/  FFMA.SAT R2, -R11, R67, 0.5 ;  /* 0x3f0000000b027423 */ /* 0x000fe40000002143 */
[----:B------:R-:W-:Y:S01]  /*1ddb0*/  FFMA.RM R0, R0, R69, 12582913 ;  /* 0x4b40000100007423 */ /* 0x000fe20000004045 */
[----:B------:R-:W-:Y:S01]  /*1ddc0*/  FFMA.SAT R27, -R24, R67, 0.5 ;  /* 0x3f000000181b7423 */ /* 0x000fe20000002143 */
[----:B------:R-:W-:Y:S01]  /*1ddd0*/  FFMA.RM R2, R2, R69, 12582913 ;  /* 0x4b40000102027423 */ /* 0x000fe20000004045 */
[----:B-----5:R-:W-:Y:S01]  /*1dde0*/  FFMA R25, R17, R25, R22 ;  /* 0x0000001911197223 */ /* 0x020fe20000000016 */
[----:B------:R-:W-:Y:S01]  /*1ddf0*/  FADD R3, R0, -12583039 ;  /* 0xcb40007f00037421 */ /* 0x000fe20000000000 */
[----:B------:R-:W-:Y:S01]  /*1de00*/  FFMA.RM R40, R27, R69, 12582913 ;  /* 0x4b4000011b287423 */ /* 0x000fe20000004045 */
[----:B------:R-:W-:Y:S01]  /*1de10*/  FADD R26, R2, -12583039 ;  /* 0xcb40007f021a7421 */ /* 0x000fe20000000000 */
[----:B------:R-:W-:Y:S01]  /*1de20*/  FFMA.SAT R29, -R25, R67, 0.5 ;  /* 0x3f000000191d7423 */ /* 0x000fe20000002143 */
[----:B------:R-:W-:Y:S01]  /*1de30*/  FFMA R3, -R10, 1.4426950216293334961, -R3 ;  /* 0x3fb8aa3b0a037823 */ /* 0x000fe20000000903 */
[----:B------:R-:W-:Y:S01]  /*1de40*/  FADD R27, R40, -12583039 ;  /* 0xcb40007f281b7421 */ /* 0x000fe20000000000 */
[----:B------:R-:W-:Y:S01]  /*1de50*/  FFMA R26, -R11, 1.4426950216293334961, -R26 ;  /* 0x3fb8aa3b0b1a7823 */ /* 0x000fe2000000091a */
[----:B------:R-:W-:Y:S01]  /*1de60*/  FFMA.RM R42, R29, R69, 12582913 ;  /* 0x4b4000011d2a7423 */ /* 0x000fe20000004045 */
[----:B------:R-:W-:Y:S01]  /*1de70*/  FFMA R3, -R10, 1.925963033500011079e-08, R3 ;  /* 0x32a570600a037823 */ /* 0x000fe20000000103 */
[----:B------:R-:W-:Y:S01]  /*1de80*/  FFMA R27, -R24, 1.4426950216293334961, -R27 ;  /* 0x3fb8aa3b181b7823 */ /* 0x000fe2000000091b */
[----:B------:R-:W-:Y:S01]  /*1de90*/  FFMA R28, -R11, 1.925963033500011079e-08, R26 ;  /* 0x32a570600b1c7823 */ /* 0x000fe2000000011a */
[C---:B------:R-:W-:Y:S01]  /*1dea0*/  FFMA R26, R17.reuse, R30, R21 ;  /* 0x0000001e111a7223 */ /* 0x040fe20000000015 */
[----:B------:R-:W-:Y:S01]  /*1deb0*/  FADD R30, R42, -12583039 ;  /* 0xcb40007f2a1e7421 */ /* 0x000fe20000000000 */
[----:B------:R-:W-:Y:S01]  /*1dec0*/  FFMA R29, -R24, 1.925963033500011079e-08, R27 ;  /* 0x32a57060181d7823 */ /* 0x000fe2000000011b */
[----:B------:R-:W-:Y:S01]  /*1ded0*/  FFMA R27, R17, R32, R20 ;  /* 0x00000020111b7223 */ /* 0x000fe20000000014 */
[-C--:B------:R-:W-:Y:S01]  /*1dee0*/  FFMA.SAT R31, -R26, R67.reuse, 0.5 ;  /* 0x3f0000001a1f7423 */ /* 0x080fe20000002143 */
[----:B------:R-:W-:Y:S01]  /*1def0*/  FFMA R30, -R25, 1.4426950216293334961, -R30 ;  /* 0x3fb8aa3b191e7823 */ /* 0x000fe2000000091e */
[----:B------:R1:W-:Y:S01]  /*1df00*/  MUFU.EX2 R41, R29 ;  /* 0x0000001d00297308 */ /* 0x0003e20000000800 */
[----:B------:R-:W-:Y:S01]  /*1df10*/  FFMA.SAT R32, -R27, R67, 0.5 ;  /* 0x3f0000001b207423 */ /* 0x000fe20000002143 */
[-C--:B------:R-:W-:Y:S01]  /*1df20*/  FFMA.RM R44, R31, R69.reuse, 12582913 ;  /* 0x4b4000011f2c7423 */ /* 0x080fe20000004045 */
[----:B------:R-:W-:Y:S01]  /*1df30*/  FFMA R30, -R25, 1.925963033500011079e-08, R30 ;  /* 0x32a57060191e7823 */ /* 0x000fe2000000011e */
[----:B------:R-:W-:Y:S01]  /*1df40*/  SHF.L.U32 R0, R0, 0x17, RZ ;  /* 0x0000001700007819 */ /* 0x000fe200000006ff */
[----:B------:R-:W-:Y:S01]  /*1df50*/  FFMA.RM R45, R32, R69, 12582913 ;  /* 0x4b400001202d7423 */ /* 0x000fe20000004045 */
[----:B------:R-:W-:Y:S01]  /*1df60*/  FADD R31, R44, -12583039 ;  /* 0xcb40007f2c1f7421 */ /* 0x000fe20000000000 */
[----:B------:R-:W-:Y:S01]  /*1df70*/  SHF.L.U32 R40, R40, 0x17, RZ ;  /* 0x0000001728287819 */ /* 0x000fe200000006ff */
[----:B------:R2:W-:Y:S01]  /*1df80*/  MUFU.EX2 R39, R28 ;  /* 0x0000001c00277308 */ /* 0x0005e20000000800 */
[----:B-1----:R-:W-:Y:S01]  /*1df90*/  FFMA R29, R17, R34, R18 ;  /* 0x00000022111d7223 */ /* 0x002fe20000000012 */
[----:B------:R-:W-:Y:S01]  /*1dfa0*/  FADD R32, R45, -12583039 ;  /* 0xcb40007f2d207421 */ /* 0x000fe20000000000 */
[----:B------:R-:W-:Y:S01]  /*1dfb0*/  FFMA R31, -R26, 1.4426950216293334961, -R31 ;  /* 0x3fb8aa3b1a1f7823 */ /* 0x000fe2000000091f */
[----:B------:R-:W-:Y:S01]  /*1dfc0*/  SHF.L.U32 R42, R42, 0x17, RZ ;  /* 0x000000172a2a7819 */ /* 0x000fe200000006ff */
[----:B------:R-:W-:Y:S01]  /*1dfd0*/  FFMA.SAT R34, -R29, R67, 0.5 ;  /* 0x3f0000001d227423 */ /* 0x000fe20000002143 */
[----:B------:R-:W-:Y:S01]  /*1dfe0*/  FFMA R32, -R27, 1.4426950216293334961, -R32 ;  /* 0x3fb8aa3b1b207823 */ /* 0x000fe20000000920 */
[----:B------:R-:W-:Y:S01]  /*1dff0*/  FFMA R31, -R26, 1.925963033500011079e-08, R31 ;  /* 0x32a570601a1f7823 */ /* 0x000fe2000000011f */
[----:B------:R1:W-:Y:S01]  /*1e000*/  MUFU.EX2 R43, R30 ;  /* 0x0000001e002b7308 */ /* 0x0003e20000000800 */
[----:B--2---:R-:W-:Y:S01]  /*1e010*/  FFMA R28, R17, R33, R19 ;  /* 0x00000021111c7223 */ /* 0x004fe20000000013 */
[----:B------:R-:W-:-:S03]  /*1e020*/  FFMA.RM R49, R34, R69, 12582913 ;  /* 0x4b40000122317423 */ /* 0x000fc60000004045 */
[----:B------:R-:W-:-:S03]  /*1e030*/  FFMA.SAT R33, -R28, R67, 0.5 ;  /* 0x3f0000001c217423 */ /* 0x000fc60000002143 */
[----:B------:R2:W-:Y:S01]  /*1e040*/  MUFU.EX2 R46, R31 ;  /* 0x0000001f002e7308 */ /* 0x0005e20000000800 */
[----:B-1----:R-:W-:Y:S01]  /*1e050*/  FFMA R30, R17, R47, R15 ;  /* 0x0000002f111e7223 */ /* 0x002fe2000000000f */
[----:B------:R-:W-:Y:S01]  /*1e060*/  FFMA.RM R48, R33, R69, 12582913 ;  /* 0x4b40000121307423 */ /* 0x000fe20000004045 */
[----:B------:R-:W-:Y:S01]  /*1e070*/  FFMA R33, -R27, 1.925963033500011079e-08, R32 ;  /* 0x32a570601b217823 */ /* 0x000fe20000000120 */
[----:B------:R-:W-:Y:S01]  /*1e080*/  FADD R32, R49, -12583039 ;  /* 0xcb40007f31207421 */ /* 0x000fe20000000000 */
[----:B------:R-:W-:Y:S01]  /*1e090*/  FFMA.SAT R34, -R30, R67, 0.5 ;  /* 0x3f0000001e227423 */ /* 0x000fe20000002143 */
[----:B------:R-:W-:Y:S02]  /*1e0a0*/  FADD R35, R48, -12583039 ;  /* 0xcb40007f30237421 */ /* 0x000fe40000000000 */
[----:B------:R-:W1:Y:S01]  /*1e0b0*/  MUFU.EX2 R3, R3 ;  /* 0x0000000300037308 */ /* 0x000e620000000800 */
[----:B--2---:R-:W-:Y:S01]  /*1e0c0*/  FFMA R31, R17, R37, R14 ;  /* 0x00000025111f7223 */ /* 0x004fe2000000000e */
[----:B------:R-:W-:Y:S01]  /*1e0d0*/  FFMA.RM R52, R34, R69, 12582913 ;  /* 0x4b40000122347423 */ /* 0x000fe20000004045 */
[----:B------:R-:W-:Y:S01]  /*1e0e0*/  FFMA R34, -R29, 1.4426950216293334961, -R32 ;  /* 0x3fb8aa3b1d227823 */ /* 0x000fe20000000920 */
[----:B------:R-:W-:Y:S01]  /*1e0f0*/  FFMA R32, R17, R36, R13 ;  /* 0x0000002411207223 */ /* 0x000fe2000000000d */
[----:B------:R-:W-:Y:S01]  /*1e100*/  FFMA.SAT R36, -R31, R67, 0.5 ;  /* 0x3f0000001f247423 */ /* 0x000fe20000002143 */
[----:B------:R-:W-:Y:S01]  /*1e110*/  FFMA R35, -R28, 1.4426950216293334961, -R35 ;  /* 0x3fb8aa3b1c237823 */ /* 0x000fe20000000923 */
[----:B------:R-:W-:Y:S01]  /*1e120*/  FFMA R37, -R29, 1.925963033500011079e-08, R34 ;  /* 0x32a570601d257823 */ /* 0x000fe20000000122 */
[----:B------:R-:W-:Y:S01]  /*1e130*/  FFMA R34, R17, R38, R7 ;  /* 0x0000002611227223 */ /* 0x000fe20000000007 */
[----:B------:R-:W-:Y:S01]  /*1e140*/  FFMA.RM R56, R36, R69, 12582913 ;  /* 0x4b40000124387423 */ /* 0x000fe20000004045 */
[----:B------:R-:W-:Y:S01]  /*1e150*/  FFMA.SAT R38, -R32, R67, 0.5 ;  /* 0x3f00000020267423 */ /* 0x000fe20000002143 */
[----:B------:R-:W-:Y:S01]  /*1e160*/  FFMA R35, -R28, 1.925963033500011079e-08, R35 ;  /* 0x32a570601c237823 */ /* 0x000fe20000000123 */
[----:B------:R2:W3:Y:S01]  /*1e170*/  MUFU.EX2 R47, R33 ;  /* 0x00000021002f7308 */ /* 0x0004e20000000800 */
[----:B------:R-:W-:Y:S01]  /*1e180*/  FADD R36, R56, -12583039 ;  /* 0xcb40007f38247421 */ /* 0x000fe20000000000 */
[----:B------:R-:W-:Y:S01]  /*1e190*/  FFMA.RM R58, R38, R69, 12582913 ;  /* 0x4b400001263a7423 */ /* 0x000fe20000004045 */
[----:B------:R-:W-:Y:S01]  /*1e1a0*/  FADD R51, R52, -12583039 ;  /* 0xcb40007f34337421 */ /* 0x000fe20000000000 */
[----:B------:R-:W-:Y:S01]  /*1e1b0*/  FFMA.SAT R62, -R34, R67, 0.5 ;  /* 0x3f000000223e7423 */ /* 0x000fe20000002143 */
[----:B------:R-:W-:Y:S01]  /*1e1c0*/  FFMA R38, -R31, 1.4426950216293334961, -R36 ;  /* 0x3fb8aa3b1f267823 */ /* 0x000fe20000000924 */
[C---:B------:R-:W-:Y:S01]  /*1e1d0*/  FFMA R36, R17.reuse, R57, R6 ;  /* 0x0000003911247223 */ /* 0x040fe20000000006 */
[----:B------:R-:W-:Y:S01]  /*1e1e0*/  FADD R57, R58, -12583039 ;  /* 0xcb40007f3a397421 */ /* 0x000fe20000000000 */
[----:B------:R4:W-:Y:S01]  /*1e1f0*/  MUFU.EX2 R50, R35 ;  /* 0x0000002300327308 */ /* 0x0009e20000000800 */
[----:B--2---:R-:W-:Y:S01]  /*1e200*/  FFMA R33, R17, R55, R12 ;  /* 0x0000003711217223 */ /* 0x004fe2000000000c */
[----:B------:R-:W-:Y:S01]  /*1e210*/  FFMA R55, -R30, 1.4426950216293334961, -R51 ;  /* 0x3fb8aa3b1e377823 */ /* 0x000fe20000000933 */
[----:B------:R-:W-:Y:S01]  /*1e220*/  FFMA R38, -R31, 1.925963033500011079e-08, R38 ;  /* 0x32a570601f267823 */ /* 0x000fe20000000126 */
[-C--:B------:R-:W-:Y:S01]  /*1e230*/  FFMA.SAT R65, -R36, R67.reuse, 0.5 ;  /* 0x3f00000024417423 */ /* 0x080fe20000002143 */
[----:B------:R-:W-:Y:S01]  /*1e240*/  FFMA.SAT R59, -R33, R67, 0.5 ;  /* 0x3f000000213b7423 */ /* 0x000fe20000002143 */
[----:B------:R-:W-:Y:S01]  /*1e250*/  FFMA R55, -R30, 1.925963033500011079e-08, R55 ;  /* 0x32a570601e377823 */ /* 0x000fe20000000137 */
[-C--:B------:R-:W-:Y:S01]  /*1e260*/  FFMA.RM R63, R62, R69.reuse, 12582913 ;  /* 0x4b4000013e3f7423 */ /* 0x080fe20000004045 */
[----:B------:R2:W5:Y:S01]  /*1e270*/  MUFU.EX2 R51, R37 ;  /* 0x0000002500337308 */ /* 0x0005620000000800 */
[----:B----4-:R-:W-:Y:S01]  /*1e280*/  FFMA R35, R17, R54, R8 ;  /* 0x0000003611237223 */ /* 0x010fe20000000008 */
[-C--:B------:R-:W-:Y:S01]  /*1e290*/  FFMA.RM R61, R59, R69.reuse, 12582913 ;  /* 0x4b4000013b3d7423 */ /* 0x080fe20000004045 */
[----:B------:R-:W-:Y:S01]  /*1e2a0*/  FFMA R59, -R32, 1.4426950216293334961, -R57 ;  /* 0x3fb8aa3b203b7823 */ /* 0x000fe20000000939 */
[----:B------:R-:W-:Y:S01]  /*1e2b0*/  FFMA.RM R66, R65, R69, 12582913 ;  /* 0x4b40000141427423 */ /* 0x000fe20000004045 */
[----:B------:R-:W-:Y:S01]  /*1e2c0*/  FFMA.SAT R64, -R35, R67, 0.5 ;  /* 0x3f00000023407423 */ /* 0x000fe20000002143 */
[----:B-1----:R-:W-:Y:S01]  /*1e2d0*/  FFMA R68, R0, R3, 1 ;  /* 0x3f80000000447423 */ /* 0x002fe20000000003 */
[----:B------:R-:W-:Y:S01]  /*1e2e0*/  FFMA R59, -R32, 1.925963033500011079e-08, R59 ;  /* 0x32a57060203b7823 */ /* 0x000fe2000000013b */
[----:B------:R1:W-:Y:S01]  /*1e2f0*/  MUFU.EX2 R57, R38 ;  /* 0x0000002600397308 */ /* 0x0003e20000000800 */
[----:B--2---:R-:W-:Y:S01]  /*1e300*/  FFMA R37, R17, R60, R5 ;  /* 0x0000003c11257223 */ /* 0x004fe20000000005 */
[----:B------:R-:W-:Y:S01]  /*1e310*/  FFMA.RM R64, R64, R69, 12582913 ;  /* 0x4b40000140407423 */ /* 0x000fe20000004045 */
[----:B------:R-:W-:Y:S01]  /*1e320*/  FADD R3, R66, -12583039 ;  /* 0xcb40007f42037421 */ /* 0x000fe20000000000 */
[----:B------:R-:W-:Y:S01]  /*1e330*/  FADD R60, R61, -12583039 ;  /* 0xcb40007f3d3c7421 */ /* 0x000fe20000000000 */
[----:B------:R-:W-:Y:S01]  /*1e340*/  FFMA.SAT R67, -R37, R67, 0.5 ;  /* 0x3f00000025437423 */ /* 0x000fe20000002143 */
[----:B------:R-:W-:-:S02]  /*1e350*/  FADD R0, R64, -12583039 ;  /* 0xcb40007f40007421 */ /* 0x000fc40000000000 */
[----:B------:R2:W4:Y:S01]  /*1e360*/  MUFU.EX2 R54, R55 ;  /* 0x0000003700367308 */ /* 0x0005220000000800 */
[----:B-1----:R-:W-:Y:S01]  /*1e370*/  SHF.L.U32 R38, R2, 0x17, RZ ;  /* 0x0000001702267819 */ /* 0x002fe200000006ff */
[----:B------:R-:W-:Y:S01]  /*1e380*/  FFMA.RM R67, R67, R69, 12582913 ;  /* 0x4b40000143437423 */ /* 0x000fe20000004045 */
[----:B------:R-:W-:Y:S01]  /*1e390*/  FFMA R2, -R35, 1.4426950216293334961, -R0 ;  /* 0x3fb8aa3b23027823 */ /* 0x000fe20000000900 */
[----:B------:R-:W-:Y:S02]  /*1e3a0*/  FFMA R62, -R33, 1.4426950216293334961, -R60 ;  /* 0x3fb8aa3b213e7823 */ /* 0x000fe4000000093c */
[----:B------:R-:W-:Y:S01]  /*1e3b0*/  FFMA R38, R38, R39, 1 ;  /* 0x3f80000026267423 */ /* 0x000fe20000000027 */
[----:B------:R-:W-:Y:S01]  /*1e3c0*/  FFMA R39, R40, R41, 1 ;  /* 0x3f80000028277423 */ /* 0x000fe20000000029 */
[----:B------:R-:W-:Y:S01]  /*1e3d0*/  SHF.L.U32 R41, R44, 0x17, RZ ;  /* 0x000000172c297819 */ /* 0x000fe200000006ff */
[----:B--2---:R-:W-:Y:S01]  /*1e3e0*/  FADD R55, R63, -12583039 ;  /* 0xcb40007f3f377421 */ /* 0x004fe20000000000 */
[----:B------:R-:W-:Y:S01]  /*1e3f0*/  FFMA R40, R42, R43, 1 ;  /* 0x3f8000002a287423 */ /* 0x000fe2000000002b */
[----:B------:R-:W-:Y:S01]  /*1e400*/  FFMA R43, -R36, 1.4426950216293334961, -R3 ;  /* 0x3fb8aa3b242b7823 */ /* 0x000fe20000000903 */
[----:B------:R-:W-:Y:S01]  /*1e410*/  FADD R44, R67, -12583039 ;  /* 0xcb40007f432c7421 */ /* 0x000fe20000000000 */
[C---:B------:R-:W-:Y:S01]  /*1e420*/  FFMA R65, -R34.reuse, 1.4426950216293334961, -R55 ;  /* 0x3fb8aa3b22417823 */ /* 0x040fe20000000937 */
[----:B------:R1:W2:Y:S01]  /*1e430*/  MUFU.EX2 R60, R59 ;  /* 0x0000003b003c7308 */ /* 0x0002a20000000800 */
[----:B------:R-:W-:Y:S01]  /*1e440*/  FFMA R2, -R35, 1.925963033500011079e-08, R2 ;  /* 0x32a5706023027823 */ /* 0x000fe20000000102 */
[----:B------:R-:W-:Y:S01]  /*1e450*/  FFMA R41, R41, R46, 1 ;  /* 0x3f80000029297423 */ /* 0x000fe2000000002e */
[----:B------:R-:W-:Y:S01]  /*1e460*/  FFMA R46, -R37, 1.4426950216293334961, -R44 ;  /* 0x3fb8aa3b252e7823 */ /* 0x000fe2000000092c */
[----:B------:R-:W-:Y:S01]  /*1e470*/  FFMA R62, -R33, 1.925963033500011079e-08, R62 ;  /* 0x32a57060213e7823 */ /* 0x000fe2000000013e */
[----:B------:R-:W-:Y:S01]  /*1e480*/  FFMA R65, -R34, 1.925963033500011079e-08, R65 ;  /* 0x32a5706022417823 */ /* 0x000fe20000000141 */
[----:B------:R-:W-:Y:S01]  /*1e490*/  SHF.L.U32 R42, R45, 0x17, RZ ;  /* 0x000000172d2a7819 */ /* 0x000fe200000006ff */
[----:B------:R-:W-:Y:S01]  /*1e4a0*/  IMAD.SHL.U32 R44, R49, 0x800000, RZ ;  /* 0x00800000312c7824 */ /* 0x000fe200078e00ff */
[----:B------:R4:W-:Y:S01]  /*1e4b0*/  MUFU.EX2 R3, R2 ;  /* 0x0000000200037308 */ /* 0x0009e20000000800 */
[----:B-1----:R-:W-:Y:S01]  /*1e4c0*/  FFMA R59, -R36, 1.925963033500011079e-08, R43 ;  /* 0x32a57060243b7823 */ /* 0x002fe2000000012b */
[----:B------:R-:W-:Y:S01]  /*1e4d0*/  SHF.L.U32 R43, R48, 0x17, RZ ;  /* 0x00000017302b7819 */ /* 0x000fe200000006ff */
[----:B---3--:R-:W-:Y:S01]  /*1e4e0*/  FFMA R42, R42, R47, 1 ;  /* 0x3f8000002a2a7423 */ /* 0x008fe2000000002f */
[----:B------:R-:W-:Y:S01]  /*1e4f0*/  IADD3 R48, R68, 0x1800000, RZ ;  /* 0x0180000044307810 */ /* 0x000fe20007ffe0ff */
[----:B-----5:R-:W-:Y:S01]  /*1e500*/  FFMA R44, R44, R51, 1 ;  /* 0x3f8000002c2c7423 */ /* 0x020fe20000000033 */
[----:B------:R-:W-:Y:S01]  /*1e510*/  SHF.L.U32 R45, R52, 0x17, RZ ;  /* 0x00000017342d7819 */ /* 0x000fe200000006ff */
[----:B------:R-:W-:Y:S01]  /*1e520*/  FFMA R43, R43, R50, 1 ;  /* 0x3f8000002b2b7423 */ /* 0x000fe20000000032 */
[----:B------:R-:W-:Y:S01]  /*1e530*/  LOP3.LUT R48, R48, 0x7f800000, RZ, 0xc0, !PT ;  /* 0x7f80000030307812 */ /* 0x000fe200078ec0ff */
[----:B----4-:R-:W-:Y:S01]  /*1e540*/  FFMA R2, -R37, 1.925963033500011079e-08, R46 ;  /* 0x32a5706025027823 */ /* 0x010fe2000000012e */
[----:B------:R-:W1:Y:S01]  /*1e550*/  MUFU.EX2 R55, R62 ;  /* 0x0000003e00377308 */ /* 0x000e620000000800 */
[----:B------:R-:W-:Y:S01]  /*1e560*/  SHF.L.U32 R46, R56, 0x17, RZ ;  /* 0x00000017382e7819 */ /* 0x000fe200000006ff */
[----:B------:R-:W-:Y:S01]  /*1e570*/  FFMA R45, R45, R54, 1 ;  /* 0x3f8000002d2d7423 */ /* 0x000fe20000000036 */
[----:B------:R-:W-:-:S02]  /*1e580*/  ISETP.GT.U32.AND P2, PT, R48, 0x1ffffff, PT ;  /* 0x01ffffff3000780c */ /* 0x000fc40003f44070 */
[----:B------:R-:W-:Y:S01]  /*1e590*/  SHF.L.U32 R47, R58, 0x17, RZ ;  /* 0x000000173a2f7819 */ /* 0x000fe200000006ff */
[----:B------:R-:W-:Y:S01]  /*1e5a0*/  FFMA R46, R46, R57, 1 ;  /* 0x3f8000002e2e7423 */ /* 0x000fe20000000039 */
[----:B------:R-:W-:Y:S01]  /*1e5b0*/  SHF.L.U32 R48, R61, 0x17, RZ ;  /* 0x000000173d307819 */ /* 0x000fe200000006ff */
[----:B------:R-:W3:Y:S01]  /*1e5c0*/  MUFU.EX2 R0, R65 ;  /* 0x0000004100007308 */ /* 0x000ee20000000800 */
[----:B------:R-:W-:Y:S01]  /*1e5d0*/  SHF.L.U32 R49, R63, 0x17, RZ ;  /* 0x000000173f317819 */ /* 0x000fe200000006ff */
[----:B--2---:R-:W-:Y:S01]  /*1e5e0*/  FFMA R47, R47, R60, 1 ;  /* 0x3f8000002f2f7423 */ /* 0x004fe2000000003c */
[----:B------:R-:W-:Y:S02]  /*1e5f0*/  SHF.L.U32 R50, R64, 0x17, RZ ;  /* 0x0000001740327819 */ /* 0x000fe400000006ff */
[----:B------:R-:W-:Y:S02]  /*1e600*/  SHF.L.U32 R51, R66, 0x17, RZ ;  /* 0x0000001742337819 */ /* 0x000fe400000006ff */
[----:B------:R-:W-:Y:S01]  /*1e610*/  SHF.L.U32 R52, R67, 0x17, RZ ;  /* 0x0000001743347819 */ /* 0x000fe200000006ff */
[----:B------:R-:W2:Y:S01]  /*1e620*/  MUFU.EX2 R62, R59 ;  /* 0x0000003b003e7308 */ /* 0x000ea20000000800 */
[----:B-1----:R-:W-:Y:S01]  /*1e630*/  FFMA R48, R48, R55, 1 ;  /* 0x3f80000030307423 */ /* 0x002fe20000000037 */
[----:B------:R-:W-:-:S06]  /*1e640*/  FFMA R50, R50, R3, 1 ;  /* 0x3f80000032327423 */ /* 0x000fcc0000000003 */
[----:B------:R-:W1:Y:S01]  /*1e650*/  MUFU.EX2 R65, R2 ;  /* 0x0000000200417308 */ /* 0x000e620000000800 */
[----:B---3--:R-:W-:Y:S01]  /*1e660*/  FFMA R49, R49, R0, 1 ;  /* 0x3f80000031317423 */ /* 0x008fe20000000000 */
[----:B--2---:R-:W-:Y:S01]  /*1e670*/  FFMA R51, R51, R62, 1 ;  /* 0x3f80000033337423 */ /* 0x004fe2000000003e */
[----:B-1----:R-:W-:Y:S01]  /*1e680*/  FFMA R52, R52, R65, 1 ;  /* 0x3f80000034347423 */ /* 0x002fe20000000041 */
[----:B------:R-:W-:Y:S06]  /*1e690*/  @P2 BRA `(.L_x_642) ;  /* 0x0000000000142947 */ /* 0x000fec0003800000 */
[----:B------:R-:W-:Y:S01]  /*1e6a0*/  IMAD.MOV.U32 R0, RZ, RZ, R68 ;  /* 0x000000ffff007224 */ /* 0x000fe200078e0044 */
[----:B------:R-:W-:-:S07]  /*1e6b0*/  MOV R2, 0x1e6d0 ;  /* 0x0001e6d000027802 */ /* 0x000fce0000000f00 */
[----:B------:R-:W-:Y:S05]  /*1e6c0*/  CALL.REL.NOINC `($__internal_0_$__cuda_sm20_rcp_rn_f32_slowpath) ;  /* 0x0000010000d87944 */ /* 0x000fea0003c00000 */
[----:B------:R-:W-:Y:S01]  /*1e6d0*/  MOV R55, R0 ;  /* 0x0000000000377202 */ /* 0x000fe20000000f00 */
[----:B------:R-:W-:Y:S06]  /*1e6e0*/  BRA `(.L_x_643) ;  /* 0x0000000000107947 */ /* 0x000fec0003800000 */
.L_x_642:
[----:B------:R-:W1:Y:S02]  /*1e6f0*/  MUFU.RCP R55, R68 ;  /* 0x0000004400377308 */ /* 0x000e640000001000 */
[----:B-1----:R-:W-:-:S04]  /*1e700*/  FFMA R0, R68, R55, -1 ;  /* 0xbf80000044007423 */ /* 0x002fc80000000037 */
[----:B------:R-:W-:-:S04]  /*1e710*/  FADD.FTZ R0, -R0, -RZ ;  /* 0x800000ff00007221 */ /* 0x000fc80000010100 */
[----:B------:R-:W-:-:S07]  /*1e720*/  FFMA R55, R55, R0, R55 ;  /* 0x0000000037377223 */ /* 0x000fce0000000037 */
.L_x_643:
[----:B------:R-:W-:Y:S05]  /*1e730*/  BSYNC B1 ;  /* 0x0000000000017941 */ /* 0x000fea0003800000 */
.L_x_641:
        /* <DEDUP_REMOVED lines=10> */
.L_x_645:
[----:B------:R-:W1:Y:S02]  /*1e7e0*/  MUFU.RCP R3, R38 ;  /* 0x0000002600037308 */ /* 0x000e640000001000 */
[----:B-1----:R-:W-:-:S04]  /*1e7f0*/  FFMA R0, R38, R3, -1 ;  /* 0xbf80000026007423 */ /* 0x002fc80000000003 */
[----:B------:R-:W-:-:S04]  /*1e800*/  FADD.FTZ R0, -R0, -RZ ;  /* 0x800000ff00007221 */ /* 0x000fc80000010100 */
[----:B------:R-:W-:-:S07]  /*1e810*/  FFMA R54, R3, R0, R3 ;  /* 0x0000000003367223 */ /* 0x000fce0000000003 */
.L_x_646:
[----:B------:R-:W-:Y:S05]  /*1e820*/  BSYNC B1 ;  /* 0x0000000000017941 */ /* 0x000fea0003800000 */
.L_x_644:
        /* <DEDUP_REMOVED lines=10> */
.L_x_648:
[----:B------:R-:W1:Y:S02]  /*1e8d0*/  MUFU.RCP R0, R39 ;  /* 0x0000002700007308 */ /* 0x000e640000001000 */
[----:B-1----:R-:W-:-:S04]  /*1e8e0*/  FFMA R2, R39, R0, -1 ;  /* 0xbf80000027027423 */ /* 0x002fc80000000000 */
[----:B------:R-:W-:-:S04]  /*1e8f0*/  FADD.FTZ R57, -R2, -RZ ;  /* 0x800000ff02397221 */ /* 0x000fc80000010100 */
[----:B------:R-:W-:-:S07]  /*1e900*/  FFMA R57, R0, R57, R0 ;  /* 0x0000003900397223 */ /* 0x000fce0000000000 */
.L_x_649:
[----:B------:R-:W-:Y:S05]  /*1e910*/  BSYNC B1 ;  /* 0x0000000000017941 */ /* 0x000fea0003800000 */
.L_x_647:
        /* <DEDUP_REMOVED lines=10> */
.L_x_651:
[----:B------:R-:W1:Y:S02]  /*1e9c0*/  MUFU.RCP R3, R40 ;  /* 0x0000002800037308 */ /* 0x000e640000001000 */
[----:B-1----:R-:W-:-:S04]  /*1e9d0*/  FFMA R0, R40, R3, -1 ;  /* 0xbf80000028007423 */ /* 0x002fc80000000003 */
[----:B------:R-:W-:-:S04]  /*1e9e0*/  FADD.FTZ R0, -R0, -RZ ;  /* 0x800000ff00007221 */ /* 0x000fc80000010100 */
[----:B------:R-:W-:-:S07]  /*1e9f0*/  FFMA R38, R3, R0, R3 ;  /* 0x0000000003267223 */ /* 0x000fce0000000003 */
.L_x_652:
[----:B------:R-:W-:Y:S05]  /*1ea00*/  BSYNC B1 ;  /* 0x0000000000017941 */ /* 0x000fea0003800000 */
.L_x_650:
        /* <DEDUP_REMOVED lines=10> */
.L_x_654:
[----:B------:R-:W1:Y:S02]  /*1eab0*/  MUFU.RCP R0, R41 ;  /* 0x0000002900007308 */ /* 0x000e640000001000 */
[----:B-1----:R-:W-:-:S04]  /*1eac0*/  FFMA R2, R41, R0, -1 ;  /* 0xbf80000029027423 */ /* 0x002fc80000000000 */
[----:B------:R-:W-:-:S04]  /*1ead0*/  FADD.FTZ R39, -R2, -RZ ;  /* 0x800000ff02277221 */ /* 0x000fc80000010100 */
[----:B------:R-:W-:-:S07]  /*1eae0*/  FFMA R39, R0, R39, R0 ;  /* 0x0000002700277223 */ /* 0x000fce0000000000 */
.L_x_655:
[----:B------:R-:W-:Y:S05]  /*1eaf0*/  BSYNC B1 ;  /* 0x0000000000017941 */ /* 0x000fea0003800000 */
.L_x_653:
        /* <DEDUP_REMOVED lines=10> */
.L_x_657:
[----:B------:R-:W1:Y:S02]  /*1eba0*/  MUFU.RCP R3, R42 ;  /* 0x0000002a00037308 */ /* 0x000e640000001000 */
[----:B-1----:R-:W-:-:S04]  /*1ebb0*/  FFMA R0, R42, R3, -1 ;  /* 0xbf8000002a007423 */ /* 0x002fc80000000003 */
[----:B------:R-:W-:-:S04]  /*1ebc0*/  FADD.FTZ R0, -R0, -RZ ;  /* 0x800000ff00007221 */ /* 0x000fc80000010100 */
[----:B------:R-:W-:-:S07]  /*1ebd0*/  FFMA R40, R3, R0, R3 ;  /* 0x0000000003287223 */ /* 0x000fce0000000003 */
.L_x_658:
[----:B------:R-:W-:Y:S05]  /*1ebe0*/  BSYNC B1 ;  /* 0x0000000000017941 */ /* 0x000fea0003800000 */
.L_x_656:
        /* <DEDUP_REMOVED lines=10> */
.L_x_660:
[----:B------:R-:W1:Y:S02]  /*1ec90*/  MUFU.RCP R0, R43 ;  /* 0x0000002b00007308 */ /* 0x000e640000001000 */
[----:B-1----:R-:W-:-:S04]  /*1eca0*/  FFMA R2, R43, R0, -1 ;  /* 0xbf8000002b027423 */ /* 0x002fc80000000000 */
[----:B------:R-:W-:-:S04]  /*1ecb0*/  FADD.FTZ R41, -R2, -RZ ;  /* 0x800000ff02297221 */ /* 0x000fc80000010100 */
[----:B------:R-:W-:-:S07]  /*1ecc0*/  FFMA R41, R0, R41, R0 ;  /* 0x0000002900297223 */ /* 0x000fce0000000000 */
.L_x_661:
[----:B------:R-:W-:Y:S05]  /*1ecd0*/  BSYNC B1 ;  /* 0x0000000000017941 */ /* 0x000fea0003800000 */
.L_x_659:
        /* <DEDUP_REMOVED lines=10> */
.L_x_663:
[----:B------:R-:W1:Y:S02]  /*1ed80*/  MUFU.RCP R3, R44 ;  /* 0x0000002c00037308 */ /* 0x000e640000001000 */
[----:B-1----:R-:W-:-:S04]  /*1ed90*/  FFMA R0, R44, R3, -1 ;  /* 0xbf8000002c007423 */ /* 0x002fc80000000003 */
[----:B------:R-:W-:-:S04]  /*1eda0*/  FADD.FTZ R0, -R0, -RZ ;  /* 0x800000ff00007221 */ /* 0x000fc80000010100 */
[----:B------:R-:W-:-:S07]  /*1edb0*/  FFMA R42, R3, R0, R3 ;  /* 0x00000000032a7223 */ /* 0x000fce0000000003 */
.L_x_664:
[----:B------:R-:W-:Y:S05]  /*1edc0*/  BSYNC B1 ;  /* 0x0000000000017941 */ /* 0x000fea0003800000 */
.L_x_662:
        /* <DEDUP_REMOVED lines=10> */
.L_x_666:
[----:B------:R-:W1:Y:S02]  /*1ee70*/  MUFU.RCP R0, R45 ;  /* 0x0000002d00007308 */ /* 0x000e640000001000 */
[----:B-1----:R-:W-:-:S04]  /*1ee80*/  FFMA R2, R45, R0, -1 ;  /* 0xbf8000002d027423 */ /* 0x002fc80000000000 */
[----:B------:R-:W-:-:S04]  /*1ee90*/  FADD.FTZ R43, -R2, -RZ ;  /* 0x800000ff022b7221 */ /* 0x000fc80000010100 */
[----:B------:R-:W-:-:S07]  /*1eea0*/  FFMA R43, R0, R43, R0 ;  /* 0x0000002b002b7223 */ /* 0x000fce0000000000 */
.L_x_667:
[----:B------:R-:W-:Y:S05]  /*1eeb0*/  BSYNC B1 ;  /* 0x0000000000017941 */ /* 0x000fea0003800000 */
.L_x_665:
        /* <DEDUP_REMOVED lines=10> */
.L_x_669:
[----:B------:R-:W1:Y:S02]  /*1ef60*/  MUFU.RCP R3, R46 ;  /* 0x0000002e00037308 */ /* 0x000e640000001000 */
[----:B-1----:R-:W-:-:S04]  /*1ef70*/  FFMA R0, R46, R3, -1 ;  /* 0xbf8000002e007423 */ /* 0x002fc80000000003 */
[----:B------:R-:W-:-:S04]  /*1ef80*/  FADD.FTZ R0, -R0, -RZ ;  /* 0x800000ff00007221 */ /* 0x000fc80000010100 */
[----:B------:R-:W-:-:S07]  /*1ef90*/  FFMA R44, R3, R0, R3 ;  /* 0x00000000032c7223 */ /* 0x000fce0000000003 */
.L_x_670:
[----:B------:R-:W-:Y:S05]  /*1efa0*/  BSYNC B1 ;  /* 0x0000000000017941 */ /* 0x000fea0003800000 */
.L_x_668:
        /* <DEDUP_REMOVED lines=10> */
.L_x_672:
[----:B------:R-:W1:Y:S02]  /*1f050*/  MUFU.RCP R0, R47 ;  /* 0x0000002f00007308 */ /* 0x000e640000001000 */
[----:B-1----:R-:W-:-:S04]  /*1f060*/  FFMA R2, R47, R0, -1 ;  /* 0xbf8000002f027423 */ /* 0x002fc80000000000 */
[----:B------:R-:W-:-:S04]  /*1f070*/  FADD.FTZ R45, -R2, -RZ ;  /* 0x800000ff022d7221 */ /* 0x000fc80000010100 */
[----:B------:R-:W-:-:S07]  /*1f080*/  FFMA R45, R0, R45, R0 ;  /* 0x0000002d002d7223 */ /* 0x000fce0000000000 */
.L_x_673:
[----:B------:R-:W-:Y:S05]  /*1f090*/  BSYNC B1 ;  /* 0x0000000000017941 */ /* 0x000fea0003800000 */
.L_x_671:
        /* <DEDUP_REMOVED lines=10> */
.L_x_675:
[----:B------:R-:W1:Y:S02]  /*1f140*/  MUFU.RCP R3, R48 ;  /* 0x0000003000037308 */ /* 0x000e640000001000 */
[----:B-1----:R-:W-:-:S04]  /*1f150*/  FFMA R0, R48, R3, -1 ;  /* 0xbf80000030007423 */ /* 0x002fc80000000003 */
[----:B------:R-:W-:-:S04]  /*1f160*/  FADD.FTZ R0, -R0, -RZ ;  /* 0x800000ff00007221 */ /* 0x000fc80000010100 */
[----:B------:R-:W-:-:S07]  /*1f170*/  FFMA R46, R3, R0, R3 ;  /* 0x00000000032e7223 */ /* 0x000fce0000000003 */
.L_x_676:
[----:B------:R-:W-:Y:S05]  /*1f180*/  BSYNC B1 ;  /* 0x0000000000017941 */ /* 0x000fea0003800000 */
.L_x_674:
        /* <DEDUP_REMOVED lines=10> */
.L_x_678:
[----:B------:R-:W1:Y:S02]  /*1f230*/  MUFU.RCP R0, R49 ;  /* 0x0000003100007308 */ /* 0x000e640000001000 */
[----:B-1----:R-:W-:-:S04]  /*1f240*/  FFMA R2, R49, R0, -1 ;  /* 0xbf80000031027423 */ /* 0x002fc80000000000 */
[----:B------:R-:W-:-:S04]  /*1f250*/  FADD.FTZ R47, -R2, -RZ ;  /* 0x800000ff022f7221 */ /* 0x000fc80000010100 */
[----:B------:R-:W-:-:S07]  /*1f260*/  FFMA R47, R0, R47, R0 ;  /* 0x0000002f002f7223 */ /* 0x000fce0000000000 */
.L_x_679:
[----:B------:R-:W-:Y:S05]  /*1f270*/  BSYNC B1 ;  /* 0x0000000000017941 */ /* 0x000fea0003800000 */
.L_x_677:
        /* <DEDUP_REMOVED lines=10> */
.L_x_681:
[----:B------:R-:W1:Y:S02]  /*1f320*/  MUFU.RCP R3, R50 ;  /* 0x0000003200037308 */ /* 0x000e640000001000 */
[----:B-1----:R-:W-:-:S04]  /*1f330*/  FFMA R0, R50, R3, -1 ;  /* 0xbf80000032007423 */ /* 0x002fc80000000003 */
[----:B------:R-:W-:-:S04]  /*1f340*/  FADD.FTZ R0, -R0, -RZ ;  /* 0x800000ff00007221 */ /* 0x000fc80000010100 */
[----:B------:R-:W-:-:S07]  /*1f350*/  FFMA R48, R3, R0, R3 ;  /* 0x0000000003307223 */ /* 0x000fce0000000003 */
.L_x_682:
[----:B------:R-:W-:Y:S05]  /*1f360*/  BSYNC B1 ;  /* 0x0000000000017941 */ /* 0x000fea0003800000 */
.L_x_680:
        /* <DEDUP_REMOVED lines=10> */
.L_x_684:
[----:B------:R-:W1:Y:S02]  /*1f410*/  MUFU.RCP R0, R51 ;  /* 0x0000003300007308 */ /* 0x000e640000001000 */
[----:B-1----:R-:W-:-:S04]  /*1f420*/  FFMA R2, R51, R0, -1 ;  /* 0xbf80000033027423 */ /* 0x002fc80000000000 */
[----:B------:R-:W-:-:S04]  /*1f430*/  FADD.FTZ R49, -R2, -RZ ;  /* 0x800000ff02317221 */ /* 0x000fc80000010100 */
[----:B------:R-:W-:-:S07]  /*1f440*/  FFMA R49, R0, R49, R0 ;  /* 0x0000003100317223 */ /* 0x000fce0000000000 */
.L_x_685:
[----:B------:R-:W-:Y:S05]  /*1f450*/  BSYNC B1 ;  /* 0x0000000000017941 */ /* 0x000fea0003800000 */
.L_x_683:
        /* <DEDUP_REMOVED lines=9> */
.L_x_687:
[----:B------:R-:W1:Y:S02]  /*1f4f0*/  MUFU.RCP R3, R52 ;  /* 0x0000003400037308 */ /* 0x000e640000001000 */
[----:B-1----:R-:W-:-:S04]  /*1f500*/  FFMA R0, R52, R3, -1 ;  /* 0xbf80000034007423 */ /* 0x002fc80000000003 */
[----:B------:R-:W-:-:S04]  /*1f510*/  FADD.FTZ R0, -R0, -RZ ;  /* 0x800000ff00007221 */ /* 0x000fc80000010100 */
[----:B------:R-:W-:-:S07]  /*1f520*/  FFMA R0, R3, R0, R3 ;  /* 0x0000000003007223 */ /* 0x000fce0000000003 */
.L_x_688:
[----:B------:R-:W-:Y:S05]  /*1f530*/  BSYNC B1 ;  /* 0x0000000000017941 */ /* 0x000fea0003800000 */
.L_x_686:
        /* <DEDUP_REMOVED lines=45> */
.L_x_690:
[----:B------:R-:W-:Y:S05]  /*1f810*/  BSYNC B0 ;  /* 0x0000000000007941 */ /* 0x000fea0003800000 */
.L_x_689:
[----:B------:R-:W-:Y:S06]  /*1f820*/  BAR.SYNC.DEFER_BLOCKING 0x1, 0x100 ;  /* 0x0044000000007b1d */ /* 0x000fec0000010000 */
[----:B------:R-:W-:Y:S04]  /*1f830*/  BSSY B0, `(.L_x_691) ;  /* 0x0000009000007945 */ /* 0x000fe80003800000 */
[----:B------:R-:W-:Y:S05]  /*1f840*/  @P0 BRA `(.L_x_692) ;  /* 0x00000000001c0947 */ /* 0x000fea0003800000 */
[----:B------:R-:W-:-:S13]  /*1f850*/  ISETP.NE.AND P2, PT, R154, 0x3, PT ;  /* 0x000000039a00780c */ /* 0x000fda0003f45270 */
[----:B------:R-:W-:Y:S05]  /*1f860*/  @!P2 BRA `(.L_x_693) ;  /* 0x000000000004a947 */ /* 0x000fea0003800000 */
[----:B------:R-:W-:Y:S01]  /*1f870*/  BPT.TRAP 0x1 ;  /* 0x000000040000795c */ /* 0x000fe20000300000 */
.L_x_693:
[----:B------:R-:W-:-:S04]  /*1f880*/  ULEA UR4, UR5, UR49, 0x3 ;  /* 0x0000003105047291 */ /* 0x000fc8000f8e183f */
[----:B------:R-:W-:-:S04]  /*1f890*/  UIADD3 UR4, UR4, 0x50, URZ ;  /* 0x0000005004047890 */ /* 0x000fc8000fffe03f */
[----:B------:R-:W-:-:S09]  /*1f8a0*/  UPRMT UR4, UR48, 0x654, UR4 ;  /* 0x0000065430047896 */ /* 0x000fd20008000004 */
[----:B------:R-:W-:Y:S03]  /*1f8b0*/  SYNCS.ARRIVE.TRANS64.RED.A1T0 RZ, [UR4], RZ ;  /* 0x000000ffffff79a7 */ /* 0x000fe60008100404 */
.L_x_692:
[----:B------:R-:W-:Y:S05]  /*1f8c0*/  BSYNC B0 ;  /* 0x0000000000007941 */ /* 0x000fea0003800000 */
.L_x_691:
        /* <DEDUP_REMOVED lines=8> */
.L_x_696:
        /* <DEDUP_REMOVED lines=8> */
.L_x_1147:
[----:B------:R-:W-:Y:S05]  /*1f9d0*/  BSYNC B1 ;  /* 0x0000000000017941 */ /* 0x000fea0003800000 */
.L_x_697:
[----:B------:R-:W-:Y:S05]  /*1f9e0*/  @P1 BRA `(.L_x_699) ;  /* 0x0000000000941947 */ /* 0x000fea0003800000 */
[----:B-1----:R-:W-:Y:S01]  /*1f9f0*/  LEA R25, R4, R156, 0xd ;  /* 0x0000009c04197211 */ /* 0x002fe200078e68ff */
[----:B------:R-:W-:Y:S05]  /*1fa00*/  WARPSYNC.ALL ;  /* 0x0000000000007948 */ /* 0x000fea0003800000 */
[----:B------:R-:W-:Y:S01]  /*1fa10*/  LEA R4, R164, R25, 0x1 ;  /* 0x00000019a4047211 */ /* 0x000fe200078e08ff */
[----:B------:R-:W1:Y:S05]  /*1fa20*/  LDSM.16.M88.4 R12, [R25] ;  /* 0x00000000190c783b */ /* 0x000e6a0000000200 */
[----:B------:R-:W3:Y:S01]  /*1fa30*/  LDSM.16.M88.4 R4, [R4] ;  /* 0x000000000404783b */ /* 0x000ee20000000200 */
[----:B-1----:R-:W-:Y:S01]  /*1fa40*/  IMAD.U32 R23, R13, 0x10000, RZ ;  /* 0x000100000d177824 */ /* 0x002fe200078e00ff */
        /* <DEDUP_REMOVED lines=31> */
.L_x_699:
[----:B------:R-:W-:Y:S02]  /*1fc40*/  LOP3.LUT R9, R9, R10, RZ, 0x3c, !PT ;  /* 0x0000000a09097212 */ /* 0x000fe400078e3cff */
[----:B------:R-:W-:-:S07]  /*1fc50*/  SEL R4, R2, RZ, P3 ;  /* 0x000000ff02047207 */ /* 0x000fce0001800000 */
.L_x_695:
[----:B------:R-:W-:Y:S05]  /*1fc60*/  BSYNC B0 ;  /* 0x0000000000007941 */ /* 0x000fea0003800000 */
.L_x_694:
[----:B------:R-:W-:Y:S01]  /*1fc70*/  MOV R48, 0x3bbb989d ;  /* 0x3bbb989d00307802 */ /* 0x000fe20000000f00 */
[C---:B------:R-:W-:Y:S01]  /*1fc80*/  FFMA R105, R17.reuse, R105, R152 ;  /* 0x0000006911697223 */ /* 0x040fe20000000098 */
[C---:B------:R-:W-:Y:S01]  /*1fc90*/  FFMA R104, R17.reuse, R104, R153 ;  /* 0x0000006811687223 */ /* 0x040fe20000000099 */
[----:B------:R-:W-:Y:S01]  /*1fca0*/  MOV R49, 0x437c0000 ;  /* 0x437c000000317802 */ /* 0x000fe20000000f00 */
[----:B------:R-:W-:Y:S01]  /*1fcb0*/  FFMA R107, R17, R107, R22 ;  /* 0x0000006b116b7223 */ /* 0x000fe20000000016 */
[----:B------:R-:W-:Y:S01]  /*1fcc0*/  FFMA.SAT R2, -R105, R48, 0.5 ;  /* 0x3f00000069027423 */ /* 0x000fe20000002130 */
[----:B------:R-:W-:Y:S01]  /*1fcd0*/  FFMA R106, R17, R106, R23 ;  /* 0x0000006a116a7223 */ /* 0x000fe20000000017 */
[-C--:B--2---:R-:W-:Y:S01]  /*1fce0*/  FFMA.SAT R0, -R104, R48.reuse, 0.5 ;  /* 0x3f00000068007423 */ /* 0x084fe20000002130 */
[----:B-1----:R-:W-:Y:S01]  /*1fcf0*/  FFMA.SAT R25, -R107, R48, 0.5 ;  /* 0x3f0000006b197423 */ /* 0x002fe20000002130 */
[-C--:B------:R-:W-:Y:S01]  /*1fd00*/  FFMA.RM R2, R2, R49.reuse, 12582913 ;  /* 0x4b40000102027423 */ /* 0x080fe20000004031 */
[----:B------:R-:W-:Y:S01]  /*1fd10*/  FFMA R108, R17, R108, R21 ;  /* 0x0000006c116c7223 */ /* 0x000fe20000000015 */
[-C--:B------:R-:W-:Y:S01]  /*1fd20*/  FFMA.SAT R11, -R106, R48.reuse, 0.5 ;  /* 0x3f0000006a0b7423 */ /* 0x080fe20000002130 */
[-C--:B------:R-:W-:Y:S01]  /*1fd30*/  FFMA.RM R0, R0, R49.reuse, 12582913 ;  /* 0x4b40000100007423 */ /* 0x080fe20000004031 */
[----:B------:R-:W-:Y:S01]  /*1fd40*/  FFMA.RM R26, R25, R49, 12582913 ;  /* 0x4b400001191a7423 */ /* 0x000fe20000004031 */
[----:B------:R-:W-:Y:S01]  /*1fd50*/  FADD R10, R2, -12583039 ;  /* 0xcb40007f020a7421 */ /* 0x000fe20000000000 */
[-C--:B------:R-:W-:Y:S01]  /*1fd60*/  FFMA.SAT R27, -R108, R48.reuse, 0.5 ;  /* 0x3f0000006c1b7423 */ /* 0x080fe20000002130 */
[----:B------:R-:W-:Y:S01]  /*1fd70*/  FFMA R109, R17, R109, R20 ;  /* 0x0000006d116d7223 */ /* 0x000fe20000000014 */
[-C--:B------:R-:W-:Y:S01]  /*1fd80*/  FFMA.RM R24, R11, R49.reuse, 12582913 ;  /* 0x4b4000010b187423 */ /* 0x080fe20000004031 */
[----:B------:R-:W-:Y:S01]  /*1fd90*/  FADD R3, R0, -12583039 ;  /* 0xcb40007f00037421 */ /* 0x000fe20000000000 */
[----:B------:R-:W-:Y:S01]  /*1fda0*/  FADD R28, R26, -12583039 ;  /* 0xcb40007f1a1c7421 */ /* 0x000fe20000000000 */
[----:B------:R-:W-:Y:S01]  /*1fdb0*/  FFMA R10, -R105, 1.4426950216293334961, -R10 ;  /* 0x3fb8aa3b690a7823 */ /* 0x000fe2000000090a */
[----:B------:R-:W-:Y:S01]  /*1fdc0*/  FFMA.RM R29, R27, R49, 12582913 ;  /* 0x4b4000011b1d7423 */ /* 0x000fe20000004031 */
[----:B------:R-:W-:Y:S01]  /*1fdd0*/  FFMA.SAT R30, -R109, R48, 0.5 ;  /* 0x3f0000006d1e7423 */ /* 0x000fe20000002130 */
[----:B------:R-:W-:Y:S01]  /*1fde0*/  FADD R11, R24, -12583039 ;  /* 0xcb40007f180b7421 */ /* 0x000fe20000000000 */
[----:B------:R-:W-:Y:S01]  /*1fdf0*/  FFMA R3, -R104, 1.4426950216293334961, -R3 ;  /* 0x3fb8aa3b68037823 */ /* 0x000fe20000000903 */
[----:B------:R-:W-:Y:S01]  /*1fe00*/  FFMA R28, -R107, 1.4426950216293334961, -R28 ;  /* 0x3fb8aa3b6b1c7823 */ /* 0x000fe2000000091c */
[----:B------:R-:W-:Y:S01]  /*1fe10*/  FFMA R110, R17, R110, R19 ;  /* 0x0000006e116e7223 */ /* 0x000fe20000000013 */
[----:B------:R-:W-:Y:S01]  /*1fe20*/  FFMA R10, -R105, 1.925963033500011079e-08, R10 ;  /* 0x32a57060690a7823 */ /* 0x000fe2000000010a */
[----:B------:R-:W-:Y:S01]  /*1fe30*/  FFMA R111, R17, R111, R18 ;  /* 0x0000006f116f7223 */ /* 0x000fe20000000012 */
[----:B------:R-:W-:Y:S01]  /*1fe40*/  FADD R27, R29, -12583039 ;  /* 0xcb40007f1d1b7421 */ /* 0x000fe20000000000 */
[----:B------:R-:W-:Y:S01]  /*1fe50*/  FFMA.RM R30, R30, R49, 12582913 ;  /* 0x4b4000011e1e7423 */ /* 0x000fe20000004031 */
[----:B------:R-:W-:Y:S01]  /*1fe60*/  FFMA R3, -R104, 1.925963033500011079e-08, R3 ;  /* 0x32a5706068037823 */ /* 0x000fe20000000103 */
[----:B------:R-:W-:Y:S01]  /*1fe70*/  FFMA R25, -R106, 1.4426950216293334961, -R11 ;  /* 0x3fb8aa3b6a197823 */ /* 0x000fe2000000090b */
[----:B------:R-:W-:Y:S01]  /*1fe80*/  FFMA R28, -R107, 1.925963033500011079e-08, R28 ;  /* 0x32a570606b1c7823 */ /* 0x000fe2000000011c */
[-C--:B------:R-:W-:Y:S01]  /*1fe90*/  FFMA.SAT R32, -R110, R48.reuse, 0.5 ;  /* 0x3f0000006e207423 */ /* 0x080fe20000002130 */
[----:B------:R1:W-:Y:S01]  /*1fea0*/  MUFU.EX2 R11, R10 ;  /* 0x0000000a000b7308 */ /* 0x0003e20000000800 */
[----:B------:R-:W-:Y:S01]  /*1feb0*/  FFMA.SAT R35, -R111, R48, 0.5 ;  /* 0x3f0000006f237423 */ /* 0x000fe20000002130 */
[----:B------:R-:W-:Y:S01]  /*1fec0*/  FFMA R31, -R108, 1.4426950216293334961, -R27 ;  /* 0x3fb8aa3b6c1f7823 */ /* 0x000fe2000000091b */
[C---:B------:R-:W-:Y:S01]  /*1fed0*/  FFMA R112, R17.reuse, R112, R15 ;  /* 0x0000007011707223 */ /* 0x040fe2000000000f */
[----:B------:R-:W-:Y:S01]  /*1fee0*/  FFMA R113, R17, R113, R14 ;  /* 0x0000007111717223 */ /* 0x000fe2000000000e */
[----:B------:R-:W-:Y:S01]  /*1fef0*/  FFMA.RM R34, R32, R49, 12582913 ;  /* 0x4b40000120227423 */ /* 0x000fe20000004031 */
[----:B------:R-:W-:Y:S01]  /*1ff00*/  FFMA R25, -R106, 1.925963033500011079e-08, R25 ;  /* 0x32a570606a197823 */ /* 0x000fe20000000119 */
[----:B------:R-:W-:Y:S01]  /*1ff10*/  FFMA R31, -R108, 1.925963033500011079e-08, R31 ;  /* 0x32a570606c1f7823 */ /* 0x000fe2000000011f */
[----:B------:R2:W-:Y:S01]  /*1ff20*/  MUFU.EX2 R27, R28 ;  /* 0x0000001c001b7308 */ /* 0x0005e20000000800 */
[----:B-1----:R-:W-:Y:S01]  /*1ff30*/  FADD R10, R30, -12583039 ;  /* 0xcb40007f1e0a7421 */ /* 0x002fe20000000000 */
[-C--:B------:R-:W-:Y:S01]  /*1ff40*/  FFMA.SAT R37, -R112, R48.reuse, 0.5 ;  /* 0x3f00000070257423 */ /* 0x080fe20000002130 */
[----:B------:R-:W-:Y:S01]  /*1ff50*/  FFMA.SAT R38, -R113, R48, 0.5 ;  /* 0x3f00000071267423 */ /* 0x000fe20000002130 */
[----:B------:R-:W-:Y:S01]  /*1ff60*/  FADD R33, R34, -12583039 ;  /* 0xcb40007f22217421 */ /* 0x000fe20000000000 */
[----:B------:R-:W-:Y:S01]  /*1ff70*/  FFMA R32, -R109, 1.4426950216293334961, -R10 ;  /* 0x3fb8aa3b6d207823 */ /* 0x000fe2000000090a */
[C---:B------:R-:W-:Y:S01]  /*1ff80*/  FFMA R114, R17.reuse, R114, R13 ;  /* 0x0000007211727223 */ /* 0x040fe2000000000d */
[----:B------:R-:W-:Y:S01]  /*1ff90*/  FFMA R115, R17, R115, R12 ;  /* 0x0000007311737223 */ /* 0x000fe2000000000c */
[----:B------:R-:W1:Y:S01]  /*1ffa0*/  MUFU.EX2 R3, R3 ;  /* 0x0000000300037308 */ /* 0x000e620000000800 */
[-C--:B--2---:R-:W-:Y:S01]  /*1ffb0*/  FFMA.RM R28, R35, R49.reuse, 12582913 ;  /* 0x4b400001231c7423 */ /* 0x084fe20000004031 */
[----:B------:R-:W-:Y:S01]  /*1ffc0*/  FFMA R32, -R109, 1.925963033500011079e-08, R32 ;  /* 0x32a570606d207823 */ /* 0x000fe20000000120 */
[-C--:B------:R-:W-:Y:S01]  /*1ffd0*/  FFMA.RM R37, R37, R49.reuse, 12582913 ;  /* 0x4b40000125257423 */ /* 0x080fe20000004031 */
[----:B------:R-:W-:Y:S01]  /*1ffe0*/  FFMA.RM R38, R38, R49, 12582913 ;  /* 0x4b40000126267423 */ /* 0x000fe20000004031 */
[----:B------:R-:W-:Y:S01]  /*1fff0*/  FADD R36, R28, -12583039 ;  /* 0xcb40007f1c247421 */ /* 0x000fe20000000000 */
[C---:B------:R-:W-:Y:S01]  /*20000*/  FFMA R116, R17.reuse, R116, R7 ;  /* 0x0000007411747223 */ /* 0x040fe20000000007 */
[C---:B------:R-:W-:Y:S01]  /*20010*/  FFMA R117, R17.reuse, R117, R8 ;  /* 0x0000007511757223 */ /* 0x040fe20000000008 */
[----:B------:R2:W3:Y:S01]  /*20020*/  MUFU.EX2 R10, R31 ;  /* 0x0000001f000a7308 */ /* 0x0004e20000000800 */
[C---:B------:R-:W-:Y:S01]  /*20030*/  FFMA R118, R17.reuse, R118, R6 ;  /* 0x0000007611767223 */ /* 0x040fe20000000006 */
[----:B------:R-:W-:Y:S01]  /*20040*/  FFMA R119, R17, R119, R5 ;  /* 0x0000007711777223 */ /* 0x000fe20000000005 */
[----:B------:R-:W-:Y:S01]  /*20050*/  FFMA R35, -R110, 1.4426950216293334961, -R33 ;  /* 0x3fb8aa3b6e237823 */ /* 0x000fe20000000921 */
[----:B------:R-:W-:Y:S01]  /*20060*/  FFMA R36, -R111, 1.4426950216293334961, -R36 ;  /* 0x3fb8aa3b6f247823 */ /* 0x000fe20000000924 */
[-C--:B------:R-:W-:Y:S01]  /*20070*/  FFMA.SAT R40, -R114, R48.reuse, 0.5 ;  /* 0x3f00000072287423 */ /* 0x080fe20000002130 */
[-C--:B------:R-:W-:Y:S01]  /*20080*/  FFMA.SAT R42, -R115, R48.reuse, 0.5 ;  /* 0x3f000000732a7423 */ /* 0x080fe20000002130 */
[-C--:B------:R-:W-:Y:S01]  /*20090*/  FFMA.SAT R44, -R116, R48.reuse, 0.5 ;  /* 0x3f000000742c7423 */ /* 0x080fe20000002130 */
[----:B------:R-:W4:Y:S01]  /*200a0*/  MUFU.EX2 R25, R25 ;  /* 0x0000001900197308 */ /* 0x000f220000000800 */
[----:B--2---:R-:W-:Y:S01]  /*200b0*/  FADD R31, R37, -12583039 ;  /* 0xcb40007f251f7421 */ /* 0x004fe20000000000 */
[-C--:B------:R-:W-:Y:S01]  /*200c0*/  FFMA.SAT R45, -R117, R48.reuse, 0.5 ;  /* 0x3f000000752d7423 */ /* 0x080fe20000002130 */
[-C--:B------:R-:W-:Y:S01]  /*200d0*/  FFMA.SAT R47, -R118, R48.reuse, 0.5 ;  /* 0x3f000000762f7423 */ /* 0x080fe20000002130 */
[----:B------:R-:W-:Y:S01]  /*200e0*/  FFMA.SAT R48, -R119, R48, 0.5 ;  /* 0x3f00000077307423 */ /* 0x000fe20000002130 */
[----:B------:R-:W-:Y:S01]  /*200f0*/  FFMA R36, -R111, 1.925963033500011079e-08, R36 ;  /* 0x32a570606f247823 */ /* 0x000fe20000000124 */
[-C--:B------:R-:W-:Y:S01]  /*20100*/  FFMA.RM R40, R40, R49.reuse, 12582913 ;  /* 0x4b40000128287423 */ /* 0x080fe20000004031 */
[----:B------:R-:W-:Y:S01]  /*20110*/  FFMA.RM R42, R42, R49, 12582913 ;  /* 0x4b4000012a2a7423 */ /* 0x000fe20000004031 */
[----:B------:R2:W-:Y:S01]  /*20120*/  MUFU.EX2 R33, R32 ;  /* 0x0000002000217308 */ /* 0x0005e20000000800 */
[----:B------:R-:W-:Y:S01]  /*20130*/  SHF.L.U32 R0, R0, 0x17, RZ ;  /* 0x0000001700007819 */ /* 0x000fe200000006ff */
[----:B------:R-:W-:-:S02]  /*20140*/  IMAD.SHL.U32 R2, R2, 0x800000, RZ ;  /* 0x0080000002027824 */ /* 0x000fc400078e00ff */
[----:B------:R-:W-:Y:S01]  /*20150*/  FFMA R39, -R112, 1.4426950216293334961, -R31 ;  /* 0x3fb8aa3b70277823 */ /* 0x000fe2000000091f */
[-C--:B------:R-:W-:Y:S01]  /*20160*/  FFMA.RM R44, R44, R49.reuse, 12582913 ;  /* 0x4b4000012c2c7423 */ /* 0x080fe20000004031 */
[-C--:B------:R-:W-:Y:S01]  /*20170*/  FFMA.RM R46, R45, R49.reuse, 12582913 ;  /* 0x4b4000012d2e7423 */ /* 0x080fe20000004031 */
[-C--:B------:R-:W-:Y:S01]  /*20180*/  FFMA.RM R47, R47, R49.reuse, 12582913 ;  /* 0x4b4000012f2f7423 */ /* 0x080fe20000004031 */
[----:B------:R-:W-:Y:S01]  /*20190*/  FFMA.RM R48, R48, R49, 12582913 ;  /* 0x4b40000130307423 */ /* 0x000fe20000004031 */
[----:B------:R5:W-:Y:S01]  /*201a0*/  MUFU.EX2 R31, R36 ;  /* 0x00000024001f7308 */ /* 0x000be20000000800 */
[----:B--2---:R-:W-:Y:S01]  /*201b0*/  FADD R32, R38, -12583039 ;  /* 0xcb40007f26207421 */ /* 0x004fe20000000000 */
[----:B------:R-:W-:Y:S01]  /*201c0*/  FADD R41, R40, -12583039 ;  /* 0xcb40007f28297421 */ /* 0x000fe20000000000 */
[----:B------:R-:W-:Y:S01]  /*201d0*/  FFMA R35, -R110, 1.925963033500011079e-08, R35 ;  /* 0x32a570606e237823 */ /* 0x000fe20000000123 */
[----:B------:R-:W-:Y:S01]  /*201e0*/  SHF.L.U32 R29, R29, 0x17, RZ ;  /* 0x000000171d1d7819 */ /* 0x000fe200000006ff */
[C---:B------:R-:W-:Y:S01]  /*201f0*/  FFMA R32, -R113.reuse, 1.4426950216293334961, -R32 ;  /* 0x3fb8aa3b71207823 */ /* 0x040fe20000000920 */
[----:B-1----:R-:W-:Y:S01]  /*20200*/  FFMA R50, R0, R3, 1 ;  /* 0x3f80000000327423 */ /* 0x002fe20000000003 */
[----:B------:R-:W-:Y:S01]  /*20210*/  FFMA R49, R2, R11, 1 ;  /* 0x3f80000002317423 */ /* 0x000fe2000000000b */
[----:B------:R-:W-:Y:S01]  /*20220*/  FADD R45, R44, -12583039 ;  /* 0xcb40007f2c2d7421 */ /* 0x000fe20000000000 */
[----:B-----5:R-:W-:Y:S01]  /*20230*/  FADD R36, R42, -12583039 ;  /* 0xcb40007f2a247421 */ /* 0x020fe20000000000 */
[----:B------:R-:W-:Y:S01]  /*20240*/  FFMA R32, -R113, 1.925963033500011079e-08, R32 ;  /* 0x32a5706071207823 */ /* 0x000fe20000000120 */
[----:B------:R-:W-:Y:S01]  /*20250*/  FADD R0, R46, -12583039 ;  /* 0xcb40007f2e007421 */ /* 0x000fe20000000000 */
[----:B------:R-:W-:Y:S01]  /*20260*/  SHF.L.U32 R24, R24, 0x17, RZ ;  /* 0x0000001718187819 */ /* 0x000fe200000006ff */
[----:B------:R-:W-:Y:S01]  /*20270*/  FADD R3, R47, -12583039 ;  /* 0xcb40007f2f037421 */ /* 0x000fe20000000000 */
[----:B------:R-:W-:Y:S01]  /*20280*/  FADD R2, R48, -12583039 ;  /* 0xcb40007f30027421 */ /* 0x000fe20000000000 */
[----:B------:R-:W-:Y:S01]  /*20290*/  FFMA R43, -R114, 1.4426950216293334961, -R41 ;  /* 0x3fb8aa3b722b7823 */ /* 0x000fe20000000929 */
[----:B------:R-:W-:Y:S01]  /*202a0*/  FFMA R36, -R115, 1.4426950216293334961, -R36 ;  /* 0x3fb8aa3b73247823 */ /* 0x000fe20000000924 */
[----:B------:R1:W-:Y:S01]  /*202b0*/  MUFU.EX2 R41, R32 ;  /* 0x0000002000297308 */ /* 0x0003e20000000800 */
[----:B---3--:R-:W-:Y:S01]  /*202c0*/  FFMA R54, R29, R10, 1 ;  /* 0x3f8000001d367423 */ /* 0x008fe2000000000a */
[----:B------:R-:W-:Y:S01]  /*202d0*/  FFMA R45, -R116, 1.4426950216293334961, -R45 ;  /* 0x3fb8aa3b742d7823 */ /* 0x000fe2000000092d */
[----:B------:R-:W-:Y:S01]  /*202e0*/  FFMA R11, -R118, 1.4426950216293334961, -R3 ;  /* 0x3fb8aa3b760b7823 */ /* 0x000fe20000000903 */
[----:B------:R-:W-:Y:S01]  /*202f0*/  FFMA R10, -R119, 1.4426950216293334961, -R2 ;  /* 0x3fb8aa3b770a7823 */ /* 0x000fe20000000902 */
[----:B----4-:R-:W-:Y:S01]  /*20300*/  FFMA R52, R24, R25, 1 ;  /* 0x3f80000018347423 */ /* 0x010fe20000000019 */
[----:B------:R-:W-:Y:S01]  /*20310*/  FFMA R39, -R112, 1.925963033500011079e-08, R39 ;  /* 0x32a5706070277823 */ /* 0x000fe20000000127 */
[----:B------:R-:W-:Y:S01]  /*20320*/  FFMA R43, -R114, 1.925963033500011079e-08, R43 ;  /* 0x32a57060722b7823 */ /* 0x000fe2000000012b */
[----:B------:R-:W2:Y:S01]  /*20330*/  MUFU.EX2 R35, R35 ;  /* 0x0000002300237308 */ /* 0x000ea20000000800 */
[----:B-1----:R-:W-:Y:S01]  /*20340*/  FFMA R32, -R117, 1.4426950216293334961, -R0 ;  /* 0x3fb8aa3b75207823 */ /* 0x002fe20000000900 */
[----:B------:R-:W-:Y:S01]  /*20350*/  FFMA R36, -R115, 1.925963033500011079e-08, R36 ;  /* 0x32a5706073247823 */ /* 0x000fe20000000124 */
[----:B------:R-:W-:Y:S01]  /*20360*/  SHF.L.U32 R26, R26, 0x17, RZ ;  /* 0x000000171a1a7819 */ /* 0x000fe200000006ff */
[----:B------:R-:W-:Y:S01]  /*20370*/  FFMA R45, -R116, 1.925963033500011079e-08, R45 ;  /* 0x32a57060742d7823 */ /* 0x000fe2000000012d */
[----:B------:R-:W-:Y:S01]  /*20380*/  IADD3 R24, R50, 0x1800000, RZ ;  /* 0x0180000032187810 */ /* 0x000fe20007ffe0ff */
[----:B------:R-:W-:Y:S01]  /*20390*/  FFMA R32, -R117, 1.925963033500011079e-08, R32 ;  /* 0x32a5706075207823 */ /* 0x000fe20000000120 */
[----:B------:R-:W-:Y:S01]  /*203a0*/  FFMA R11, -R118, 1.925963033500011079e-08, R11 ;  /* 0x32a57060760b7823 */ /* 0x000fe2000000010b */
[----:B------:R-:W-:Y:S01]  /*203b0*/  FFMA R25, -R119, 1.925963033500011079e-08, R10 ;  /* 0x32a5706077197823 */ /* 0x000fe2000000010a */
[----:B------:R-:W-:Y:S01]  /*203c0*/  LOP3.LUT R24, R24, 0x7f800000, RZ, 0xc0, !PT ;  /* 0x7f80000018187812 */ /* 0x000fe200078ec0ff */
[----:B------:R-:W-:Y:S01]  /*203d0*/  FFMA R51, R26, R27, 1 ;  /* 0x3f8000001a337423 */ /* 0x000fe2000000001b */
[----:B------:R-:W1:Y:S01]  /*203e0*/  MUFU.EX2 R39, R39 ;  /* 0x0000002700277308 */ /* 0x000e620000000800 */
[----:B------:R-:W-:Y:S01]  /*203f0*/  SHF.L.U32 R34, R34, 0x17, RZ ;  /* 0x0000001722227819 */ /* 0x000fe200000006ff */
[----:B------:R-:W-:Y:S01]  /*20400*/  IMAD.SHL.U32 R10, R40, 0x800000, RZ ;  /* 0x00800000280a7824 */ /* 0x000fe200078e00ff */
[----:B------:R-:W-:Y:S01]  /*20410*/  ISETP.GT.U32.AND P2, PT, R24, 0x1ffffff, PT ;  /* 0x01ffffff1800780c */ /* 0x000fe20003f44070 */
[----:B------:R-:W-:Y:S01]  /*20420*/  BSSY B1, `(.L_x_700) ;  /* 0x0000025000017945 */ /* 0x000fe20003800000 */
[----:B------:R-:W-:Y:S01]  /*20430*/  SHF.L.U32 R28, R28, 0x17, RZ ;  /* 0x000000171c1c7819 */ /* 0x000fe200000006ff */
[----:B--2---:R-:W-:Y:S01]  /*20440*/  FFMA R56, R34, R35, 1 ;  /* 0x3f80000022387423 */ /* 0x004fe20000000023 */
[----:B------:R-:W-:Y:S01]  /*20450*/  SHF.L.U32 R34, R37, 0x17, RZ ;  /* 0x0000001725227819 */ /* 0x000fe200000006ff */
[----:B------:R-:W2:Y:S01]  /*20460*/  MUFU.EX2 R43, R43 ;  /* 0x0000002b002b7308 */ /* 0x000ea20000000800 */
[----:B------:R-:W-:Y:S01]  /*20470*/  SHF.L.U32 R30, R30, 0x17, RZ ;  /* 0x000000171e1e7819 */ /* 0x000fe200000006ff */
[----:B------:R-:W-:Y:S01]  /*20480*/  FFMA R37, R28, R31, 1 ;  /* 0x3f8000001c257423 */ /* 0x000fe2000000001f */
[----:B------:R-:W-:-:S02]  /*20490*/  SHF.L.U32 R31, R42, 0x17, RZ ;  /* 0x000000172a1f7819 */ /* 0x000fc400000006ff */
[----:B------:R-:W-:Y:S02]  /*204a0*/  SHF.L.U32 R24, R46, 0x17, RZ ;  /* 0x000000172e187819 */ /* 0x000fe400000006ff */
[----:B------:R-:W-:Y:S01]  /*204b0*/  SHF.L.U32 R26, R48, 0x17, RZ ;  /* 0x00000017301a7819 */ /* 0x000fe200000006ff */
[----:B------:R-:W3:Y:S01]  /*204c0*/  MUFU.EX2 R36, R36 ;  /* 0x0000002400247308 */ /* 0x000ee20000000800 */
[----:B-1----:R-:W-:-:S07]  /*204d0*/  FFMA R34, R34, R39, 1 ;  /* 0x3f80000022227423 */ /* 0x002fce0000000027 */
[----:B------:R1:W-:Y:S01]  /*204e0*/  MUFU.EX2 R0, R45 ;  /* 0x0000002d00007308 */ /* 0x0003e20000000800 */
[----:B--2---:R-:W-:-:S07]  /*204f0*/  FFMA R10, R10, R43, 1 ;  /* 0x3f8000000a0a7423 */ /* 0x004fce000000002b */
[----:B------:R2:W4:Y:S01]  /*20500*/  MUFU.EX2 R3, R32 ;  /* 0x0000002000037308 */ /* 0x0005220000000800 */
[----:B-1----:R-:W-:Y:S01]  /*20510*/  FFMA R45, R30, R33, 1 ;  /* 0x3f8000001e2d7423 */ /* 0x002fe20000000021 */
[----:B---3--:R-:W-:-:S06]  /*20520*/  FFMA R31, R31, R36, 1 ;  /* 0x3f8000001f1f7423 */ /* 0x008fcc0000000024 */
[----:B------:R1:W3:Y:S01]  /*20530*/  MUFU.EX2 R2, R11 ;  /* 0x0000000b00027308 */ /* 0x0002e20000000800 */
[----:B--2---:R-:W-:-:S05]  /*20540*/  SHF.L.U32 R32, R38, 0x17, RZ ;  /* 0x0000001726207819 */ /* 0x004fca00000006ff */
[----:B------:R-:W-:Y:S02]  /*20550*/  FFMA R32, R32, R41, 1 ;  /* 0x3f80000020207423 */ /* 0x000fe40000000029 */
[----:B------:R2:W5:Y:S01]  /*20560*/  MUFU.EX2 R27, R25 ;  /* 0x00000019001b7308 */ /* 0x0005620000000800 */
[----:B-1----:R-:W-:Y:S01]  /*20570*/  SHF.L.U32 R11, R44, 0x17, RZ ;  /* 0x000000172c0b7819 */ /* 0x002fe200000006ff */
[----:B----4-:R-:W-:-:S04]  /*20580*/  FFMA R24, R24, R3, 1 ;  /* 0x3f80000018187423 */ /* 0x010fc80000000003 */
[----:B------:R-:W-:Y:S01]  /*20590*/  FFMA R11, R11, R0, 1 ;  /* 0x3f8000000b0b7423 */ /* 0x000fe20000000000 */
[----:B--2---:R-:W-:-:S05]  /*205a0*/  SHF.L.U32 R25, R47, 0x17, RZ ;  /* 0x000000172f197819 */ /* 0x004fca00000006ff */
[----:B---3--:R-:W-:Y:S01]  /*205b0*/  FFMA R25, R25, R2, 1 ;  /* 0x3f80000019197423 */ /* 0x008fe20000000002 */
[----:B-----5:R-:W-:Y:S01]  /*205c0*/  FFMA R26, R26, R27, 1 ;  /* 0x3f8000001a1a7423 */ /* 0x020fe2000000001b */
[----:B------:R-:W-:Y:S06]  /*205d0*/  @P2 BRA `(.L_x_701) ;  /* 0x0000000000142947 */ /* 0x000fec0003800000 */
[----:B------:R-:W-:Y:S02]  /*205e0*/  MOV R0, R50 ;  /* 0x0000003200007202 */ /* 0x000fe40000000f00 */
[----:B------:R-:W-:-:S07]  /*205f0*/  MOV R2, 0x20610 ;  /* 0x0002061000027802 */ /* 0x000fce0000000f00 */
[----:B------:R-:W-:Y:S05]  /*20600*/  CALL.REL.NOINC `($__internal_0_$__cuda_sm20_rcp_rn_f32_slowpath) ;  /* 0x000000e400087944 */ /* 0x000fea0003c00000 */
[----:B------:R-:W-:Y:S01]  /*20610*/  MOV R27, R0 ;  /* 0x00000000001b7202 */ /* 0x000fe20000000f00 */
[----:B------:R-:W-:Y:S06]  /*20620*/  BRA `(.L_x_702) ;  /* 0x0000000000107947 */ /* 0x000fec0003800000 */
.L_x_701:
[----:B------:R-:W1:Y:S02]  /*20630*/  MUFU.RCP R27, R50 ;  /* 0x00000032001b7308 */ /* 0x000e640000001000 */
[----:B-1----:R-:W-:-:S04]  /*20640*/  FFMA R0, R50, R27, -1 ;  /* 0xbf80000032007423 */ /* 0x002fc8000000001b */
[----:B------:R-:W-:-:S04]  /*20650*/  FADD.FTZ R0, -R0, -RZ ;  /* 0x800000ff00007221 */ /* 0x000fc80000010100 */
[----:B------:R-:W-:-:S07]  /*20660*/  FFMA R27, R27, R0, R27 ;  /* 0x000000001b1b7223 */ /* 0x000fce000000001b */
.L_x_702:
[----:B------:R-:W-:Y:S05]  /*20670*/  BSYNC B1 ;  /* 0x0000000000017941 */ /* 0x000fea0003800000 */
.L_x_700:
        /* <DEDUP_REMOVED lines=10> */
.L_x_704:
[----:B------:R-:W1:Y:S02]  /*20720*/  MUFU.RCP R28, R49 ;  /* 0x00000031001c7308 */ /* 0x000e640000001000 */
[----:B-1----:R-:W-:-:S04]  /*20730*/  FFMA R0, R49, R28, -1 ;  /* 0xbf80000031007423 */ /* 0x002fc8000000001c */
[----:B------:R-:W-:-:S04]  /*20740*/  FADD.FTZ R3, -R0, -RZ ;  /* 0x800000ff00037221 */ /* 0x000fc80000010100 */
[----:B------:R-:W-:-:S07]  /*20750*/  FFMA R28, R28, R3, R28 ;  /* 0x000000031c1c7223 */ /* 0x000fce000000001c */
.L_x_705:
[----:B------:R-:W-:Y:S05]  /*20760*/  BSYNC B1 ;  /* 0x0000000000017941 */ /* 0x000fea0003800000 */
.L_x_703:
        /* <DEDUP_REMOVED lines=10> */
.L_x_707:
[----:B------:R-:W1:Y:S02]  /*20810*/  MUFU.RCP R29, R52 ;  /* 0x00000034001d7308 */ /* 0x000e640000001000 */
[----:B-1----:R-:W-:-:S04]  /*20820*/  FFMA R0, R52, R29, -1 ;  /* 0xbf80000034007423 */ /* 0x002fc8000000001d */
[----:B------:R-:W-:-:S04]  /*20830*/  FADD.FTZ R0, -R0, -RZ ;  /* 0x800000ff00007221 */ /* 0x000fc80000010100 */
[----:B------:R-:W-:-:S07]  /*20840*/  FFMA R29, R29, R0, R29 ;  /* 0x000000001d1d7223 */ /* 0x000fce000000001d */
.L_x_708:
[----:B------:R-:W-:Y:S05]  /*20850*/  BSYNC B1 ;  /* 0x0000000000017941 */ /* 0x000fea0003800000 */
.L_x_706:
        /* <DEDUP_REMOVED lines=10> */
.L_x_710:
[----:B------:R-:W1:Y:S02]  /*20900*/  MUFU.RCP R30, R51 ;  /* 0x00000033001e7308 */ /* 0x000e640000001000 */
[----:B-1----:R-:W-:-:S04]  /*20910*/  FFMA R0, R51, R30, -1 ;  /* 0xbf80000033007423 */ /* 0x002fc8000000001e */
[----:B------:R-:W-:-:S04]  /*20920*/  FADD.FTZ R3, -R0, -RZ ;  /* 0x800000ff00037221 */ /* 0x000fc80000010100 */
[----:B------:R-:W-:-:S07]  /*20930*/  FFMA R30, R30, R3, R30 ;  /* 0x000000031e1e7223 */ /* 0x000fce000000001e */
.L_x_711:
[----:B------:R-:W-:Y:S05]  /*20940*/  BSYNC B1 ;  /* 0x0000000000017941 */ /* 0x000fea0003800000 */
.L_x_709:
        /* <DEDUP_REMOVED lines=10> */
.L_x_713:
[----:B------:R-:W1:Y:S02]  /*209f0*/  MUFU.RCP R33, R54 ;  /* 0x0000003600217308 */ /* 0x000e640000001000 */
[----:B-1----:R-:W-:-:S04]  /*20a00*/  FFMA R0, R54, R33, -1 ;  /* 0xbf80000036007423 */ /* 0x002fc80000000021 */
[----:B------:R-:W-:-:S04]  /*20a10*/  FADD.FTZ R0, -R0, -RZ ;  /* 0x800000ff00007221 */ /* 0x000fc80000010100 */
[----:B------:R-:W-:-:S07]  /*20a20*/  FFMA R33, R33, R0, R33 ;  /* 0x0000000021217223 */ /* 0x000fce0000000021 */
.L_x_714:
[----:B------:R-:W-:Y:S05]  /*20a30*/  BSYNC B1 ;  /* 0x0000000000017941 */ /* 0x000fea0003800000 */
.L_x_712:
        /* <DEDUP_REMOVED lines=10> */
.L_x_716:
[----:B------:R-:W1:Y:S02]  /*20ae0*/  MUFU.RCP R36, R45 ;  /* 0x0000002d00247308 */ /* 0x000e640000001000 */
[----:B-1----:R-:W-:-:S04]  /*20af0*/  FFMA R0, R45, R36, -1 ;  /* 0xbf8000002d007423 */ /* 0x002fc80000000024 */
[----:B------:R-:W-:-:S04]  /*20b00*/  FADD.FTZ R3, -R0, -RZ ;  /* 0x800000ff00037221 */ /* 0x000fc80000010100 */
[----:B------:R-:W-:-:S07]  /*20b10*/  FFMA R36, R36, R3, R36 ;  /* 0x0000000324247223 */ /* 0x000fce0000000024 */
.L_x_717:
[----:B------:R-:W-:Y:S05]  /*20b20*/  BSYNC B1 ;  /* 0x0000000000017941 */ /* 0x000fea0003800000 */
.L_x_715:
        /* <DEDUP_REMOVED lines=10> */
.L_x_719:
[----:B------:R-:W1:Y:S02]  /*20bd0*/  MUFU.RCP R35, R56 ;  /* 0x0000003800237308 */ /* 0x000e640000001000 */
[----:B-1----:R-:W-:-:S04]  /*20be0*/  FFMA R0, R56, R35, -1 ;  /* 0xbf80000038007423 */ /* 0x002fc80000000023 */
[----:B------:R-:W-:-:S04]  /*20bf0*/  FADD.FTZ R0, -R0, -RZ ;  /* 0x800000ff00007221 */ /* 0x000fc80000010100 */
[----:B------:R-:W-:-:S07]  /*20c00*/  FFMA R35, R35, R0, R35 ;  /* 0x0000000023237223 */ /* 0x000fce0000000023 */
.L_x_720:
[----:B------:R-:W-:Y:S05]  /*20c10*/  BSYNC B1 ;  /* 0x0000000000017941 */ /* 0x000fea0003800000 */
.L_x_718:
        /* <DEDUP_REMOVED lines=10> */
.L_x_722:
[----:B------:R-:W1:Y:S02]  /*20cc0*/  MUFU.RCP R38, R37 ;  /* 0x0000002500267308 */ /* 0x000e640000001000 */
[----:B-1----:R-:W-:-:S04]  /*20cd0*/  FFMA R0, R37, R38, -1 ;  /* 0xbf80000025007423 */ /* 0x002fc80000000026 */
[----:B------:R-:W-:-:S04]  /*20ce0*/  FADD.FTZ R3, -R0, -RZ ;  /* 0x800000ff00037221 */ /* 0x000fc80000010100 */
[----:B------:R-:W-:-:S07]  /*20cf0*/  FFMA R38, R38, R3, R38 ;  /* 0x0000000326267223 */ /* 0x000fce0000000026 */
.L_x_723:
[----:B------:R-:W-:Y:S05]  /*20d00*/  BSYNC B1 ;  /* 0x0000000000017941 */ /* 0x000fea0003800000 */
.L_x_721:
        /* <DEDUP_REMOVED lines=10> */
.L_x_725:
[----:B------:R-:W1:Y:S02]  /*20db0*/  MUFU.RCP R37, R34 ;  /* 0x0000002200257308 */ /* 0x000e640000001000 */
[----:B-1----:R-:W-:-:S04]  /*20dc0*/  FFMA R0, R34, R37, -1 ;  /* 0xbf80000022007423 */ /* 0x002fc80000000025 */
[----:B------:R-:W-:-:S04]  /*20dd0*/  FADD.FTZ R0, -R0, -RZ ;  /* 0x800000ff00007221 */ /* 0x000fc80000010100 */
[----:B------:R-:W-:-:S07]  /*20de0*/  FFMA R37, R37, R0, R37 ;  /* 0x0000000025257223 */ /* 0x000fce0000000025 */
.L_x_726:
[----:B------:R-:W-:Y:S05]  /*20df0*/  BSYNC B1 ;  /* 0x0000000000017941 */ /* 0x000fea0003800000 */
.L_x_724:
        /* <DEDUP_REMOVED lines=10> */
.L_x_728:
[----:B------:R-:W1:Y:S02]  /*20ea0*/  MUFU.RCP R3, R32 ;  /* 0x0000002000037308 */ /* 0x000e640000001000 */
[----:B-1----:R-:W-:-:S04]  /*20eb0*/  FFMA R0, R32, R3, -1 ;  /* 0xbf80000020007423 */ /* 0x002fc80000000003 */
[----:B------:R-:W-:-:S04]  /*20ec0*/  FADD.FTZ R0, -R0, -RZ ;  /* 0x800000ff00007221 */ /* 0x000fc80000010100 */
[----:B------:R-:W-:-:S07]  /*20ed0*/  FFMA R34, R3, R0, R3 ;  /* 0x0000000003227223 */ /* 0x000fce0000000003 */
.L_x_729:
[----:B------:R-:W-:Y:S05]  /*20ee0*/  BSYNC B1 ;  /* 0x0000000000017941 */ /* 0x000fea0003800000 */
.L_x_727:
        /* <DEDUP_REMOVED lines=10> */
.L_x_731:
[----:B------:R-:W1:Y:S02]  /*20f90*/  MUFU.RCP R39, R10 ;  /* 0x0000000a00277308 */ /* 0x000e640000001000 */
[----:B-1----:R-:W-:-:S04]  /*20fa0*/  FFMA R0, R10, R39, -1 ;  /* 0xbf8000000a007423 */ /* 0x002fc80000000027 */
[----:B------:R-:W-:-:S04]  /*20fb0*/  FADD.FTZ R0, -R0, -RZ ;  /* 0x800000ff00007221 */ /* 0x000fc80000010100 */
[----:B------:R-:W-:-:S07]  /*20fc0*/  FFMA R39, R39, R0, R39 ;  /* 0x0000000027277223 */ /* 0x000fce0000000027 */
.L_x_732:
[----:B------:R-:W-:Y:S05]  /*20fd0*/  BSYNC B1 ;  /* 0x0000000000017941 */ /* 0x000fea0003800000 */
.L_x_730:
        /* <DEDUP_REMOVED lines=10> */
.L_x_734:
[----:B------:R-:W1:Y:S02]  /*21080*/  MUFU.RCP R10, R31 ;  /* 0x0000001f000a7308 */ /* 0x000e640000001000 */
[----:B-1----:R-:W-:-:S04]  /*21090*/  FFMA R0, R31, R10, -1 ;  /* 0xbf8000001f007423 */ /* 0x002fc8000000000a */
[----:B------:R-:W-:-:S04]  /*210a0*/  FADD.FTZ R3, -R0, -RZ ;  /* 0x800000ff00037221 */ /* 0x000fc80000010100 */
[----:B------:R-:W-:-:S07]  /*210b0*/  FFMA R10, R10, R3, R10 ;  /* 0x000000030a0a7223 */ /* 0x000fce000000000a */
.L_x_735:
[----:B------:R-:W-:Y:S05]  /*210c0*/  BSYNC B1 ;  /* 0x0000000000017941 */ /* 0x000fea0003800000 */
.L_x_733:
        /* <DEDUP_REMOVED lines=10> */
.L_x_737:
[----:B------:R-:W1:Y:S02]  /*21170*/  MUFU.RCP R0, R11 ;  /* 0x0000000b00007308 */ /* 0x000e640000001000 */
[----:B-1----:R-:W-:-:S04]  /*21180*/  FFMA R2, R11, R0, -1 ;  /* 0xbf8000000b027423 */ /* 0x002fc80000000000 */
[----:B------:R-:W-:-:S04]  /*21190*/  FADD.FTZ R31, -R2, -RZ ;  /* 0x800000ff021f7221 */ /* 0x000fc80000010100 */
[----:B------:R-:W-:-:S07]  /*211a0*/  FFMA R31, R0, R31, R0 ;  /* 0x0000001f001f7223 */ /* 0x000fce0000000000 */
.L_x_738:
[----:B------:R-:W-:Y:S05]  /*211b0*/  BSYNC B1 ;  /* 0x0000000000017941 */ /* 0x000fea0003800000 */
.L_x_736:
        /* <DEDUP_REMOVED lines=10> */
.L_x_740:
[----:B------:R-:W1:Y:S02]  /*21260*/  MUFU.RCP R3, R24 ;  /* 0x0000001800037308 */ /* 0x000e640000001000 */
[----:B-1----:R-:W-:-:S04]  /*21270*/  FFMA R0, R24, R3, -1 ;  /* 0xbf80000018007423 */ /* 0x002fc80000000003 */
[----:B------:R-:W-:-:S04]  /*21280*/  FADD.FTZ R0, -R0, -RZ ;  /* 0x800000ff00007221 */ /* 0x000fc80000010100 */
[----:B------:R-:W-:-:S07]  /*21290*/  FFMA R32, R3, R0, R3 ;  /* 0x0000000003207223 */ /* 0x000fce0000000003 */
.L_x_741:
[----:B------:R-:W-:Y:S05]  /*212a0*/  BSYNC B1 ;  /* 0x0000000000017941 */ /* 0x000fea0003800000 */
.L_x_739:
        /* <DEDUP_REMOVED lines=10> */
.L_x_743:
[----:B------:R-:W1:Y:S02]  /*21350*/  MUFU.RCP R0, R25 ;  /* 0x0000001900007308 */ /* 0x000e640000001000 */
[----:B-1----:R-:W-:-:S04]  /*21360*/  FFMA R2, R25, R0, -1 ;  /* 0xbf80000019027423 */ /* 0x002fc80000000000 */
[----:B------:R-:W-:-:S04]  /*21370*/  FADD.FTZ R11, -R2, -RZ ;  /* 0x800000ff020b7221 */ /* 0x000fc80000010100 */
[----:B------:R-:W-:-:S07]  /*21380*/  FFMA R11, R0, R11, R0 ;  /* 0x0000000b000b7223 */ /* 0x000fce0000000000 */
.L_x_744:
[----:B------:R-:W-:Y:S05]  /*21390*/  BSYNC B1 ;  /* 0x0000000000017941 */ /* 0x000fea0003800000 */
.L_x_742:
        /* <DEDUP_REMOVED lines=9> */
.L_x_746:
[----:B------:R-:W1:Y:S02]  /*21430*/  MUFU.RCP R3, R26 ;  /* 0x0000001a00037308 */ /* 0x000e640000001000 */
[----:B-1----:R-:W-:-:S04]  /*21440*/  FFMA R0, R26, R3, -1 ;  /* 0xbf8000001a007423 */ /* 0x002fc80000000003 */
[----:B------:R-:W-:-:S04]  /*21450*/  FADD.FTZ R0, -R0, -RZ ;  /* 0x800000ff00007221 */ /* 0x000fc80000010100 */
[----:B------:R-:W-:-:S07]  /*21460*/  FFMA R0, R3, R0, R3 ;  /* 0x0000000003007223 */ /* 0x000fce0000000003 */
.L_x_747:
[----:B------:R-:W-:Y:S05]  /*21470*/  BSYNC B1 ;  /* 0x0000000000017941 */ /* 0x000fea0003800000 */
.L_x_745:
        /* <DEDUP_REMOVED lines=45> */
.L_x_749:
[----:B------:R-:W-:Y:S05]  /*21750*/  BSYNC B0 ;  /* 0x0000000000007941 */ /* 0x000fea0003800000 */
.L_x_748:
[----:B------:R-:W-:Y:S06]  /*21760*/  BAR.SYNC.DEFER_BLOCKING 0x1, 0x100 ;  /* 0x0044000000007b1d */ /* 0x000fec0000010000 */
[----:B------:R-:W-:Y:S04]  /*21770*/  BSSY B0, `(.L_x_750) ;  /* 0x0000009000007945 */ /* 0x000fe80003800000 */
[----:B------:R-:W-:Y:S05]  /*21780*/  @P0 BRA `(.L_x_751) ;  /* 0x00000000001c0947 */ /* 0x000fea0003800000 */
[----:B------:R-:W-:-:S13]  /*21790*/  ISETP.NE.AND P2, PT, R154, 0x3, PT ;  /* 0x000000039a00780c */ /* 0x000fda0003f45270 */
[----:B------:R-:W-:Y:S05]  /*217a0*/  @!P2 BRA `(.L_x_752) ;  /* 0x000000000004a947 */ /* 0x000fea0003800000 */
[----:B------:R-:W-:Y:S01]  /*217b0*/  BPT.TRAP 0x1 ;  /* 0x000000040000795c */ /* 0x000fe20000300000 */
.L_x_752:
[----:B------:R-:W-:-:S04]  /*217c0*/  ULEA UR4, UR5, UR49, 0x3 ;  /* 0x0000003105047291 */ /* 0x000fc8000f8e183f */
[----:B------:R-:W-:-:S04]  /*217d0*/  UIADD3 UR4, UR4, 0x50, URZ ;  /* 0x0000005004047890 */ /* 0x000fc8000fffe03f */
[----:B------:R-:W-:-:S09]  /*217e0*/  UPRMT UR4, UR48, 0x654, UR4 ;  /* 0x0000065430047896 */ /* 0x000fd20008000004 */
[----:B------:R-:W-:Y:S03]  /*217f0*/  SYNCS.ARRIVE.TRANS64.RED.A1T0 RZ, [UR4], RZ ;  /* 0x000000ffffff79a7 */ /* 0x000fe60008100404 */
.L_x_751:
[----:B------:R-:W-:Y:S05]  /*21800*/  BSYNC B0 ;  /* 0x0000000000007941 */ /* 0x000fea0003800000 */
.L_x_750:
        /* <DEDUP_REMOVED lines=8> */
.L_x_755:
        /* <DEDUP_REMOVED lines=8> */
.L_x_1148:
[----:B------:R-:W-:Y:S05]  /*21910*/  BSYNC B1 ;  /* 0x0000000000017941 */ /* 0x000fea0003800000 */
.L_x_756:
        /* <DEDUP_REMOVED lines=38> */
.L_x_758:
[----:B------:R-:W-:Y:S02]  /*21b80*/  LOP3.LUT R9, R9, R10, RZ, 0x3c, !PT ;  /* 0x0000000a09097212 */ /* 0x000fe400078e3cff */
[----:B------:R-:W-:-:S07]  /*21b90*/  SEL R4, R2, RZ, P3 ;  /* 0x000000ff02047207 */ /* 0x000fce0001800000 */
.L_x_754:
[----:B------:R-:W-:Y:S05]  /*21ba0*/  BSYNC B0 ;  /* 0x0000000000007941 */ /* 0x000fea0003800000 */
.L_x_753:
        /* <DEDUP_REMOVED lines=21> */
[----:B------:R-:W-:Y:S01]  /*21d00*/  FFMA.SAT R0, -R10, R66, 0.5 ;  /* 0x3f0000000a007423 */ /* 0x000fe20000002142 */
[----:B----4-:R-:W-:Y:S01]  /*21d10*/  FFMA R24, R17, R24, R23 ;  /* 0x0000001811187223 */ /* 0x010fe20000000017 */
[-C--:B------:R-:W-:Y:S02]  /*21d20*/  FFMA.SAT R2, -R11, R66.reuse, 0.5 ;  /* 0x3f0000000b027423 */ /* 0x080fe40000002142 */
[-C--:B------:R-:W-:Y:S01]  /*21d30*/  FFMA.RM R0, R0, R67.reuse, 12582913 ;  /* 0x4b40000100007423 */ /* 0x080fe20000004043 */
[-C--:B------:R-:W-:Y:S01]  /*21d40*/  FFMA.SAT R27, -R24, R66.reuse, 0.5 ;  /* 0x3f000000181b7423 */ /* 0x080fe20000002142 */
[----:B------:R-:W-:Y:S01]  /*21d50*/  FFMA.RM R2, R2, R67, 12582913 ;  /* 0x4b40000102027423 */ /* 0x000fe20000004043 */
[----:B-----5:R-:W-:Y:S01]  /*21d60*/  FFMA R25, R17, R25, R22 ;  /* 0x0000001911197223 */ /* 0x020fe20000000016 */
[----:B------:R-:W-:Y:S01]  /*21d70*/  FADD R3, R0, -12583039 ;  /* 0xcb40007f00037421 */ /* 0x000fe20000000000 */
[-C--:B------:R-:W-:Y:S01]  /*21d80*/  FFMA.RM R38, R27, R67.reuse, 12582913 ;  /* 0x4b4000011b267423 */ /* 0x080fe20000004043 */
[----:B------:R-:W-:Y:S01]  /*21d90*/  FADD R26, R2, -12583039 ;  /* 0xcb40007f021a7421 */ /* 0x000fe20000000000 */
[----:B------:R-:W-:Y:S01]  /*21da0*/  FFMA.SAT R29, -R25, R66, 0.5 ;  /* 0x3f000000191d7423 */ /* 0x000fe20000002142 */
[----:B------:R-:W-:Y:S01]  /*21db0*/  FFMA R3, -R10, 1.4426950216293334961, -R3 ;  /* 0x3fb8aa3b0a037823 */ /* 0x000fe20000000903 */
[----:B------:R-:W-:Y:S01]  /*21dc0*/  FADD R27, R38, -12583039 ;  /* 0xcb40007f261b7421 */ /* 0x000fe20000000000 */
[----:B------:R-:W-:Y:S01]  /*21dd0*/  FFMA R26, -R11, 1.4426950216293334961, -R26 ;  /* 0x3fb8aa3b0b1a7823 */ /* 0x000fe2000000091a */
[-C--:B------:R-:W-:Y:S01]  /*21de0*/  FFMA.RM R40, R29, R67.reuse, 12582913 ;  /* 0x4b4000011d287423 */ /* 0x080fe20000004043 */
        /* <DEDUP_REMOVED lines=17> */
[----:B------:R2:W3:Y:S01]  /*21f00*/  MUFU.EX2 R39, R28 ;  /* 0x0000001c00277308 */ /* 0x0004e20000000800 */
        /* <DEDUP_REMOVED lines=9> */
[----:B------:R-:W-:Y:S01]  /*21fa0*/  FFMA.RM R48, R34, R67, 12582913 ;  /* 0x4b40000122307423 */ /* 0x000fe20000004043 */
[----:B------:R-:W-:Y:S01]  /*21fb0*/  SHF.L.U32 R40, R40, 0x17, RZ ;  /* 0x0000001728287819 */ /* 0x000fe200000006ff */
[----:B------:R-:W-:-:S02]  /*21fc0*/  IMAD.SHL.U32 R44, R44, 0x800000, RZ ;  /* 0x008000002c2c7824 */ /* 0x000fc400078e00ff */
[-C--:B------:R-:W-:Y:S01]  /*21fd0*/  FFMA.SAT R33, -R28, R66.reuse, 0.5 ;  /* 0x3f0000001c217423 */ /* 0x080fe20000002142 */
[----:B------:R-:W-:Y:S01]  /*21fe0*/  SHF.L.U32 R42, R42, 0x17, RZ ;  /* 0x000000172a2a7819 */ /* 0x000fe200000006ff */
[----:B------:R2:W-:Y:S01]  /*21ff0*/  MUFU.EX2 R45, R31 ;  /* 0x0000001f002d7308 */ /* 0x0005e20000000800 */
[----:B-1----:R-:W-:Y:S01]  /*22000*/  FFMA R30, R17, R47, R15 ;  /* 0x0000002f111e7223 */ /* 0x002fe2000000000f */
[----:B------:R-:W-:Y:S01]  /*22010*/  FFMA.RM R46, R33, R67, 12582913 ;  /* 0x4b400001212e7423 */ /* 0x000fe20000004043 */
[----:B------:R-:W-:Y:S01]  /*22020*/  FFMA R33, -R27, 1.925963033500011079e-08, R32 ;  /* 0x32a570601b217823 */ /* 0x000fe20000000120 */
[----:B------:R-:W-:Y:S01]  /*22030*/  FADD R32, R48, -12583039 ;  /* 0xcb40007f30207421 */ /* 0x000fe20000000000 */
[----:B------:R-:W-:Y:S01]  /*22040*/  FFMA.SAT R34, -R30, R66, 0.5 ;  /* 0x3f0000001e227423 */ /* 0x000fe20000002142 */
[C---:B------:R-:W-:Y:S01]  /*22050*/  FADD R35, R46.reuse, -12583039 ;  /* 0xcb40007f2e237421 */ /* 0x040fe20000000000 */
[----:B------:R-:W-:Y:S01]  /*22060*/  SHF.L.U32 R46, R46, 0x17, RZ ;  /* 0x000000172e2e7819 */ /* 0x000fe200000006ff */
[----:B------:R1:W-:Y:S01]  /*22070*/  MUFU.EX2 R47, R33 ;  /* 0x00000021002f7308 */ /* 0x0003e20000000800 */
[----:B--2---:R-:W-:Y:S01]  /*22080*/  FFMA R31, R17, R37, R14 ;  /* 0x00000025111f7223 */ /* 0x004fe2000000000e */
[-C--:B------:R-:W-:Y:S01]  /*22090*/  FFMA.RM R50, R34, R67.reuse, 12582913 ;  /* 0x4b40000122327423 */ /* 0x080fe20000004043 */
[----:B------:R-:W-:Y:S01]  /*220a0*/  FFMA R34, -R29, 1.4426950216293334961, -R32 ;  /* 0x3fb8aa3b1d227823 */ /* 0x000fe20000000920 */
[----:B------:R-:W-:Y:S01]  /*220b0*/  FFMA R32, R17, R36, R13 ;  /* 0x0000002411207223 */ /* 0x000fe2000000000d */
[C---:B------:R-:W-:Y:S01]  /*220c0*/  FFMA R35, -R28.reuse, 1.4426950216293334961, -R35 ;  /* 0x3fb8aa3b1c237823 */ /* 0x040fe20000000923 */
[----:B------:R-:W-:Y:S01]  /*220d0*/  FFMA.SAT R36, -R31, R66, 0.5 ;  /* 0x3f0000001f247423 */ /* 0x000fe20000002142 */
[----:B------:R-:W-:Y:S01]  /*220e0*/  FFMA R37, -R29, 1.925963033500011079e-08, R34 ;  /* 0x32a570601d257823 */ /* 0x000fe20000000122 */
[----:B------:R-:W2:Y:S01]  /*220f0*/  MUFU.EX2 R3, R3 ;  /* 0x0000000300037308 */ /* 0x000ea20000000800 */
[C---:B-1----:R-:W-:Y:S01]  /*22100*/  FFMA R33, R17.reuse, R52, R12 ;  /* 0x0000003411217223 */ /* 0x042fe2000000000c */
[----:B------:R-:W-:Y:S01]  /*22110*/  FFMA R35, -R28, 1.925963033500011079e-08, R35 ;  /* 0x32a570601c237823 */ /* 0x000fe20000000123 */
[-C--:B------:R-:W-:Y:S01]  /*22120*/  FFMA.RM R52, R36, R67.reuse, 12582913 ;  /* 0x4b40000124347423 */ /* 0x080fe20000004043 */
[----:B------:R-:W-:Y:S01]  /*22130*/  FFMA R34, R17, R54, R7 ;  /* 0x0000003611227223 */ /* 0x000fe20000000007 */
[-C--:B------:R-:W-:Y:S01]  /*22140*/  FFMA.SAT R54, -R32, R66.reuse, 0.5 ;  /* 0x3f00000020367423 */ /* 0x080fe20000002142 */
[----:B------:R-:W-:Y:S01]  /*22150*/  FADD R51, R50, -12583039 ;  /* 0xcb40007f32337421 */ /* 0x000fe20000000000 */
[----:B------:R-:W-:Y:S01]  /*22160*/  FADD R36, R52, -12583039 ;  /* 0xcb40007f34247421 */ /* 0x000fe20000000000 */
[----:B------:R1:W4:Y:S01]  /*22170*/  MUFU.EX2 R49, R35 ;  /* 0x0000002300317308 */ /* 0x0003220000000800 */
[-C--:B------:R-:W-:Y:S01]  /*22180*/  FFMA.SAT R58, -R33, R66.reuse, 0.5 ;  /* 0x3f000000213a7423 */ /* 0x080fe20000002142 */
[----:B------:R-:W-:Y:S01]  /*22190*/  FFMA R55, -R30, 1.4426950216293334961, -R51 ;  /* 0x3fb8aa3b1e377823 */ /* 0x000fe20000000933 */
[----:B------:R-:W-:Y:S01]  /*221a0*/  FFMA.SAT R61, -R34, R66, 0.5 ;  /* 0x3f000000223d7423 */ /* 0x000fe20000002142 */
[----:B------:R-:W-:Y:S01]  /*221b0*/  SHF.L.U32 R50, R50, 0x17, RZ ;  /* 0x0000001732327819 */ /* 0x000fe200000006ff */
[-C--:B------:R-:W-:Y:S01]  /*221c0*/  FFMA.RM R58, R58, R67.reuse, 12582913 ;  /* 0x4b4000013a3a7423 */ /* 0x080fe20000004043 */
[----:B------:R-:W-:Y:S01]  /*221d0*/  FFMA R55, -R30, 1.925963033500011079e-08, R55 ;  /* 0x32a570601e377823 */ /* 0x000fe20000000137 */
[-C--:B------:R-:W-:Y:S01]  /*221e0*/  FFMA.RM R62, R61, R67.reuse, 12582913 ;  /* 0x4b4000013d3e7423 */ /* 0x080fe20000004043 */
[----:B------:R5:W4:Y:S01]  /*221f0*/  MUFU.EX2 R51, R37 ;  /* 0x0000002500337308 */ /* 0x000b220000000800 */
[----:B-1----:R-:W-:Y:S01]  /*22200*/  FFMA R35, R17, R56, R8 ;  /* 0x0000003811237223 */ /* 0x002fe20000000008 */
[----:B------:R-:W-:Y:S01]  /*22210*/  FFMA.RM R56, R54, R67, 12582913 ;  /* 0x4b40000136387423 */ /* 0x000fe20000004043 */
[----:B------:R-:W-:Y:S01]  /*22220*/  FFMA R54, -R31, 1.4426950216293334961, -R36 ;  /* 0x3fb8aa3b1f367823 */ /* 0x000fe20000000924 */
[----:B------:R-:W-:Y:S01]  /*22230*/  FFMA R36, R17, R57, R6 ;  /* 0x0000003911247223 */ /* 0x000fe20000000006 */
[-C--:B------:R-:W-:Y:S01]  /*22240*/  FFMA.SAT R63, -R35, R66.reuse, 0.5 ;  /* 0x3f000000233f7423 */ /* 0x080fe20000002142 */
[----:B------:R-:W-:Y:S01]  /*22250*/  FADD R57, R56, -12583039 ;  /* 0xcb40007f38397421 */ /* 0x000fe20000000000 */
[----:B------:R-:W-:Y:S01]  /*22260*/  FFMA R54, -R31, 1.925963033500011079e-08, R54 ;  /* 0x32a570601f367823 */ /* 0x000fe20000000136 */
[-C--:B------:R-:W-:Y:S01]  /*22270*/  FFMA.SAT R65, -R36, R66.reuse, 0.5 ;  /* 0x3f00000024417423 */ /* 0x080fe20000002142 */
[----:B-----5:R-:W-:Y:S01]  /*22280*/  FFMA R37, R17, R59, R5 ;  /* 0x0000003b11257223 */ /* 0x020fe20000000005 */
[-C--:B------:R-:W-:Y:S01]  /*22290*/  FFMA.RM R64, R63, R67.reuse, 12582913 ;  /* 0x4b4000013f407423 */ /* 0x080fe20000004043 */
[----:B------:R-:W-:Y:S01]  /*222a0*/  FFMA R59, -R32, 1.4426950216293334961, -R57 ;  /* 0x3fb8aa3b203b7823 */ /* 0x000fe20000000939 */
[-C--:B------:R-:W-:Y:S01]  /*222b0*/  FFMA.RM R65, R65, R67.reuse, 12582913 ;  /* 0x4b40000141417423 */ /* 0x080fe20000004043 */
[----:B------:R2:W1:Y:S01]  /*222c0*/  MUFU.EX2 R57, R54 ;  /* 0x0000003600397308 */ /* 0x0004620000000800 */
[----:B------:R-:W-:Y:S01]  /*222d0*/  FFMA.SAT R66, -R37, R66, 0.5 ;  /* 0x3f00000025427423 */ /* 0x000fe20000002142 */
[----:B------:R-:W-:Y:S01]  /*222e0*/  FADD R60, R58, -12583039 ;  /* 0xcb40007f3a3c7421 */ /* 0x000fe20000000000 */
[----:B------:R-:W-:Y:S01]  /*222f0*/  FADD R61, R62, -12583039 ;  /* 0xcb40007f3e3d7421 */ /* 0x000fe20000000000 */
[----:B------:R-:W-:Y:S01]  /*22300*/  FFMA R59, -R32, 1.925963033500011079e-08, R59 ;  /* 0x32a57060203b7823 */ /* 0x000fe2000000013b */
[----:B------:R-:W-:Y:S01]  /*22310*/  FFMA.RM R66, R66, R67, 12582913 ;  /* 0x4b40000142427423 */ /* 0x000fe20000004043 */
[----:B---3--:R-:W-:Y:S01]  /*22320*/  FFMA R67, R2, R39, 1 ;  /* 0x3f80000002437423 */ /* 0x008fe20000000027 */
[----:B------:R-:W-:Y:S01]  /*22330*/  FFMA R60, -R33, 1.4426950216293334961, -R60 ;  /* 0x3fb8aa3b213c7823 */ /* 0x000fe2000000093c */
[----:B------:R-:W-:Y:S01]  /*22340*/  FFMA R63, -R34, 1.4426950216293334961, -R61 ;  /* 0x3fb8aa3b223f7823 */ /* 0x000fe2000000093d */
[----:B--2---:R-:W-:Y:S01]  /*22350*/  FFMA R54, R0, R3, 1 ;  /* 0x3f80000000367423 */ /* 0x004fe20000000003 */
[----:B------:R-:W-:Y:S01]  /*22360*/  FADD R0, R64, -12583039 ;  /* 0xcb40007f40007421 */ /* 0x000fe20000000000 */
[----:B------:R-:W-:Y:S01]  /*22370*/  FADD R3, R65, -12583039 ;  /* 0xcb40007f41037421 */ /* 0x000fe20000000000 */
[----:B------:R-:W-:Y:S01]  /*22380*/  FADD R2, R66, -12583039 ;  /* 0xcb40007f42027421 */ /* 0x000fe20000000000 */
[----:B------:R-:W-:Y:S01]  /*22390*/  FFMA R60, -R33, 1.925963033500011079e-08, R60 ;  /* 0x32a57060213c7823 */ /* 0x000fe2000000013c */
[----:B------:R-:W-:Y:S01]  /*223a0*/  FFMA R0, -R35, 1.4426950216293334961, -R0 ;  /* 0x3fb8aa3b23007823 */ /* 0x000fe20000000900 */
[----:B------:R-:W-:Y:S01]  /*223b0*/  FFMA R39, -R36, 1.4426950216293334961, -R3 ;  /* 0x3fb8aa3b24277823 */ /* 0x000fe20000000903 */
[----:B------:R-:W-:Y:S01]  /*223c0*/  FFMA R2, -R37, 1.4426950216293334961, -R2 ;  /* 0x3fb8aa3b25027823 */ /* 0x000fe20000000902 */
[----:B------:R-:W-:Y:S01]  /*223d0*/  FFMA R63, -R34, 1.925963033500011079e-08, R63 ;  /* 0x32a57060223f7823 */ /* 0x000fe2000000013f */
[----:B------:R-:W-:Y:S01]  /*223e0*/  FFMA R0, -R35, 1.925963033500011079e-08, R0 ;  /* 0x32a5706023007823 */ /* 0x000fe20000000100 */
[----:B------:R-:W-:Y:S01]  /*223f0*/  FFMA R39, -R36, 1.925963033500011079e-08, R39 ;  /* 0x32a5706024277823 */ /* 0x000fe20000000127 */
[----:B------:R-:W-:Y:S01]  /*22400*/  FFMA R2, -R37, 1.925963033500011079e-08, R2 ;  /* 0x32a5706025027823 */ /* 0x000fe20000000102 */
[----:B------:R2:W3:Y:S01]  /*22410*/  MUFU.EX2 R61, R60 ;  /* 0x0000003c003d7308 */ /* 0x0004e20000000800 */
[----:B------:R-:W-:Y:S01]  /*22420*/  FFMA R43, R40, R43, 1 ;  /* 0x3f800000282b7423 */ /* 0x000fe2000000002b */
[----:B------:R-:W-:Y:S01]  /*22430*/  SHF.L.U32 R48, R48, 0x17, RZ ;  /* 0x0000001730307819 */ /* 0x000fe200000006ff */
[----:B------:R-:W-:Y:S01]  /*22440*/  IMAD.SHL.U32 R40, R65, 0x800000, RZ ;  /* 0x0080000041287824 */ /* 0x000fe200078e00ff */
[----:B------:R-:W-:Y:S01]  /*22450*/  SHF.L.U32 R52, R52, 0x17, RZ ;  /* 0x0000001734347819 */ /* 0x000fe200000006ff */
[----:B------:R-:W-:Y:S01]  /*22460*/  FFMA R68, R42, R45, 1 ;  /* 0x3f8000002a447423 */ /* 0x000fe2000000002d */
[----:B------:R-:W-:Y:S01]  /*22470*/  SHF.L.U32 R56, R56, 0x17, RZ ;  /* 0x0000001738387819 */ /* 0x000fe200000006ff */
[----:B------:R-:W-:Y:S01]  /*22480*/  FFMA R47, R44, R47, 1 ;  /* 0x3f8000002c2f7423 */ /* 0x000fe2000000002f */
[----:B------:R5:W-:Y:S01]  /*22490*/  MUFU.EX2 R3, R0 ;  /* 0x0000000000037308 */ /* 0x000be20000000800 */
[----:B--2---:R-:W-:Y:S01]  /*224a0*/  FFMA R60, R38, R41, 1 ;  /* 0x3f800000263c7423 */ /* 0x004fe20000000029 */
[----:B------:R-:W-:Y:S01]  /*224b0*/  SHF.L.U32 R58, R58, 0x17, RZ ;  /* 0x000000173a3a7819 */ /* 0x000fe200000006ff */
[----:B----4-:R-:W-:Y:S01]  /*224c0*/  FFMA R70, R46, R49, 1 ;  /* 0x3f8000002e467423 */ /* 0x010fe20000000031 */
[----:B------:R-:W-:Y:S01]  /*224d0*/  SHF.L.U32 R62, R62, 0x17, RZ ;  /* 0x000000173e3e7819 */ /* 0x000fe200000006ff */
[----:B------:R-:W-:Y:S01]  /*224e0*/  FFMA R51, R48, R51, 1 ;  /* 0x3f80000030337423 */ /* 0x000fe20000000033 */
[----:B------:R-:W-:Y:S01]  /*224f0*/  SHF.L.U32 R64, R64, 0x17, RZ ;  /* 0x0000001740407819 */ /* 0x000fe200000006ff */
[----:B-1----:R-:W-:Y:S01]  /*22500*/  FFMA R57, R52, R57, 1 ;  /* 0x3f80000034397423 */ /* 0x002fe20000000039 */
[----:B------:R-:W1:Y:S01]  /*22510*/  MUFU.EX2 R55, R55 ;  /* 0x0000003700377308 */ /* 0x000e620000000800 */
[----:B-----5:R-:W-:Y:S01]  /*22520*/  IADD3 R0, R54, 0x1800000, RZ ;  /* 0x0180000036007810 */ /* 0x020fe20007ffe0ff */
[----:B---3--:R-:W-:Y:S01]  /*22530*/  FFMA R61, R58, R61, 1 ;  /* 0x3f8000003a3d7423 */ /* 0x008fe2000000003d */
[----:B------:R-:W-:-:S02]  /*22540*/  SHF.L.U32 R38, R66, 0x17, RZ ;  /* 0x0000001742267819 */ /* 0x000fc400000006ff */
[----:B------:R-:W-:-:S03]  /*22550*/  LOP3.LUT R0, R0, 0x7f800000, RZ, 0xc0, !PT ;  /* 0x7f80000000007812 */ /* 0x000fc600078ec0ff */
[----:B------:R-:W2:Y:S01]  /*22560*/  MUFU.EX2 R59, R59 ;  /* 0x0000003b003b7308 */ /* 0x000ea20000000800 */
[----:B------:R-:W-:-:S07]  /*22570*/  ISETP.GT.U32.AND P2, PT, R0, 0x1ffffff, PT ;  /* 0x01ffffff0000780c */ /* 0x000fce0003f44070 */
[----:B------:R-:W3:Y:S01]  /*22580*/  MUFU.EX2 R63, R63 ;  /* 0x0000003f003f7308 */ /* 0x000ee20000000800 */
[----:B-1----:R-:W-:Y:S01]  /*22590*/  FFMA R50, R50, R55, 1 ;  /* 0x3f80000032327423 */ /* 0x002fe20000000037 */
[----:B------:R-:W-:-:S06]  /*225a0*/  FFMA R55, R64, R3, 1 ;  /* 0x3f80000040377423 */ /* 0x000fcc0000000003 */
[----:B------:R-:W1:Y:S01]  /*225b0*/  MUFU.EX2 R39, R39 ;  /* 0x0000002700277308 */ /* 0x000e620000000800 */
[----:B--2---:R-:W-:-:S07]  /*225c0*/  FFMA R56, R56, R59, 1 ;  /* 0x3f80000038387423 */ /* 0x004fce000000003b */
[----:B------:R-:W2:Y:S01]  /*225d0*/  MUFU.EX2 R41, R2 ;  /* 0x0000000200297308 */ /* 0x000ea20000000800 */
[----:B---3--:R-:W-:Y:S01]  /*225e0*/  FFMA R62, R62, R63, 1 ;  /* 0x3f8000003e3e7423 */ /* 0x008fe2000000003f */
        /* <DEDUP_REMOVED lines=8> */
.L_x_760:
[----:B------:R-:W1:Y:S02]  /*22670*/  MUFU.RCP R39, R54 ;  /* 0x0000003600277308 */ /* 0x000e640000001000 */
[----:B-1----:R-:W-:-:S04]  /*22680*/  FFMA R0, R54, R39, -1 ;  /* 0xbf80000036007423 */ /* 0x002fc80000000027 */
[----:B------:R-:W-:-:S04]  /*22690*/  FADD.FTZ R0, -R0, -RZ ;  /* 0x800000ff00007221 */ /* 0x000fc80000010100 */
[----:B------:R-:W-:-:S07]  /*226a0*/  FFMA R39, R39, R0, R39 ;  /* 0x0000000027277223 */ /* 0x000fce0000000027 */
.L_x_761:
[----:B------:R-:W-:Y:S05]  /*226b0*/  BSYNC B1 ;  /* 0x0000000000017941 */ /* 0x000fea0003800000 */
.L_x_759:
        /* <DEDUP_REMOVED lines=10> */
.L_x_763:
[----:B------:R-:W1:Y:S02]  /*22760*/  MUFU.RCP R42, R67 ;  /* 0x00000043002a7308 */ /* 0x000e640000001000 */
[----:B-1----:R-:W-:-:S04]  /*22770*/  FFMA R0, R67, R42, -1 ;  /* 0xbf80000043007423 */ /* 0x002fc8000000002a */
[----:B------:R-:W-:-:S04]  /*22780*/  FADD.FTZ R3, -R0, -RZ ;  /* 0x800000ff00037221 */ /* 0x000fc80000010100 */
[----:B------:R-:W-:-:S07]  /*22790*/  FFMA R42, R42, R3, R42 ;  /* 0x000000032a2a7223 */ /* 0x000fce000000002a */
.L_x_764:
[----:B------:R-:W-:Y:S05]  /*227a0*/  BSYNC B1 ;  /* 0x0000000000017941 */ /* 0x000fea0003800000 */
.L_x_762:
        /* <DEDUP_REMOVED lines=10> */
.L_x_766:
[----:B------:R-:W1:Y:S02]  /*22850*/  MUFU.RCP R41, R60 ;  /* 0x0000003c00297308 */ /* 0x000e640000001000 */
[----:B-1----:R-:W-:-:S04]  /*22860*/  FFMA R0, R60, R41, -1 ;  /* 0xbf8000003c007423 */ /* 0x002fc80000000029 */
[----:B------:R-:W-:-:S04]  /*22870*/  FADD.FTZ R0, -R0, -RZ ;  /* 0x800000ff00007221 */ /* 0x000fc80000010100 */
[----:B------:R-:W-:-:S07]  /*22880*/  FFMA R41, R41, R0, R41 ;  /* 0x0000000029297223 */ /* 0x000fce0000000029 */
.L_x_767:
[----:B------:R-:W-:Y:S05]  /*22890*/  BSYNC B1 ;  /* 0x0000000000017941 */ /* 0x000fea0003800000 */
.L_x_765:
        /* <DEDUP_REMOVED lines=10> */
.L_x_769:
[----:B------:R-:W1:Y:S02]  /*22940*/  MUFU.RCP R44, R43 ;  /* 0x0000002b002c7308 */ /* 0x000e640000001000 */
[----:B-1----:R-:W-:-:S04]  /*22950*/  FFMA R0, R43, R44, -1 ;  /* 0xbf8000002b007423 */ /* 0x002fc8000000002c */
[----:B------:R-:W-:-:S04]  /*22960*/  FADD.FTZ R3, -R0, -RZ ;  /* 0x800000ff00037221 */ /* 0x000fc80000010100 */
[----:B------:R-:W-:-:S07]  /*22970*/  FFMA R44, R44, R3, R44 ;  /* 0x000000032c2c7223 */ /* 0x000fce000000002c */
.L_x_770:
[----:B------:R-:W-:Y:S05]  /*22980*/  BSYNC B1 ;  /* 0x0000000000017941 */ /* 0x000fea0003800000 */
.L_x_768:
        /* <DEDUP_REMOVED lines=10> */
.L_x_772:
[----:B------:R-:W1:Y:S02]  /*22a30*/  MUFU.RCP R43, R68 ;  /* 0x00000044002b7308 */ /* 0x000e640000001000 */
[----:B-1----:R-:W-:-:S04]  /*22a40*/  FFMA R0, R68, R43, -1 ;  /* 0xbf80000044007423 */ /* 0x002fc8000000002b */
[----:B------:R-:W-:-:S04]  /*22a50*/  FADD.FTZ R0, -R0, -RZ ;  /* 0x800000ff00007221 */ /* 0x000fc80000010100 */
[----:B------:R-:W-:-:S07]  /*22a60*/  FFMA R43, R43, R0, R43 ;  /* 0x000000002b2b7223 */ /* 0x000fce000000002b */
.L_x_773:
[----:B------:R-:W-:Y:S05]  /*22a70*/  BSYNC B1 ;  /* 0x0000000000017941 */ /* 0x000fea0003800000 */
.L_x_771:
        /* <DEDUP_REMOVED lines=10> */
.L_x_775:
[----:B------:R-:W1:Y:S02]  /*22b20*/  MUFU.RCP R46, R47 ;  /* 0x0000002f002e7308 */ /* 0x000e640000001000 */
[----:B-1----:R-:W-:-:S04]  /*22b30*/  FFMA R0, R47, R46, -1 ;  /* 0xbf8000002f007423 */ /* 0x002fc8000000002e */
[----:B------:R-:W-:-:S04]  /*22b40*/  FADD.FTZ R3, -R0, -RZ ;  /* 0x800000ff00037221 */ /* 0x000fc80000010100 */
[----:B------:R-:W-:-:S07]  /*22b50*/  FFMA R46, R46, R3, R46 ;  /* 0x000000032e2e7223 */ /* 0x000fce000000002e */
.L_x_776:
[----:B------:R-:W-:Y:S05]  /*22b60*/  BSYNC B1 ;  /* 0x0000000000017941 */ /* 0x000fea0003800000 */
.L_x_774:
        /* <DEDUP_REMOVED lines=10> */
.L_x_778:
[----:B------:R-:W1:Y:S02]  /*22c10*/  MUFU.RCP R45, R70 ;  /* 0x00000046002d7308 */ /* 0x000e640000001000 */
[----:B-1----:R-:W-:-:S04]  /*22c20*/  FFMA R0, R70, R45, -1 ;  /* 0xbf80000046007423 */ /* 0x002fc8000000002d */
[----:B------:R-:W-:-:S04]  /*22c30*/  FADD.FTZ R0, -R0, -RZ ;  /* 0x800000ff00007221 */ /* 0x000fc80000010100 */
[----:B------:R-:W-:-:S07]  /*22c40*/  FFMA R45, R45, R0, R45 ;  /* 0x000000002d2d7223 */ /* 0x000fce000000002d */
.L_x_779:
[----:B------:R-:W-:Y:S05]  /*22c50*/  BSYNC B1 ;  /* 0x0000000000017941 */ /* 0x000fea0003800000 */
.L_x_777:
        /* <DEDUP_REMOVED lines=10> */
.L_x_781:
[----:B------:R-:W1:Y:S02]  /*22d00*/  MUFU.RCP R48, R51 ;  /* 0x0000003300307308 */ /* 0x000e640000001000 */
[----:B-1----:R-:W-:-:S04]  /*22d10*/  FFMA R0, R51, R48, -1 ;  /* 0xbf80000033007423 */ /* 0x002fc80000000030 */
[----:B------:R-:W-:-:S04]  /*22d20*/  FADD.FTZ R3, -R0, -RZ ;  /* 0x800000ff00037221 */ /* 0x000fc80000010100 */
[----:B------:R-:W-:-:S07]  /*22d30*/  FFMA R48, R48, R3, R48 ;  /* 0x0000000330307223 */ /* 0x000fce0000000030 */
.L_x_782:
[----:B------:R-:W-:Y:S05]  /*22d40*/  BSYNC B1 ;  /* 0x0000000000017941 */ /* 0x000fea0003800000 */
.L_x_780:
        /* <DEDUP_REMOVED lines=10> */
.L_x_784:
[----:B------:R-:W1:Y:S02]  /*22df0*/  MUFU.RCP R47, R50 ;  /* 0x00000032002f7308 */ /* 0x000e640000001000 */
[----:B-1----:R-:W-:-:S04]  /*22e00*/  FFMA R0, R50, R47, -1 ;  /* 0xbf80000032007423 */ /* 0x002fc8000000002f */
[----:B------:R-:W-:-:S04]  /*22e10*/  FADD.FTZ R0, -R0, -RZ ;  /* 0x800000ff00007221 */ /* 0x000fc80000010100 */
[----:B------:R-:W-:-:S07]  /*22e20*/  FFMA R47, R47, R0, R47 ;  /* 0x000000002f2f7223 */ /* 0x000fce000000002f */
.L_x_785:
[----:B------:R-:W-:Y:S05]  /*22e30*/  BSYNC B1 ;  /* 0x0000000000017941 */ /* 0x000fea0003800000 */
.L_x_783:
        /* <DEDUP_REMOVED lines=10> */
.L_x_787:
[----:B------:R-:W1:Y:S02]  /*22ee0*/  MUFU.RCP R50, R57 ;  /* 0x0000003900327308 */ /* 0x000e640000001000 */
[----:B-1----:R-:W-:-:S04]  /*22ef0*/  FFMA R0, R57, R50, -1 ;  /* 0xbf80000039007423 */ /* 0x002fc80000000032 */
[----:B------:R-:W-:-:S04]  /*22f00*/  FADD.FTZ R3, -R0, -RZ ;  /* 0x800000ff00037221 */ /* 0x000fc80000010100 */
[----:B------:R-:W-:-:S07]  /*22f10*/  FFMA R50, R50, R3, R50 ;  /* 0x0000000332327223 */ /* 0x000fce0000000032 */
.L_x_788:
[----:B------:R-:W-:Y:S05]  /*22f20*/  BSYNC B1 ;  /* 0x0000000000017941 */ /* 0x000fea0003800000 */
.L_x_786:
        /* <DEDUP_REMOVED lines=10> */
.L_x_790:
[----:B------:R-:W1:Y:S02]  /*22fd0*/  MUFU.RCP R49, R56 ;  /* 0x0000003800317308 */ /* 0x000e640000001000 */
[----:B-1----:R-:W-:-:S04]  /*22fe0*/  FFMA R0, R56, R49, -1 ;  /* 0xbf80000038007423 */ /* 0x002fc80000000031 */
[----:B------:R-:W-:-:S04]  /*22ff0*/  FADD.FTZ R0, -R0, -RZ ;  /* 0x800000ff00007221 */ /* 0x000fc80000010100 */
[----:B------:R-:W-:-:S07]  /*23000*/  FFMA R49, R49, R0, R49 ;  /* 0x0000000031317223 */ /* 0x000fce0000000031 */
.L_x_791:
[----:B------:R-:W-:Y:S05]  /*23010*/  BSYNC B1 ;  /* 0x0000000000017941 */ /* 0x000fea0003800000 */
.L_x_789:
        /* <DEDUP_REMOVED lines=10> */
.L_x_793:
[----:B------:R-:W1:Y:S02]  /*230c0*/  MUFU.RCP R52, R61 ;  /* 0x0000003d00347308 */ /* 0x000e640000001000 */
[----:B-1----:R-:W-:-:S04]  /*230d0*/  FFMA R0, R61, R52, -1 ;  /* 0xbf8000003d007423 */ /* 0x002fc80000000034 */
[----:B------:R-:W-:-:S04]  /*230e0*/  FADD.FTZ R3, -R0, -RZ ;  /* 0x800000ff00037221 */ /* 0x000fc80000010100 */
[----:B------:R-:W-:-:S07]  /*230f0*/  FFMA R52, R52, R3, R52 ;  /* 0x0000000334347223 */ /* 0x000fce0000000034 */
.L_x_794:
[----:B------:R-:W-:Y:S05]  /*23100*/  BSYNC B1 ;  /* 0x0000000000017941 */ /* 0x000fea0003800000 */
.L_x_792:
        /* <DEDUP_REMOVED lines=10> */
.L_x_796:
[----:B------:R-:W1:Y:S02]  /*231b0*/  MUFU.RCP R51, R62 ;  /* 0x0000003e00337308 */ /* 0x000e640000001000 */
[----:B-1----:R-:W-:-:S04]  /*231c0*/  FFMA R0, R62, R51, -1 ;  /* 0xbf8000003e007423 */ /* 0x002fc80000000033 */
[----:B------:R-:W-:-:S04]  /*231d0*/  FADD.FTZ R0, -R0, -RZ ;  /* 0x800000ff00007221 */ /* 0x000fc80000010100 */
[----:B------:R-:W-:-:S07]  /*231e0*/  FFMA R51, R51, R0, R51 ;  /* 0x0000000033337223 */ /* 0x000fce0000000033 */
.L_x_797:
[----:B------:R-:W-:Y:S05]  /*231f0*/  BSYNC B1 ;  /* 0x0000000000017941 */ /* 0x000fea0003800000 */
.L_x_795:
        /* <DEDUP_REMOVED lines=10> */
.L_x_799:
[----:B------:R-:W1:Y:S02]  /*232a0*/  MUFU.RCP R54, R55 ;  /* 0x0000003700367308 */ /* 0x000e640000001000 */
[----:B-1----:R-:W-:-:S04]  /*232b0*/  FFMA R0, R55, R54, -1 ;  /* 0xbf80000037007423 */ /* 0x002fc80000000036 */
[----:B------:R-:W-:-:S04]  /*232c0*/  FADD.FTZ R3, -R0, -RZ ;  /* 0x800000ff00037221 */ /* 0x000fc80000010100 */
[----:B------:R-:W-:-:S07]  /*232d0*/  FFMA R54, R54, R3, R54 ;  /* 0x0000000336367223 */ /* 0x000fce0000000036 */
.L_x_800:
[----:B------:R-:W-:Y:S05]  /*232e0*/  BSYNC B1 ;  /* 0x0000000000017941 */ /* 0x000fea0003800000 */
.L_x_798:
        /* <DEDUP_REMOVED lines=10> */
.L_x_802:
[----:B------:R-:W1:Y:S02]  /*23390*/  MUFU.RCP R55, R40 ;  /* 0x0000002800377308 */ /* 0x000e640000001000 */
[----:B-1----:R-:W-:-:S04]  /*233a0*/  FFMA R0, R40, R55, -1 ;  /* 0xbf80000028007423 */ /* 0x002fc80000000037 */
[----:B------:R-:W-:-:S04]  /*233b0*/  FADD.FTZ R0, -R0, -RZ ;  /* 0x800000ff00007221 */ /* 0x000fc80000010100 */
[----:B------:R-:W-:-:S07]  /*233c0*/  FFMA R55, R55, R0, R55 ;  /* 0x0000000037377223 */ /* 0x000fce0000000037 */
.L_x_803:
[----:B------:R-:W-:Y:S05]  /*233d0*/  BSYNC B1 ;  /* 0x0000000000017941 */ /* 0x000fea0003800000 */
.L_x_801:
        /* <DEDUP_REMOVED lines=9> */
.L_x_805:
[----:B------:R-:W1:Y:S02]  /*23470*/  MUFU.RCP R3, R38 ;  /* 0x0000002600037308 */ /* 0x000e640000001000 */
[----:B-1----:R-:W-:-:S04]  /*23480*/  FFMA R0, R38, R3, -1 ;  /* 0xbf80000026007423 */ /* 0x002fc80000000003 */
[----:B------:R-:W-:-:S04]  /*23490*/  FADD.FTZ R0, -R0, -RZ ;  /* 0x800000ff00007221 */ /* 0x000fc80000010100 */
[----:B------:R-:W-:-:S07]  /*234a0*/  FFMA R0, R3, R0, R3 ;  /* 0x0000000003007223 */ /* 0x000fce0000000003 */
.L_x_806:
[----:B------:R-:W-:Y:S05]  /*234b0*/  BSYNC B1 ;  /* 0x0000000000017941 */ /* 0x000fea0003800000 */
.L_x_804:
        /* <DEDUP_REMOVED lines=45> */
.L_x_808:
[----:B------:R-:W-:Y:S05]  /*23790*/  BSYNC B0 ;  /* 0x0000000000007941 */ /* 0x000fea0003800000 */
.L_x_807:
[----:B------:R-:W-:Y:S06]  /*237a0*/  BAR.SYNC.DEFER_BLOCKING 0x1, 0x100 ;  /* 0x0044000000007b1d */ /* 0x000fec0000010000 */
[----:B------:R-:W-:Y:S04]  /*237b0*/  BSSY B0, `(.L_x_809) ;  /* 0x0000009000007945 */ /* 0x000fe80003800000 */
[----:B------:R-:W-:Y:S05]  /*237c0*/  @P0 BRA `(.L_x_810) ;  /* 0x00000000001c0947 */ /* 0x000fea0003800000 */
[----:B------:R-:W-:-:S13]  /*237d0*/  ISETP.NE.AND P2, PT, R154, 0x3, PT ;  /* 0x000000039a00780c */ /* 0x000fda0003f45270 */
[----:B------:R-:W-:Y:S05]  /*237e0*/  @!P2 BRA `(.L_x_811) ;  /* 0x000000000004a947 */ /* 0x000fea0003800000 */
[----:B------:R-:W-:Y:S01]  /*237f0*/  BPT.TRAP 0x1 ;  /* 0x000000040000795c */ /* 0x000fe20000300000 */
.L_x_811:
[----:B------:R-:W-:-:S04]  /*23800*/  ULEA UR4, UR5, UR49, 0x3 ;  /* 0x0000003105047291 */ /* 0x000fc8000f8e183f */
[----:B------:R-:W-:-:S04]  /*23810*/  UIADD3 UR4, UR4, 0x50, URZ ;  /* 0x0000005004047890 */ /* 0x000fc8000fffe03f */
[----:B------:R-:W-:-:S09]  /*23820*/  UPRMT UR4, UR48, 0x654, UR4 ;  /* 0x0000065430047896 */ /* 0x000fd20008000004 */
[----:B------:R-:W-:Y:S03]  /*23830*/  SYNCS.ARRIVE.TRANS64.RED.A1T0 RZ, [UR4], RZ ;  /* 0x000000ffffff79a7 */ /* 0x000fe60008100404 */
.L_x_810:
[----:B------:R-:W-:Y:S05]  /*23840*/  BSYNC B0 ;  /* 0x0000000000007941 */ /* 0x000fea0003800000 */
.L_x_809:
        /* <DEDUP_REMOVED lines=8> */
.L_x_814:
        /* <DEDUP_REMOVED lines=8> */
.L_x_1149:
[----:B------:R-:W-:Y:S05]  /*23950*/  BSYNC B1 ;  /* 0x0000000000017941 */ /* 0x000fea0003800000 */
.L_x_815:
        /* <DEDUP_REMOVED lines=20> */
[----:B---3--:R-:W-:Y:S01]  /*23aa0*/  SHF.L.U32 R25, R12, 0x10, RZ ;  /* 0x000000100c197819 */ /* 0x008fe200000006ff */
        /* <DEDUP_REMOVED lines=17> */
.L_x_817:
[----:B------:R-:W-:Y:S02]  /*23bc0*/  LOP3.LUT R9, R9, R10, RZ, 0x3c, !PT ;  /* 0x0000000a09097212 */ /* 0x000fe400078e3cff */
[----:B------:R-:W-:-:S07]  /*23bd0*/  SEL R4, R2, RZ, P3 ;  /* 0x000000ff02047207 */ /* 0x000fce0001800000 */
.L_x_813:
[----:B------:R-:W-:Y:S05]  /*23be0*/  BSYNC B0 ;  /* 0x0000000000007941 */ /* 0x000fea0003800000 */
.L_x_812:
[----:B-1----:R-:W-:Y:S01]  /*23bf0*/  MOV R49, 0x3bbb989d ;  /* 0x3bbb989d00317802 */ /* 0x002fe20000000f00 */
[C---:B------:R-:W-:Y:S01]  /*23c00*/  FFMA R121, R17.reuse, R121, R152 ;  /* 0x0000007911797223 */ /* 0x040fe20000000098 */
[C---:B------:R-:W-:Y:S01]  /*23c10*/  FFMA R123, R17.reuse, R123, R22 ;  /* 0x0000007b117b7223 */ /* 0x040fe20000000016 */
[----:B------:R-:W-:Y:S01]  /*23c20*/  FFMA R120, R17, R120, R153 ;  /* 0x0000007811787223 */ /* 0x000fe20000000099 */
[----:B------:R-:W-:Y:S02]  /*23c30*/  IMAD.MOV.U32 R50, RZ, RZ, 0x437c0000 ;  /* 0x437c0000ff327424 */ /* 0x000fe400078e00ff */
[-C--:B------:R-:W-:Y:S01]  /*23c40*/  FFMA.SAT R2, -R121, R49.reuse, 0.5 ;  /* 0x3f00000079027423 */ /* 0x080fe20000002131 */
[-C--:B------:R-:W-:Y:S01]  /*23c50*/  FFMA.SAT R25, -R123, R49.reuse, 0.5 ;  /* 0x3f0000007b197423 */ /* 0x080fe20000002131 */
[-C--:B--2---:R-:W-:Y:S01]  /*23c60*/  FFMA.SAT R0, -R120, R49.reuse, 0.5 ;  /* 0x3f00000078007423 */ /* 0x084fe20000002131 */
[C---:B------:R-:W-:Y:S01]  /*23c70*/  FFMA R122, R17.reuse, R122, R23 ;  /* 0x0000007a117a7223 */ /* 0x040fe20000000017 */
[----:B------:R-:W-:Y:S01]  /*23c80*/  FFMA R124, R17, R124, R21 ;  /* 0x0000007c117c7223 */ /* 0x000fe20000000015 */
[-C--:B------:R-:W-:Y:S01]  /*23c90*/  FFMA.RM R2, R2, R50.reuse, 12582913 ;  /* 0x4b40000102027423 */ /* 0x080fe20000004032 */
[-C--:B------:R-:W-:Y:S01]  /*23ca0*/  FFMA.RM R26, R25, R50.reuse, 12582913 ;  /* 0x4b400001191a7423 */ /* 0x080fe20000004032 */
[-C--:B------:R-:W-:Y:S01]  /*23cb0*/  FFMA.RM R0, R0, R50.reuse, 12582913 ;  /* 0x4b40000100007423 */ /* 0x080fe20000004032 */
[-C--:B------:R-:W-:Y:S01]  /*23cc0*/  FFMA.SAT R11, -R122, R49.reuse, 0.5 ;  /* 0x3f0000007a0b7423 */ /* 0x080fe20000002131 */
[----:B------:R-:W-:Y:S01]  /*23cd0*/  FFMA.SAT R27, -R124, R49, 0.5 ;  /* 0x3f0000007c1b7423 */ /* 0x000fe20000002131 */
[----:B------:R-:W-:Y:S01]  /*23ce0*/  FADD R10, R2, -12583039 ;  /* 0xcb40007f020a7421 */ /* 0x000fe20000000000 */
[----:B------:R-:W-:Y:S01]  /*23cf0*/  FADD R28, R26, -12583039 ;  /* 0xcb40007f1a1c7421 */ /* 0x000fe20000000000 */
[----:B------:R-:W-:Y:S01]  /*23d00*/  FADD R3, R0, -12583039 ;  /* 0xcb40007f00037421 */ /* 0x000fe20000000000 */
[----:B------:R-:W-:Y:S01]  /*23d10*/  FFMA R125, R17, R125, R20 ;  /* 0x0000007d117d7223 */ /* 0x000fe20000000014 */
[-C--:B------:R-:W-:Y:S01]  /*23d20*/  FFMA.RM R24, R11, R50.reuse, 12582913 ;  /* 0x4b4000010b187423 */ /* 0x080fe20000004032 */
[----:B------:R-:W-:Y:S01]  /*23d30*/  FFMA.RM R29, R27, R50, 12582913 ;  /* 0x4b4000011b1d7423 */ /* 0x000fe20000004032 */
[----:B------:R-:W-:Y:S01]  /*23d40*/  FFMA R10, -R121, 1.4426950216293334961, -R10 ;  /* 0x3fb8aa3b790a7823 */ /* 0x000fe2000000090a */
[----:B------:R-:W-:Y:S01]  /*23d50*/  FFMA R28, -R123, 1.4426950216293334961, -R28 ;  /* 0x3fb8aa3b7b1c7823 */ /* 0x000fe2000000091c */
[----:B------:R-:W-:Y:S01]  /*23d60*/  FFMA R3, -R120, 1.4426950216293334961, -R3 ;  /* 0x3fb8aa3b78037823 */ /* 0x000fe20000000903 */
[----:B------:R-:W-:Y:S01]  /*23d70*/  FFMA.SAT R30, -R125, R49, 0.5 ;  /* 0x3f0000007d1e7423 */ /* 0x000fe20000002131 */
[----:B------:R-:W-:Y:S01]  /*23d80*/  FFMA R127, R17, R127, R18 ;  /* 0x0000007f117f7223 */ /* 0x000fe20000000012 */
[----:B------:R-:W-:Y:S01]  /*23d90*/  FADD R11, R24, -12583039 ;  /* 0xcb40007f180b7421 */ /* 0x000fe20000000000 */
[----:B------:R-:W-:Y:S01]  /*23da0*/  FADD R27, R29, -12583039 ;  /* 0xcb40007f1d1b7421 */ /* 0x000fe20000000000 */
[----:B------:R-:W-:Y:S01]  /*23db0*/  FFMA R126, R17, R126, R19 ;  /* 0x0000007e117e7223 */ /* 0x000fe20000000013 */
[----:B------:R-:W-:Y:S01]  /*23dc0*/  FFMA R10, -R121, 1.925963033500011079e-08, R10 ;  /* 0x32a57060790a7823 */ /* 0x000fe2000000010a */
[----:B------:R-:W-:Y:S01]  /*23dd0*/  FFMA R28, -R123, 1.925963033500011079e-08, R28 ;  /* 0x32a570607b1c7823 */ /* 0x000fe2000000011c */
[----:B------:R-:W-:Y:S01]  /*23de0*/  FFMA R3, -R120, 1.925963033500011079e-08, R3 ;  /* 0x32a5706078037823 */ /* 0x000fe20000000103 */
[----:B------:R-:W-:Y:S01]  /*23df0*/  FFMA.RM R30, R30, R50, 12582913 ;  /* 0x4b4000011e1e7423 */ /* 0x000fe20000004032 */
[-C--:B------:R-:W-:Y:S01]  /*23e00*/  FFMA.SAT R35, -R127, R49.reuse, 0.5 ;  /* 0x3f0000007f237423 */ /* 0x080fe20000002131 */
[C---:B------:R-:W-:Y:S01]  /*23e10*/  FFMA R128, R17.reuse, R128, R15 ;  /* 0x0000008011807223 */ /* 0x040fe2000000000f */
[----:B------:R-:W-:Y:S01]  /*23e20*/  FFMA R25, -R122, 1.4426950216293334961, -R11 ;  /* 0x3fb8aa3b7a197823 */ /* 0x000fe2000000090b */
[----:B------:R-:W-:Y:S01]  /*23e30*/  FFMA R31, -R124, 1.4426950216293334961, -R27 ;  /* 0x3fb8aa3b7c1f7823 */ /* 0x000fe2000000091b */
[-C--:B------:R-:W-:Y:S01]  /*23e40*/  FFMA.SAT R32, -R126, R49.reuse, 0.5 ;  /* 0x3f0000007e207423 */ /* 0x080fe20000002131 */
[----:B------:R1:W2:Y:S01]  /*23e50*/  MUFU.EX2 R11, R10 ;  /* 0x0000000a000b7308 */ /* 0x0002a20000000800 */
[----:B------:R-:W-:Y:S01]  /*23e60*/  FFMA.SAT R37, -R128, R49, 0.5 ;  /* 0x3f00000080257423 */ /* 0x000fe20000002131 */
[----:B------:R-:W-:Y:S01]  /*23e70*/  FFMA R129, R17, R129, R14 ;  /* 0x0000008111817223 */ /* 0x000fe2000000000e */
[-C--:B------:R-:W-:Y:S01]  /*23e80*/  FFMA.RM R34, R32, R50.reuse, 12582913 ;  /* 0x4b40000120227423 */ /* 0x080fe20000004032 */
[----:B------:R-:W-:Y:S01]  /*23e90*/  FFMA R31, -R124, 1.925963033500011079e-08, R31 ;  /* 0x32a570607c1f7823 */ /* 0x000fe2000000011f */
[----:B------:R-:W-:Y:S01]  /*23ea0*/  FFMA.RM R37, R37, R50, 12582913 ;  /* 0x4b40000125257423 */ /* 0x000fe20000004032 */
[----:B------:R-:W-:Y:S01]  /*23eb0*/  FFMA.SAT R38, -R129, R49, 0.5 ;  /* 0x3f00000081267423 */ /* 0x000fe20000002131 */
[----:B------:R-:W-:Y:S01]  /*23ec0*/  FADD R33, R34, -12583039 ;  /* 0xcb40007f22217421 */ /* 0x000fe20000000000 */
[----:B------:R3:W-:Y:S01]  /*23ed0*/  MUFU.EX2 R27, R28 ;  /* 0x0000001c001b7308 */ /* 0x0007e20000000800 */
[----:B-1----:R-:W-:Y:S01]  /*23ee0*/  FADD R10, R30, -12583039 ;  /* 0xcb40007f1e0a7421 */ /* 0x002fe20000000000 */
[C---:B------:R-:W-:Y:S01]  /*23ef0*/  FFMA R130, R17.reuse, R130, R13 ;  /* 0x0000008211827223 */ /* 0x040fe2000000000d */
[C---:B------:R-:W-:Y:S01]  /*23f00*/  FFMA R131, R17.reuse, R131, R12 ;  /* 0x0000008311837223 */ /* 0x040fe2000000000c */
[----:B------:R-:W-:Y:S01]  /*23f10*/  FFMA R132, R17, R132, R7 ;  /* 0x0000008411847223 */ /* 0x000fe20000000007 */
[----:B------:R-:W-:Y:S01]  /*23f20*/  FFMA R32, -R125, 1.4426950216293334961, -R10 ;  /* 0x3fb8aa3b7d207823 */ /* 0x000fe2000000090a */
[C---:B------:R-:W-:Y:S01]  /*23f30*/  FFMA R133, R17.reuse, R133, R8 ;  /* 0x0000008511857223 */ /* 0x040fe20000000008 */
[----:B------:R-:W-:Y:S01]  /*23f40*/  FFMA R134, R17, R134, R6 ;  /* 0x0000008611867223 */ /* 0x000fe20000000006 */
[----:B------:R-:W1:Y:S01]  /*23f50*/  MUFU.EX2 R3, R3 ;  /* 0x0000000300037308 */ /* 0x000e620000000800 */
[-C--:B---3--:R-:W-:Y:S01]  /*23f60*/  FFMA.RM R28, R35, R50.reuse, 12582913 ;  /* 0x4b400001231c7423 */ /* 0x088fe20000004032 */
[----:B------:R-:W-:Y:S01]  /*23f70*/  FFMA R32, -R125, 1.925963033500011079e-08, R32 ;  /* 0x32a570607d207823 */ /* 0x000fe20000000120 */
[----:B------:R-:W-:Y:S01]  /*23f80*/  FFMA R135, R17, R135, R5 ;  /* 0x0000008711877223 */ /* 0x000fe20000000005 */
[-C--:B------:R-:W-:Y:S01]  /*23f90*/  FFMA.RM R38, R38, R50.reuse, 12582913 ;  /* 0x4b40000126267423 */ /* 0x080fe20000004032 */
[----:B------:R-:W-:Y:S01]  /*23fa0*/  FADD R36, R28, -12583039 ;  /* 0xcb40007f1c247421 */ /* 0x000fe20000000000 */
[----:B------:R-:W-:Y:S01]  /*23fb0*/  FFMA R35, -R126, 1.4426950216293334961, -R33 ;  /* 0x3fb8aa3b7e237823 */ /* 0x000fe20000000921 */
[-C--:B------:R-:W-:Y:S01]  /*23fc0*/  FFMA.SAT R40, -R130, R49.reuse, 0.5 ;  /* 0x3f00000082287423 */ /* 0x080fe20000002131 */
[----:B------:R3:W4:Y:S01]  /*23fd0*/  MUFU.EX2 R10, R31 ;  /* 0x0000001f000a7308 */ /* 0x0007220000000800 */
[----:B------:R-:W-:Y:S01]  /*23fe0*/  FFMA R36, -R127, 1.4426950216293334961, -R36 ;  /* 0x3fb8aa3b7f247823 */ /* 0x000fe20000000924 */
[-C--:B------:R-:W-:Y:S01]  /*23ff0*/  FFMA.SAT R43, -R131, R49.reuse, 0.5 ;  /* 0x3f000000832b7423 */ /* 0x080fe20000002131 */
[-C--:B------:R-:W-:Y:S01]  /*24000*/  FFMA.SAT R45, -R132, R49.reuse, 0.5 ;  /* 0x3f000000842d7423 */ /* 0x080fe20000002131 */
[-C--:B------:R-:W-:Y:S01]  /*24010*/  FFMA.SAT R46, -R133, R49.reuse, 0.5 ;  /* 0x3f000000852e7423 */ /* 0x080fe20000002131 */
[-C--:B------:R-:W-:Y:S01]  /*24020*/  FFMA.SAT R47, -R134, R49.reuse, 0.5 ;  /* 0x3f000000862f7423 */ /* 0x080fe20000002131 */
[----:B------:R-:W-:Y:S01]  /*24030*/  FFMA R36, -R127, 1.925963033500011079e-08, R36 ;  /* 0x32a570607f247823 */ /* 0x000fe20000000124 */
[----:B------:R-:W-:Y:S01]  /*24040*/  FFMA.SAT R49, -R135, R49, 0.5 ;  /* 0x3f00000087317423 */ /* 0x000fe20000002131 */
[----:B------:R5:W-:Y:S01]  /*24050*/  MUFU.EX2 R33, R32 ;  /* 0x0000002000217308 */ /* 0x000be20000000800 */
[----:B---3--:R-:W-:Y:S01]  /*24060*/  FADD R31, R37, -12583039 ;  /* 0xcb40007f251f7421 */ /* 0x008fe20000000000 */
[----:B------:R-:W-:Y:S01]  /*24070*/  SHF.L.U32 R0, R0, 0x17, RZ ;  /* 0x0000001700007819 */ /* 0x000fe200000006ff */
[-C--:B------:R-:W-:Y:S01]  /*24080*/  FFMA.RM R42, R40, R50.reuse, 12582913 ;  /* 0x4b400001282a7423 */ /* 0x080fe20000004032 */
[----:B------:R-:W-:Y:S01]  /*24090*/  SHF.L.U32 R2, R2, 0x17, RZ ;  /* 0x0000001702027819 */ /* 0x000fe200000006ff */
[----:B------:R-:W-:Y:S01]  /*240a0*/  FFMA R39, -R128, 1.4426950216293334961, -R31 ;  /* 0x3fb8aa3b80277823 */ /* 0x000fe2000000091f */
[-C--:B------:R-:W-:Y:S01]  /*240b0*/  FFMA.RM R48, R47, R50.reuse, 12582913 ;  /* 0x4b4000012f307423 */ /* 0x080fe20000004032 */
[-C--:B------:R-:W-:Y:S01]  /*240c0*/  FFMA.RM R49, R49, R50.reuse, 12582913 ;  /* 0x4b40000131317423 */ /* 0x080fe20000004032 */
[----:B------:R3:W-:Y:S01]  /*240d0*/  MUFU.EX2 R31, R36 ;  /* 0x00000024001f7308 */ /* 0x0007e20000000800 */
[----:B-----5:R-:W-:Y:S01]  /*240e0*/  FADD R32, R38, -12583039 ;  /* 0xcb40007f26207421 */ /* 0x020fe20000000000 */
[----:B------:R-:W-:Y:S01]  /*240f0*/  FFMA R39, -R128, 1.925963033500011079e-08, R39 ;  /* 0x32a5706080277823 */ /* 0x000fe20000000127 */
[-C--:B------:R-:W-:Y:S01]  /*24100*/  FFMA.RM R45, R45, R50.reuse, 12582913 ;  /* 0x4b4000012d2d7423 */ /* 0x080fe20000004032 */
[-C--:B------:R-:W-:Y:S01]  /*24110*/  FFMA.RM R46, R46, R50.reuse, 12582913 ;  /* 0x4b4000012e2e7423 */ /* 0x080fe20000004032 */
[----:B------:R-:W-:Y:S01]  /*24120*/  FFMA R40, -R129, 1.4426950216293334961, -R32 ;  /* 0x3fb8aa3b81287823 */ /* 0x000fe20000000920 */
[----:B------:R-:W-:Y:S01]  /*24130*/  FADD R41, R42, -12583039 ;  /* 0xcb40007f2a297421 */ /* 0x000fe20000000000 */
[----:B--2---:R-:W-:Y:S01]  /*24140*/  FFMA R51, R2, R11, 1 ;  /* 0x3f80000002337423 */ /* 0x004fe2000000000b */
[----:B------:R-:W-:Y:S01]  /*24150*/  FADD R2, R49, -12583039 ;  /* 0xcb40007f31027421 */ /* 0x000fe20000000000 */
[----:B---3--:R-:W-:Y:S01]  /*24160*/  FFMA.RM R36, R43, R50, 12582913 ;  /* 0x4b4000012b247423 */ /* 0x008fe20000004032 */
[----:B-1----:R-:W-:Y:S01]  /*24170*/  FFMA R50, R0, R3, 1 ;  /* 0x3f80000000327423 */ /* 0x002fe20000000003 */
[----:B------:R-:W-:Y:S01]  /*24180*/  FADD R3, R48, -12583039 ;  /* 0xcb40007f30037421 */ /* 0x000fe20000000000 */
[----:B------:R1:W2:Y:S01]  /*24190*/  MUFU.EX2 R32, R39 ;  /* 0x0000002700207308 */ /* 0x0002a20000000800 */
[----:B------:R-:W-:Y:S01]  /*241a0*/  FFMA R40, -R129, 1.925963033500011079e-08, R40 ;  /* 0x32a5706081287823 */ /* 0x000fe20000000128 */
[----:B------:R-:W-:Y:S01]  /*241b0*/  FADD R44, R36, -12583039 ;  /* 0xcb40007f242c7421 */ /* 0x000fe20000000000 */
[----:B------:R-:W-:Y:S01]  /*241c0*/  SHF.L.U32 R26, R26, 0x17, RZ ;  /* 0x000000171a1a7819 */ /* 0x000fe200000006ff */
[----:B------:R-:W-:Y:S01]  /*241d0*/  FADD R0, R46, -12583039 ;  /* 0xcb40007f2e007421 */ /* 0x000fe20000000000 */
[----:B------:R-:W-:Y:S01]  /*241e0*/  SHF.L.U32 R29, R29, 0x17, RZ ;  /* 0x000000171d1d7819 */ /* 0x000fe200000006ff */
[----:B------:R-:W-:Y:S01]  /*241f0*/  FFMA R43, -R130, 1.4426950216293334961, -R41 ;  /* 0x3fb8aa3b822b7823 */ /* 0x000fe20000000929 */
[----:B------:R-:W-:Y:S01]  /*24200*/  FFMA R11, -R134, 1.4426950216293334961, -R3 ;  /* 0x3fb8aa3b860b7823 */ /* 0x000fe20000000903 */
[----:B------:R-:W-:Y:S01]  /*24210*/  FFMA R2, -R135, 1.4426950216293334961, -R2 ;  /* 0x3fb8aa3b87027823 */ /* 0x000fe20000000902 */
[----:B-1----:R-:W-:Y:S01]  /*24220*/  FADD R39, R45, -12583039 ;  /* 0xcb40007f2d277421 */ /* 0x002fe20000000000 */
[----:B------:R1:W3:Y:S01]  /*24230*/  MUFU.EX2 R41, R40 ;  /* 0x0000002800297308 */ /* 0x0002e20000000800 */
[----:B------:R-:W-:Y:S01]  /*24240*/  FFMA R44, -R131, 1.4426950216293334961, -R44 ;  /* 0x3fb8aa3b832c7823 */ /* 0x000fe2000000092c */
[----:B------:R-:W-:Y:S01]  /*24250*/  FFMA R27, R26, R27, 1 ;  /* 0x3f8000001a1b7423 */ /* 0x000fe2000000001b */
[----:B------:R-:W-:Y:S01]  /*24260*/  FFMA R47, -R132, 1.4426950216293334961, -R39 ;  /* 0x3fb8aa3b842f7823 */ /* 0x000fe20000000927 */
[----:B----4-:R-:W-:Y:S01]  /*24270*/  FFMA R26, R29, R10, 1 ;  /* 0x3f8000001d1a7423 */ /* 0x010fe2000000000a */
[----:B------:R-:W-:Y:S01]  /*24280*/  FFMA R25, -R122, 1.925963033500011079e-08, R25 ;  /* 0x32a570607a197823 */ /* 0x000fe20000000119 */
[----:B------:R-:W-:Y:S01]  /*24290*/  FFMA R35, -R126, 1.925963033500011079e-08, R35 ;  /* 0x32a570607e237823 */ /* 0x000fe20000000123 */
[----:B------:R-:W-:Y:S01]  /*242a0*/  FFMA R43, -R130, 1.925963033500011079e-08, R43 ;  /* 0x32a57060822b7823 */ /* 0x000fe2000000012b */
[----:B------:R-:W-:Y:S01]  /*242b0*/  FFMA R11, -R134, 1.925963033500011079e-08, R11 ;  /* 0x32a57060860b7823 */ /* 0x000fe2000000010b */
[----:B-1----:R-:W-:Y:S01]  /*242c0*/  FFMA R40, -R133, 1.4426950216293334961, -R0 ;  /* 0x3fb8aa3b85287823 */ /* 0x002fe20000000900 */
[----:B------:R-:W-:Y:S01]  /*242d0*/  FFMA R2, -R135, 1.925963033500011079e-08, R2 ;  /* 0x32a5706087027823 */ /* 0x000fe20000000102 */
[----:B------:R-:W-:Y:S01]  /*242e0*/  IADD3 R10, R50, 0x1800000, RZ ;  /* 0x01800000320a7810 */ /* 0x000fe20007ffe0ff */
[----:B------:R-:W-:Y:S01]  /*242f0*/  FFMA R44, -R131, 1.925963033500011079e-08, R44 ;  /* 0x32a57060832c7823 */ /* 0x000fe2000000012c */
[----:B------:R-:W-:Y:S01]  /*24300*/  FFMA R47, -R132, 1.925963033500011079e-08, R47 ;  /* 0x32a57060842f7823 */ /* 0x000fe2000000012f */
[----:B------:R-:W-:Y:S01]  /*24310*/  FFMA R40, -R133, 1.925963033500011079e-08, R40 ;  /* 0x32a5706085287823 */ /* 0x000fe20000000128 */
[----:B------:R-:W-:Y:S01]  /*24320*/  LOP3.LUT R10, R10, 0x7f800000, RZ, 0xc0, !PT ;  /* 0x7f8000000a0a7812 */ /* 0x000fe200078ec0ff */
        /* <DEDUP_REMOVED lines=10> */
[----:B---3--:R-:W-:Y:S01]  /*243d0*/  FFMA R41, R38, R41, 1 ;  /* 0x3f80000026297423 */ /* 0x008fe20000000029 */
[----:B------:R-:W-:-:S02]  /*243e0*/  SHF.L.U32 R34, R34, 0x17, RZ ;  /* 0x0000001722227819 */ /* 0x000fc400000006ff */
[----:B------:R-:W-:Y:S01]  /*243f0*/  SHF.L.U32 R28, R28, 0x17, RZ ;  /* 0x000000171c1c7819 */ /* 0x000fe200000006ff */
[----:B------:R-:W-:Y:S01]  /*24400*/  FFMA R33, R30, R33, 1 ;  /* 0x3f8000001e217423 */ /* 0x000fe20000000021 */
[----:B------:R-:W-:Y:S01]  /*24410*/  SHF.L.U32 R42, R42, 0x17, RZ ;  /* 0x000000172a2a7819 */ /* 0x000fe200000006ff */
[----:B------:R-:W3:Y:S01]  /*24420*/  MUFU.EX2 R35, R35 ;  /* 0x0000002300237308 */ /* 0x000ee20000000800 */
[----:B------:R-:W-:Y:S01]  /*24430*/  SHF.L.U32 R45, R45, 0x17, RZ ;  /* 0x000000172d2d7819 */ /* 0x000fe200000006ff */
[----:B-1----:R-:W-:Y:S01]  /*24440*/  FFMA R39, R36, R39, 1 ;  /* 0x3f80000024277423 */ /* 0x002fe20000000027 */
[----:B------:R-:W-:Y:S01]  /*24450*/  SHF.L.U32 R46, R46, 0x17, RZ ;  /* 0x000000172e2e7819 */ /* 0x000fe200000006ff */
[----:B------:R-:W-:Y:S01]  /*24460*/  FFMA R31, R28, R31, 1 ;  /* 0x3f8000001c1f7423 */ /* 0x000fe2000000001f */
[----:B------:R-:W-:Y:S02]  /*24470*/  SHF.L.U32 R48, R48, 0x17, RZ ;  /* 0x0000001730307819 */ /* 0x000fe400000006ff */
[----:B------:R-:W-:Y:S01]  /*24480*/  SHF.L.U32 R49, R49, 0x17, RZ ;  /* 0x0000001731317819 */ /* 0x000fe200000006ff */
        /* <DEDUP_REMOVED lines=18> */
.L_x_819:
[----:B------:R-:W1:Y:S02]  /*245b0*/  MUFU.RCP R11, R50 ;  /* 0x00000032000b7308 */ /* 0x000e640000001000 */
[----:B-1----:R-:W-:-:S04]  /*245c0*/  FFMA R0, R50, R11, -1 ;  /* 0xbf80000032007423 */ /* 0x002fc8000000000b */
[----:B------:R-:W-:-:S04]  /*245d0*/  FADD.FTZ R0, -R0, -RZ ;  /* 0x800000ff00007221 */ /* 0x000fc80000010100 */
[----:B------:R-:W-:-:S07]  /*245e0*/  FFMA R11, R11, R0, R11 ;  /* 0x000000000b0b7223 */ /* 0x000fce000000000b */
.L_x_820:
[----:B------:R-:W-:Y:S05]  /*245f0*/  BSYNC B1 ;  /* 0x0000000000017941 */ /* 0x000fea0003800000 */
.L_x_818:
        /* <DEDUP_REMOVED lines=10> */
.L_x_822:
[----:B------:R-:W1:Y:S02]  /*246a0*/  MUFU.RCP R10, R51 ;  /* 0x00000033000a7308 */ /* 0x000e640000001000 */
[----:B-1----:R-:W-:-:S04]  /*246b0*/  FFMA R0, R51, R10, -1 ;  /* 0xbf80000033007423 */ /* 0x002fc8000000000a */
[----:B------:R-:W-:-:S04]  /*246c0*/  FADD.FTZ R3, -R0, -RZ ;  /* 0x800000ff00037221 */ /* 0x000fc80000010100 */
[----:B------:R-:W-:-:S07]  /*246d0*/  FFMA R10, R10, R3, R10 ;  /* 0x000000030a0a7223 */ /* 0x000fce000000000a */
.L_x_823:
[----:B------:R-:W-:Y:S05]  /*246e0*/  BSYNC B1 ;  /* 0x0000000000017941 */ /* 0x000fea0003800000 */
.L_x_821:
        /* <DEDUP_REMOVED lines=10> */
.L_x_825:
[----:B------:R-:W1:Y:S02]  /*24790*/  MUFU.RCP R25, R24 ;  /* 0x0000001800197308 */ /* 0x000e640000001000 */
[----:B-1----:R-:W-:-:S04]  /*247a0*/  FFMA R0, R24, R25, -1 ;  /* 0xbf80000018007423 */ /* 0x002fc80000000019 */
[----:B------:R-:W-:-:S04]  /*247b0*/  FADD.FTZ R0, -R0, -RZ ;  /* 0x800000ff00007221 */ /* 0x000fc80000010100 */
[----:B------:R-:W-:-:S07]  /*247c0*/  FFMA R25, R25, R0, R25 ;  /* 0x0000000019197223 */ /* 0x000fce0000000019 */
.L_x_826:
[----:B------:R-:W-:Y:S05]  /*247d0*/  BSYNC B1 ;  /* 0x0000000000017941 */ /* 0x000fea0003800000 */
.L_x_824:
        /* <DEDUP_REMOVED lines=10> */
.L_x_828:
[----:B------:R-:W1:Y:S02]  /*24880*/  MUFU.RCP R24, R27 ;  /* 0x0000001b00187308 */ /* 0x000e640000001000 */
[----:B-1----:R-:W-:-:S04]  /*24890*/  FFMA R0, R27, R24, -1 ;  /* 0xbf8000001b007423 */ /* 0x002fc80000000018 */
[----:B------:R-:W-:-:S04]  /*248a0*/  FADD.FTZ R3, -R0, -RZ ;  /* 0x800000ff00037221 */ /* 0x000fc80000010100 */
[----:B------:R-:W-:-:S07]  /*248b0*/  FFMA R24, R24, R3, R24 ;  /* 0x0000000318187223 */ /* 0x000fce0000000018 */
.L_x_829:
[----:B------:R-:W-:Y:S05]  /*248c0*/  BSYNC B1 ;  /* 0x0000000000017941 */ /* 0x000fea0003800000 */
.L_x_827:
        /* <DEDUP_REMOVED lines=10> */
.L_x_831:
[----:B------:R-:W1:Y:S02]  /*24970*/  MUFU.RCP R27, R26 ;  /* 0x0000001a001b7308 */ /* 0x000e640000001000 */
[----:B-1----:R-:W-:-:S04]  /*24980*/  FFMA R0, R26, R27, -1 ;  /* 0xbf8000001a007423 */ /* 0x002fc8000000001b */
[----:B------:R-:W-:-:S04]  /*24990*/  FADD.FTZ R0, -R0, -RZ ;  /* 0x800000ff00007221 */ /* 0x000fc80000010100 */
[----:B------:R-:W-:-:S07]  /*249a0*/  FFMA R27, R27, R0, R27 ;  /* 0x000000001b1b7223 */ /* 0x000fce000000001b */
.L_x_832:
[----:B------:R-:W-:Y:S05]  /*249b0*/  BSYNC B1 ;  /* 0x0000000000017941 */ /* 0x000fea0003800000 */
.L_x_830:
        /* <DEDUP_REMOVED lines=10> */
.L_x_834:
[----:B------:R-:W1:Y:S02]  /*24a60*/  MUFU.RCP R26, R33 ;  /* 0x00000021001a7308 */ /* 0x000e640000001000 */
[----:B-1----:R-:W-:-:S04]  /*24a70*/  FFMA R0, R33, R26, -1 ;  /* 0xbf80000021007423 */ /* 0x002fc8000000001a */
[----:B------:R-:W-:-:S04]  /*24a80*/  FADD.FTZ R3, -R0, -RZ ;  /* 0x800000ff00037221 */ /* 0x000fc80000010100 */
[----:B------:R-:W-:-:S07]  /*24a90*/  FFMA R26, R26, R3, R26 ;  /* 0x000000031a1a7223 */ /* 0x000fce000000001a */
.L_x_835:
[----:B------:R-:W-:Y:S05]  /*24aa0*/  BSYNC B1 ;  /* 0x0000000000017941 */ /* 0x000fea0003800000 */
.L_x_833:
        /* <DEDUP_REMOVED lines=10> */
.L_x_837:
[----:B------:R-:W1:Y:S02]  /*24b50*/  MUFU.RCP R29, R34 ;  /* 0x00000022001d7308 */ /* 0x000e640000001000 */
[----:B-1----:R-:W-:-:S04]  /*24b60*/  FFMA R0, R34, R29, -1 ;  /* 0xbf80000022007423 */ /* 0x002fc8000000001d */
[----:B------:R-:W-:-:S04]  /*24b70*/  FADD.FTZ R0, -R0, -RZ ;  /* 0x800000ff00007221 */ /* 0x000fc80000010100 */
[----:B------:R-:W-:-:S07]  /*24b80*/  FFMA R29, R29, R0, R29 ;  /* 0x000000001d1d7223 */ /* 0x000fce000000001d */
.L_x_838:
[----:B------:R-:W-:Y:S05]  /*24b90*/  BSYNC B1 ;  /* 0x0000000000017941 */ /* 0x000fea0003800000 */
.L_x_836:
        /* <DEDUP_REMOVED lines=10> */
.L_x_840:
[----:B------:R-:W1:Y:S02]  /*24c40*/  MUFU.RCP R28, R31 ;  /* 0x0000001f001c7308 */ /* 0x000e640000001000 */
[----:B-1----:R-:W-:-:S04]  /*24c50*/  FFMA R0, R31, R28, -1 ;  /* 0xbf8000001f007423 */ /* 0x002fc8000000001c */
[----:B------:R-:W-:-:S04]  /*24c60*/  FADD.FTZ R3, -R0, -RZ ;  /* 0x800000ff00037221 */ /* 0x000fc80000010100 */
[----:B------:R-:W-:-:S07]  /*24c70*/  FFMA R28, R28, R3, R28 ;  /* 0x000000031c1c7223 */ /* 0x000fce000000001c */
.L_x_841:
[----:B------:R-:W-:Y:S05]  /*24c80*/  BSYNC B1 ;  /* 0x0000000000017941 */ /* 0x000fea0003800000 */
.L_x_839:
        /* <DEDUP_REMOVED lines=10> */
.L_x_843:
[----:B------:R-:W1:Y:S02]  /*24d30*/  MUFU.RCP R31, R32 ;  /* 0x00000020001f7308 */ /* 0x000e640000001000 */
[----:B-1----:R-:W-:-:S04]  /*24d40*/  FFMA R0, R32, R31, -1 ;  /* 0xbf80000020007423 */ /* 0x002fc8000000001f */
[----:B------:R-:W-:-:S04]  /*24d50*/  FADD.FTZ R0, -R0, -RZ ;  /* 0x800000ff00007221 */ /* 0x000fc80000010100 */
[----:B------:R-:W-:-:S07]  /*24d60*/  FFMA R31, R31, R0, R31 ;  /* 0x000000001f1f7223 */ /* 0x000fce000000001f */
.L_x_844:
[----:B------:R-:W-:Y:S05]  /*24d70*/  BSYNC B1 ;  /* 0x0000000000017941 */ /* 0x000fea0003800000 */
.L_x_842:
        /* <DEDUP_REMOVED lines=10> */
.L_x_846:
[----:B------:R-:W1:Y:S02]  /*24e20*/  MUFU.RCP R30, R41 ;  /* 0x00000029001e7308 */ /* 0x000e640000001000 */
[----:B-1----:R-:W-:-:S04]  /*24e30*/  FFMA R0, R41, R30, -1 ;  /* 0xbf80000029007423 */ /* 0x002fc8000000001e */
[----:B------:R-:W-:-:S04]  /*24e40*/  FADD.FTZ R3, -R0, -RZ ;  /* 0x800000ff00037221 */ /* 0x000fc80000010100 */
[----:B------:R-:W-:-:S07]  /*24e50*/  FFMA R30, R30, R3, R30 ;  /* 0x000000031e1e7223 */ /* 0x000fce000000001e */
.L_x_847:
[----:B------:R-:W-:Y:S05]  /*24e60*/  BSYNC B1 ;  /* 0x0000000000017941 */ /* 0x000fea0003800000 */
.L_x_845:
        /* <DEDUP_REMOVED lines=10> */
.L_x_849:
[----:B------:R-:W1:Y:S02]  /*24f10*/  MUFU.RCP R33, R42 ;  /* 0x0000002a00217308 */ /* 0x000e640000001000 */
[----:B-1----:R-:W-:-:S04]  /*24f20*/  FFMA R0, R42, R33, -1 ;  /* 0xbf8000002a007423 */ /* 0x002fc80000000021 */
[----:B------:R-:W-:-:S04]  /*24f30*/  FADD.FTZ R0, -R0, -RZ ;  /* 0x800000ff00007221 */ /* 0x000fc80000010100 */
[----:B------:R-:W-:-:S07]  /*24f40*/  FFMA R33, R33, R0, R33 ;  /* 0x0000000021217223 */ /* 0x000fce0000000021 */
.L_x_850:
[----:B------:R-:W-:Y:S05]  /*24f50*/  BSYNC B1 ;  /* 0x0000000000017941 */ /* 0x000fea0003800000 */
.L_x_848:
        /* <DEDUP_REMOVED lines=10> */
.L_x_852:
[----:B------:R-:W1:Y:S02]  /*25000*/  MUFU.RCP R32, R39 ;  /* 0x0000002700207308 */ /* 0x000e640000001000 */
[----:B-1----:R-:W-:-:S04]  /*25010*/  FFMA R0, R39, R32, -1 ;  /* 0xbf80000027007423 */ /* 0x002fc80000000020 */
[----:B------:R-:W-:-:S04]  /*25020*/  FADD.FTZ R3, -R0, -RZ ;  /* 0x800000ff00037221 */ /* 0x000fc80000010100 */
[----:B------:R-:W-:-:S07]  /*25030*/  FFMA R32, R32, R3, R32 ;  /* 0x0000000320207223 */ /* 0x000fce0000000020 */
.L_x_853:
[----:B------:R-:W-:Y:S05]  /*25040*/  BSYNC B1 ;  /* 0x0000000000017941 */ /* 0x000fea0003800000 */
.L_x_851:
        /* <DEDUP_REMOVED lines=10> */
.L_x_855:
[----:B------:R-:W1:Y:S02]  /*250f0*/  MUFU.RCP R35, R36 ;  /* 0x0000002400237308 */ /* 0x000e640000001000 */
[----:B-1----:R-:W-:-:S04]  /*25100*/  FFMA R0, R36, R35, -1 ;  /* 0xbf80000024007423 */ /* 0x002fc80000000023 */
[----:B------:R-:W-:-:S04]  /*25110*/  FADD.FTZ R0, -R0, -RZ ;  /* 0x800000ff00007221 */ /* 0x000fc80000010100 */
[----:B------:R-:W-:-:S07]  /*25120*/  FFMA R35, R35, R0, R35 ;  /* 0x0000000023237223 */ /* 0x000fce0000000023 */
.L_x_856:
[----:B------:R-:W-:Y:S05]  /*25130*/  BSYNC B1 ;  /* 0x0000000000017941 */ /* 0x000fea0003800000 */
.L_x_854:
        /* <DEDUP_REMOVED lines=10> */
.L_x_858:
[----:B------:R-:W1:Y:S02]  /*251e0*/  MUFU.RCP R34, R37 ;  /* 0x0000002500227308 */ /* 0x000e640000001000 */
[----:B-1----:R-:W-:-:S04]  /*251f0*/  FFMA R0, R37, R34, -1 ;  /* 0xbf80000025007423 */ /* 0x002fc80000000022 */
[----:B------:R-:W-:-:S04]  /*25200*/  FADD.FTZ R3, -R0, -RZ ;  /* 0x800000ff00037221 */ /* 0x000fc80000010100 */
[----:B------:R-:W-:-:S07]  /*25210*/  FFMA R34, R34, R3, R34 ;  /* 0x0000000322227223 */ /* 0x000fce0000000022 */
.L_x_859:
[----:B------:R-:W-:Y:S05]  /*25220*/  BSYNC B1 ;  /* 0x0000000000017941 */ /* 0x000fea0003800000 */
.L_x_857:
        /* <DEDUP_REMOVED lines=10> */
.L_x_861:
[----:B------:R-:W1:Y:S02]  /*252d0*/  MUFU.RCP R37, R48 ;  /* 0x0000003000257308 */ /* 0x000e640000001000 */
[----:B-1----:R-:W-:-:S04]  /*252e0*/  FFMA R0, R48, R37, -1 ;  /* 0xbf80000030007423 */ /* 0x002fc80000000025 */
[----:B------:R-:W-:-:S04]  /*252f0*/  FADD.FTZ R0, -R0, -RZ ;  /* 0x800000ff00007221 */ /* 0x000fc80000010100 */
[----:B------:R-:W-:-:S07]  /*25300*/  FFMA R37, R37, R0, R37 ;  /* 0x0000000025257223 */ /* 0x000fce0000000025 */
.L_x_862:
[----:B------:R-:W-:Y:S05]  /*25310*/  BSYNC B1 ;  /* 0x0000000000017941 */ /* 0x000fea0003800000 */
.L_x_860:
        /* <DEDUP_REMOVED lines=9> */
.L_x_864:
[----:B------:R-:W1:Y:S02]  /*253b0*/  MUFU.RCP R0, R49 ;  /* 0x0000003100007308 */ /* 0x000e640000001000 */
[----:B-1----:R-:W-:-:S04]  /*253c0*/  FFMA R2, R49, R0, -1 ;  /* 0xbf80000031027423 */ /* 0x002fc80000000000 */
[----:B------:R-:W-:-:S04]  /*253d0*/  FADD.FTZ R3, -R2, -RZ ;  /* 0x800000ff02037221 */ /* 0x000fc80000010100 */
[----:B------:R-:W-:-:S07]  /*253e0*/  FFMA R0, R0, R3, R0 ;  /* 0x0000000300007223 */ /* 0x000fce0000000000 */
.L_x_865:
[----:B------:R-:W-:Y:S05]  /*253f0*/  BSYNC B1 ;  /* 0x0000000000017941 */ /* 0x000fea0003800000 */
.L_x_863:
        /* <DEDUP_REMOVED lines=45> */
.L_x_867:
[----:B------:R-:W-:Y:S05]  /*256d0*/  BSYNC B0 ;  /* 0x0000000000007941 */ /* 0x000fea0003800000 */
.L_x_866:
[----:B------:R-:W-:Y:S06]  /*256e0*/  BAR.SYNC.DEFER_BLOCKING 0x1, 0x100 ;  /* 0x0044000000007b1d */ /* 0x000fec0000010000 */
[----:B------:R-:W-:Y:S04]  /*256f0*/  BSSY B0, `(.L_x_868) ;  /* 0x0000009000007945 */ /* 0x000fe80003800000 */
[----:B------:R-:W-:Y:S05]  /*25700*/  @P0 BRA `(.L_x_869) ;  /* 0x00000000001c0947 */ /* 0x000fea0003800000 */
[----:B------:R-:W-:-:S13]  /*25710*/  ISETP.NE.AND P2, PT, R154, 0x3, PT ;  /* 0x000000039a00780c */ /* 0x000fda0003f45270 */
[----:B------:R-:W-:Y:S05]  /*25720*/  @!P2 BRA `(.L_x_870) ;  /* 0x000000000004a947 */ /* 0x000fea0003800000 */
[----:B------:R-:W-:Y:S01]  /*25730*/  BPT.TRAP 0x1 ;  /* 0x000000040000795c */ /* 0x000fe20000300000 */
.L_x_870:
[----:B------:R-:W-:-:S04]  /*25740*/  ULEA UR4, UR5, UR49, 0x3 ;  /* 0x0000003105047291 */ /* 0x000fc8000f8e183f */
[----:B------:R-:W-:-:S04]  /*25750*/  UIADD3 UR4, UR4, 0x50, URZ ;  /* 0x0000005004047890 */ /* 0x000fc8000fffe03f */
[----:B------:R-:W-:-:S09]  /*25760*/  UPRMT UR4, UR48, 0x654, UR4 ;  /* 0x0000065430047896 */ /* 0x000fd20008000004 */
[----:B------:R-:W-:Y:S03]  /*25770*/  SYNCS.ARRIVE.TRANS64.RED.A1T0 RZ, [UR4], RZ ;  /* 0x000000ffffff79a7 */ /* 0x000fe60008100404 */
.L_x_869:
[----:B------:R-:W-:Y:S05]  /*25780*/  BSYNC B0 ;  /* 0x0000000000007941 */ /* 0x000fea0003800000 */
.L_x_868:
        /* <DEDUP_REMOVED lines=8> */
.L_x_873:
        /* <DEDUP_REMOVED lines=8> */
.L_x_1150:
[----:B------:R-:W-:Y:S05]  /*25890*/  BSYNC B1 ;  /* 0x0000000000017941 */ /* 0x000fea0003800000 */
.L_x_874:
        /* <DEDUP_REMOVED lines=22> */
[C---:B------:R-:W-:Y:S01]  /*25a00*/  FMUL R20, R16.reuse, R11 ;  /* 0x0000000b10147220 */ /* 0x040fe20000400000 */
[C---:B------:R-:W-:Y:S01]  /*25a10*/  SHF.L.U32 R29, R13.reuse, 0x10, RZ ;  /* 0x000000100d1d7819 */ /* 0x040fe200000006ff */
[----:B------:R-:W-:Y:S01]  /*25a20*/  FMUL R19, R16, R19 ;  /* 0x0000001310137220 */ /* 0x000fe20000400000 */
[----:B------:R-:W-:-:S02]  /*25a30*/  LOP3.LUT R31, R13, 0xffff0000, RZ, 0xc0, !PT ;  /* 0xffff00000d1f7812 */ /* 0x000fc400078ec0ff */
        /* <DEDUP_REMOVED lines=12> */
.L_x_876:
[----:B------:R-:W-:Y:S02]  /*25b00*/  LOP3.LUT R9, R9, R10, RZ, 0x3c, !PT ;  /* 0x0000000a09097212 */ /* 0x000fe400078e3cff */
[----:B------:R-:W-:-:S07]  /*25b10*/  SEL R4, R2, RZ, P3 ;  /* 0x000000ff02047207 */ /* 0x000fce0001800000 */
.L_x_872:
[----:B------:R-:W-:Y:S05]  /*25b20*/  BSYNC B0 ;  /* 0x0000000000007941 */ /* 0x000fea0003800000 */
.L_x_871:
        /* <DEDUP_REMOVED lines=92> */
[----:B------:R1:W-:Y:S01]  /*260f0*/  MUFU.EX2 R49, R35 ;  /* 0x0000002300317308 */ /* 0x0003e20000000800 */
[-C--:B------:R-:W-:Y:S01]  /*26100*/  FFMA.SAT R58, -R33, R66.reuse, 0.5 ;  /* 0x3f000000213a7423 */ /* 0x080fe20000002142 */
[----:B------:R-:W-:Y:S01]  /*26110*/  FFMA R55, -R30, 1.4426950216293334961, -R51 ;  /* 0x3fb8aa3b1e377823 */ /* 0x000fe20000000933 */
[----:B------:R-:W-:Y:S01]  /*26120*/  FFMA.SAT R61, -R34, R66, 0.5 ;  /* 0x3f000000223d7423 */ /* 0x000fe20000002142 */
[----:B------:R-:W-:Y:S01]  /*26130*/  SHF.L.U32 R50, R50, 0x17, RZ ;  /* 0x0000001732327819 */ /* 0x000fe200000006ff */
[-C--:B------:R-:W-:Y:S01]  /*26140*/  FFMA.RM R58, R58, R67.reuse, 12582913 ;  /* 0x4b4000013a3a7423 */ /* 0x080fe20000004043 */
[----:B------:R-:W-:Y:S01]  /*26150*/  FFMA R55, -R30, 1.925963033500011079e-08, R55 ;  /* 0x32a570601e377823 */ /* 0x000fe20000000137 */
[-C--:B------:R-:W-:Y:S01]  /*26160*/  FFMA.RM R62, R61, R67.reuse, 12582913 ;  /* 0x4b4000013d3e7423 */ /* 0x080fe20000004043 */
[----:B------:R4:W-:Y:S01]  /*26170*/  MUFU.EX2 R51, R37 ;  /* 0x0000002500337308 */ /* 0x0009e20000000800 */
[----:B-1----:R-:W-:Y:S01]  /*26180*/  FFMA R35, R17, R56, R8 ;  /* 0x0000003811237223 */ /* 0x002fe20000000008 */
[----:B------:R-:W-:Y:S01]  /*26190*/  FFMA.RM R56, R54, R67, 12582913 ;  /* 0x4b40000136387423 */ /* 0x000fe20000004043 */
[----:B------:R-:W-:Y:S01]  /*261a0*/  FFMA R54, -R31, 1.4426950216293334961, -R36 ;  /* 0x3fb8aa3b1f367823 */ /* 0x000fe20000000924 */
[----:B------:R-:W-:Y:S01]  /*261b0*/  FFMA R36, R17, R57, R6 ;  /* 0x0000003911247223 */ /* 0x000fe20000000006 */
[-C--:B------:R-:W-:Y:S01]  /*261c0*/  FFMA.SAT R63, -R35, R66.reuse, 0.5 ;  /* 0x3f000000233f7423 */ /* 0x080fe20000002142 */
[----:B------:R-:W-:Y:S01]  /*261d0*/  FADD R57, R56, -12583039 ;  /* 0xcb40007f38397421 */ /* 0x000fe20000000000 */
[----:B------:R-:W-:Y:S01]  /*261e0*/  FFMA R54, -R31, 1.925963033500011079e-08, R54 ;  /* 0x32a570601f367823 */ /* 0x000fe20000000136 */
[----:B------:R-:W-:Y:S01]  /*261f0*/  FADD R60, R58, -12583039 ;  /* 0xcb40007f3a3c7421 */ /* 0x000fe20000000000 */
[----:B----4-:R-:W-:Y:S01]  /*26200*/  FFMA R37, R17, R59, R5 ;  /* 0x0000003b11257223 */ /* 0x010fe20000000005 */
[-C--:B------:R-:W-:Y:S01]  /*26210*/  FFMA.RM R64, R63, R67.reuse, 12582913 ;  /* 0x4b4000013f407423 */ /* 0x080fe20000004043 */
[----:B------:R-:W-:Y:S01]  /*26220*/  FFMA R59, -R32, 1.4426950216293334961, -R57 ;  /* 0x3fb8aa3b203b7823 */ /* 0x000fe20000000939 */
[-C--:B------:R-:W-:Y:S01]  /*26230*/  FFMA.SAT R65, -R36, R66.reuse, 0.5 ;  /* 0x3f00000024417423 */ /* 0x080fe20000002142 */
[----:B------:R2:W1:Y:S01]  /*26240*/  MUFU.EX2 R57, R54 ;  /* 0x0000003600397308 */ /* 0x0004620000000800 */
[----:B------:R-:W-:Y:S01]  /*26250*/  FFMA.SAT R66, -R37, R66, 0.5 ;  /* 0x3f00000025427423 */ /* 0x000fe20000002142 */
[----:B------:R-:W-:Y:S01]  /*26260*/  FFMA R60, -R33, 1.4426950216293334961, -R60 ;  /* 0x3fb8aa3b213c7823 */ /* 0x000fe2000000093c */
[-C--:B------:R-:W-:Y:S01]  /*26270*/  FFMA.RM R65, R65, R67.reuse, 12582913 ;  /* 0x4b40000141417423 */ /* 0x080fe20000004043 */
[----:B------:R-:W-:Y:S01]  /*26280*/  FADD R61, R62, -12583039 ;  /* 0xcb40007f3e3d7421 */ /* 0x000fe20000000000 */
[----:B------:R-:W-:Y:S01]  /*26290*/  FFMA.RM R66, R66, R67, 12582913 ;  /* 0x4b40000142427423 */ /* 0x000fe20000004043 */
[----:B------:R-:W-:Y:S01]  /*262a0*/  FFMA R60, -R33, 1.925963033500011079e-08, R60 ;  /* 0x32a57060213c7823 */ /* 0x000fe2000000013c */
[----:B---3--:R-:W-:Y:S01]  /*262b0*/  FFMA R67, R2, R39, 1 ;  /* 0x3f80000002437423 */ /* 0x008fe20000000027 */
[----:B------:R-:W-:Y:S01]  /*262c0*/  FFMA R63, -R34, 1.4426950216293334961, -R61 ;  /* 0x3fb8aa3b223f7823 */ /* 0x000fe2000000093d */
[----:B--2---:R-:W-:Y:S01]  /*262d0*/  FFMA R54, R0, R3, 1 ;  /* 0x3f80000000367423 */ /* 0x004fe20000000003 */
[----:B------:R-:W-:Y:S01]  /*262e0*/  FADD R0, R64, -12583039 ;  /* 0xcb40007f40007421 */ /* 0x000fe20000000000 */
[----:B------:R-:W-:Y:S01]  /*262f0*/  FADD R3, R65, -12583039 ;  /* 0xcb40007f41037421 */ /* 0x000fe20000000000 */
[----:B------:R-:W-:Y:S01]  /*26300*/  FADD R2, R66, -12583039 ;  /* 0xcb40007f42027421 */ /* 0x000fe20000000000 */
[----:B------:R2:W-:Y:S01]  /*26310*/  MUFU.EX2 R61, R60 ;  /* 0x0000003c003d7308 */ /* 0x0005e20000000800 */
[C---:B------:R-:W-:Y:S01]  /*26320*/  FFMA R0, -R35.reuse, 1.4426950216293334961, -R0 ;  /* 0x3fb8aa3b23007823 */ /* 0x040fe20000000900 */
[----:B------:R-:W-:Y:S01]  /*26330*/  FFMA R39, -R36, 1.4426950216293334961, -R3 ;  /* 0x3fb8aa3b24277823 */ /* 0x000fe20000000903 */
[----:B------:R-:W-:Y:S01]  /*26340*/  FFMA R59, -R32, 1.925963033500011079e-08, R59 ;  /* 0x32a57060203b7823 */ /* 0x000fe2000000013b */
[----:B------:R-:W-:Y:S01]  /*26350*/  FFMA R63, -R34, 1.925963033500011079e-08, R63 ;  /* 0x32a57060223f7823 */ /* 0x000fe2000000013f */
[----:B------:R-:W-:Y:S01]  /*26360*/  FFMA R0, -R35, 1.925963033500011079e-08, R0 ;  /* 0x32a5706023007823 */ /* 0x000fe20000000100 */
[----:B------:R-:W-:Y:S01]  /*26370*/  FFMA R39, -R36, 1.925963033500011079e-08, R39 ;  /* 0x32a5706024277823 */ /* 0x000fe20000000127 */
[----:B------:R-:W-:Y:S01]  /*26380*/  SHF.L.U32 R52, R52, 0x17, RZ ;  /* 0x0000001734347819 */ /* 0x000fe200000006ff */
[----:B------:R-:W3:Y:S01]  /*26390*/  MUFU.EX2 R55, R55 ;  /* 0x0000003700377308 */ /* 0x000ee20000000800 */
[----:B--2---:R-:W-:Y:S01]  /*263a0*/  FFMA R60, R38, R41, 1 ;  /* 0x3f800000263c7423 */ /* 0x004fe20000000029 */
[C---:B------:R-:W-:Y:S01]  /*263b0*/  FFMA R38, -R37.reuse, 1.4426950216293334961, -R2 ;  /* 0x3fb8aa3b25267823 */ /* 0x040fe20000000902 */
[----:B------:R-:W-:Y:S01]  /*263c0*/  SHF.L.U32 R56, R56, 0x17, RZ ;  /* 0x0000001738387819 */ /* 0x000fe200000006ff */
[----:B------:R-:W-:Y:S01]  /*263d0*/  IMAD.SHL.U32 R62, R62, 0x800000, RZ ;  /* 0x008000003e3e7824 */ /* 0x000fe200078e00ff */
[----:B------:R-:W-:Y:S01]  /*263e0*/  SHF.L.U32 R48, R48, 0x17, RZ ;  /* 0x0000001730307819 */ /* 0x000fe200000006ff */
[----:B------:R-:W-:Y:S01]  /*263f0*/  FFMA R38, -R37, 1.925963033500011079e-08, R38 ;  /* 0x32a5706025267823 */ /* 0x000fe20000000126 */
[----:B------:R-:W-:Y:S01]  /*26400*/  SHF.L.U32 R58, R58, 0x17, RZ ;  /* 0x000000173a3a7819 */ /* 0x000fe200000006ff */
[----:B------:R2:W4:Y:S01]  /*26410*/  MUFU.EX2 R3, R0 ;  /* 0x0000000000037308 */ /* 0x0005220000000800 */
[----:B------:R-:W-:Y:S01]  /*26420*/  SHF.L.U32 R64, R64, 0x17, RZ ;  /* 0x0000001740407819 */ /* 0x000fe200000006ff */
[----:B-1----:R-:W-:Y:S01]  /*26430*/  FFMA R57, R52, R57, 1 ;  /* 0x3f80000034397423 */ /* 0x002fe20000000039 */
[----:B------:R-:W-:Y:S01]  /*26440*/  SHF.L.U32 R65, R65, 0x17, RZ ;  /* 0x0000001741417819 */ /* 0x000fe200000006ff */
[----:B------:R-:W-:Y:S01]  /*26450*/  FFMA R43, R40, R43, 1 ;  /* 0x3f800000282b7423 */ /* 0x000fe2000000002b */
[----:B------:R-:W-:Y:S01]  /*26460*/  SHF.L.U32 R66, R66, 0x17, RZ ;  /* 0x0000001742427819 */ /* 0x000fe200000006ff */
[----:B------:R-:W-:Y:S01]  /*26470*/  FFMA R42, R42, R45, 1 ;  /* 0x3f8000002a2a7423 */ /* 0x000fe2000000002d */
[----:B------:R-:W-:Y:S01]  /*26480*/  FFMA R47, R44, R47, 1 ;  /* 0x3f8000002c2f7423 */ /* 0x000fe2000000002f */
[----:B------:R-:W1:Y:S01]  /*26490*/  MUFU.EX2 R59, R59 ;  /* 0x0000003b003b7308 */ /* 0x000e620000000800 */
[----:B--2---:R-:W-:Y:S01]  /*264a0*/  IADD3 R0, R54, 0x1800000, RZ ;  /* 0x0180000036007810 */ /* 0x004fe20007ffe0ff */
[----:B---3--:R-:W-:Y:S01]  /*264b0*/  FFMA R50, R50, R55, 1 ;  /* 0x3f80000032327423 */ /* 0x008fe20000000037 */
[----:B------:R-:W-:Y:S01]  /*264c0*/  FFMA R46, R46, R49, 1 ;  /* 0x3f8000002e2e7423 */ /* 0x000fe20000000031 */
[----:B------:R-:W-:Y:S01]  /*264d0*/  FFMA R51, R48, R51, 1 ;  /* 0x3f80000030337423 */ /* 0x000fe20000000033 */
[----:B------:R-:W-:Y:S01]  /*264e0*/  LOP3.LUT R0, R0, 0x7f800000, RZ, 0xc0, !PT ;  /* 0x7f80000000007812 */ /* 0x000fe200078ec0ff */
[----:B------:R-:W-:-:S02]  /*264f0*/  FFMA R61, R58, R61, 1 ;  /* 0x3f8000003a3d7423 */ /* 0x000fc4000000003d */
[----:B------:R-:W2:Y:S01]  /*26500*/  MUFU.EX2 R63, R63 ;  /* 0x0000003f003f7308 */ /* 0x000ea20000000800 */
[----:B------:R-:W-:Y:S01]  /*26510*/  ISETP.GT.U32.AND P2, PT, R0, 0x1ffffff, PT ;  /* 0x01ffffff0000780c */ /* 0x000fe20003f44070 */
[----:B----4-:R-:W-:-:S06]  /*26520*/  FFMA R55, R64, R3, 1 ;  /* 0x3f80000040377423 */ /* 0x010fcc0000000003 */
[----:B------:R-:W3:Y:S01]  /*26530*/  MUFU.EX2 R2, R39 ;  /* 0x0000002700027308 */ /* 0x000ee20000000800 */
[----:B-1----:R-:W-:-:S07]  /*26540*/  FFMA R56, R56, R59, 1 ;  /* 0x3f80000038387423 */ /* 0x002fce000000003b */
[----:B------:R-:W1:Y:S01]  /*26550*/  MUFU.EX2 R41, R38 ;  /* 0x0000002600297308 */ /* 0x000e620000000800 */
[----:B--2---:R-:W-:Y:S01]  /*26560*/  FFMA R62, R62, R63, 1 ;  /* 0x3f8000003e3e7423 */ /* 0x004fe2000000003f */
[----:B---3--:R-:W-:Y:S01]  /*26570*/  FFMA R52, R65, R2, 1 ;  /* 0x3f80000041347423 */ /* 0x008fe20000000002 */
[----:B-1----:R-:W-:Y:S01]  /*26580*/  FFMA R59, R66, R41, 1 ;  /* 0x3f800000423b7423 */ /* 0x002fe20000000029 */
[----:B------:R-:W-:Y:S06]  /*26590*/  @P2 BRA `(.L_x_878) ;  /* 0x0000000000142947 */ /* 0x000fec0003800000 */
[----:B------:R-:W-:Y:S02]  /*265a0*/  MOV R0, R54 ;  /* 0x0000003600007202 */ /* 0x000fe40000000f00 */
[----:B------:R-:W-:-:S07]  /*265b0*/  MOV R2, 0x265d0 ;  /* 0x000265d000027802 */ /* 0x000fce0000000f00 */
[----:B------:R-:W-:Y:S05]  /*265c0*/  CALL.REL.NOINC `($__internal_0_$__cuda_sm20_rcp_rn_f32_slowpath) ;  /* 0x0000008400187944 */ /* 0x000fea0003c00000 */
[----:B------:R-:W-:Y:S01]  /*265d0*/  MOV R39, R0 ;  /* 0x0000000000277202 */ /* 0x000fe20000000f00 */
[----:B------:R-:W-:Y:S06]  /*265e0*/  BRA `(.L_x_879) ;  /* 0x0000000000107947 */ /* 0x000fec0003800000 */
.L_x_878:
[----:B------:R-:W1:Y:S02]  /*265f0*/  MUFU.RCP R39, R54 ;  /* 0x0000003600277308 */ /* 0x000e640000001000 */
[----:B-1----:R-:W-:-:S04]  /*26600*/  FFMA R0, R54, R39, -1 ;  /* 0xbf80000036007423 */ /* 0x002fc80000000027 */
[----:B------:R-:W-:-:S04]  /*26610*/  FADD.FTZ R0, -R0, -RZ ;  /* 0x800000ff00007221 */ /* 0x000fc80000010100 */
[----:B------:R-:W-:-:S07]  /*26620*/  FFMA R39, R39, R0, R39 ;  /* 0x0000000027277223 */ /* 0x000fce0000000027 */
.L_x_879:
[----:B------:R-:W-:Y:S05]  /*26630*/  BSYNC B1 ;  /* 0x0000000000017941 */ /* 0x000fea0003800000 */
.L_x_877:
        /* <DEDUP_REMOVED lines=10> */
.L_x_881:
[----:B------:R-:W1:Y:S02]  /*266e0*/  MUFU.RCP R38, R67 ;  /* 0x0000004300267308 */ /* 0x000e640000001000 */
[----:B-1----:R-:W-:-:S04]  /*266f0*/  FFMA R0, R67, R38, -1 ;  /* 0xbf80000043007423 */ /* 0x002fc80000000026 */
[----:B------:R-:W-:-:S04]  /*26700*/  FADD.FTZ R3, -R0, -RZ ;  /* 0x800000ff00037221 */ /* 0x000fc80000010100 */
[----:B------:R-:W-:-:S07]  /*26710*/  FFMA R38, R38, R3, R38 ;  /* 0x0000000326267223 */ /* 0x000fce0000000026 */
.L_x_882:
[----:B------:R-:W-:Y:S05]  /*26720*/  BSYNC B1 ;  /* 0x0000000000017941 */ /* 0x000fea0003800000 */
.L_x_880:
        /* <DEDUP_REMOVED lines=10> */
.L_x_884:
[----:B------:R-:W1:Y:S02]  /*267d0*/  MUFU.RCP R41, R60 ;  /* 0x0000003c00297308 */ /* 0x000e640000001000 */
[----:B-1----:R-:W-:-:S04]  /*267e0*/  FFMA R0, R60, R41, -1 ;  /* 0xbf8000003c007423 */ /* 0x002fc80000000029 */
[----:B------:R-:W-:-:S04]  /*267f0*/  FADD.FTZ R0, -R0, -RZ ;  /* 0x800000ff00007221 */ /* 0x000fc80000010100 */
[----:B------:R-:W-:-:S07]  /*26800*/  FFMA R41, R41, R0, R41 ;  /* 0x0000000029297223 */ /* 0x000fce0000000029 */
.L_x_885:
[----:B------:R-:W-:Y:S05]  /*26810*/  BSYNC B1 ;  /* 0x0000000000017941 */ /* 0x000fea0003800000 */
.L_x_883:
        /* <DEDUP_REMOVED lines=10> */
.L_x_887:
[----:B------:R-:W1:Y:S02]  /*268c0*/  MUFU.RCP R40, R43 ;  /* 0x0000002b00287308 */ /* 0x000e640000001000 */
[----:B-1----:R-:W-:-:S04]  /*268d0*/  FFMA R0, R43, R40, -1 ;  /* 0xbf8000002b007423 */ /* 0x002fc80000000028 */
[----:B------:R-:W-:-:S04]  /*268e0*/  FADD.FTZ R3, -R0, -RZ ;  /* 0x800000ff00037221 */ /* 0x000fc80000010100 */
[----:B------:R-:W-:-:S07]  /*268f0*/  FFMA R40, R40, R3, R40 ;  /* 0x0000000328287223 */ /* 0x000fce0000000028 */
.L_x_888:
[----:B------:R-:W-:Y:S05]  /*26900*/  BSYNC B1 ;  /* 0x0000000000017941 */ /* 0x000fea0003800000 */
.L_x_886:
        /* <DEDUP_REMOVED lines=10> */
.L_x_890:
[----:B------:R-:W1:Y:S02]  /*269b0*/  MUFU.RCP R43, R42 ;  /* 0x0000002a002b7308 */ /* 0x000e640000001000 */
[----:B-1----:R-:W-:-:S04]  /*269c0*/  FFMA R0, R42, R43, -1 ;  /* 0xbf8000002a007423 */ /* 0x002fc8000000002b */
[----:B------:R-:W-:-:S04]  /*269d0*/  FADD.FTZ R0, -R0, -RZ ;  /* 0x800000ff00007221 */ /* 0x000fc80000010100 */
[----:B------:R-:W-:-:S07]  /*269e0*/  FFMA R43, R43, R0, R43 ;  /* 0x000000002b2b7223 */ /* 0x000fce000000002b */
.L_x_891:
[----:B------:R-:W-:Y:S05]  /*269f0*/  BSYNC B1 ;  /* 0x0000000000017941 */ /* 0x000fea0003800000 */
.L_x_889:
        /* <DEDUP_REMOVED lines=10> */
.L_x_893:
[----:B------:R-:W1:Y:S02]  /*26aa0*/  MUFU.RCP R42, R47 ;  /* 0x0000002f002a7308 */ /* 0x000e640000001000 */
[----:B-1----:R-:W-:-:S04]  /*26ab0*/  FFMA R0, R47, R42, -1 ;  /* 0xbf8000002f007423 */ /* 0x002fc8000000002a */
[----:B------:R-:W-:-:S04]  /*26ac0*/  FADD.FTZ R3, -R0, -RZ ;  /* 0x800000ff00037221 */ /* 0x000fc80000010100 */
[----:B------:R-:W-:-:S07]  /*26ad0*/  FFMA R42, R42, R3, R42 ;  /* 0x000000032a2a7223 */ /* 0x000fce000000002a */
.L_x_894:
[----:B------:R-:W-:Y:S05]  /*26ae0*/  BSYNC B1 ;  /* 0x0000000000017941 */ /* 0x000fea0003800000 */
.L_x_892:
        /* <DEDUP_REMOVED lines=10> */
.L_x_896:
[----:B------:R-:W1:Y:S02]  /*26b90*/  MUFU.RCP R45, R46 ;  /* 0x0000002e002d7308 */ /* 0x000e640000001000 */
[----:B-1----:R-:W-:-:S04]  /*26ba0*/  FFMA R0, R46, R45, -1 ;  /* 0xbf8000002e007423 */ /* 0x002fc8000000002d */
[----:B------:R-:W-:-:S04]  /*26bb0*/  FADD.FTZ R0, -R0, -RZ ;  /* 0x800000ff00007221 */ /* 0x000fc80000010100 */
[----:B------:R-:W-:-:S07]  /*26bc0*/  FFMA R45, R45, R0, R45 ;  /* 0x000000002d2d7223 */ /* 0x000fce000000002d */
.L_x_897:
[----:B------:R-:W-:Y:S05]  /*26bd0*/  BSYNC B1 ;  /* 0x0000000000017941 */ /* 0x000fea0003800000 */
.L_x_895:
        /* <DEDUP_REMOVED lines=10> */
.L_x_899:
[----:B------:R-:W1:Y:S02]  /*26c80*/  MUFU.RCP R44, R51 ;  /* 0x00000033002c7308 */ /* 0x000e640000001000 */
[----:B-1----:R-:W-:-:S04]  /*26c90*/  FFMA R0, R51, R44, -1 ;  /* 0xbf80000033007423 */ /* 0x002fc8000000002c */
[----:B------:R-:W-:-:S04]  /*26ca0*/  FADD.FTZ R3, -R0, -RZ ;  /* 0x800000ff00037221 */ /* 0x000fc80000010100 */
[----:B------:R-:W-:-:S07]  /*26cb0*/  FFMA R44, R44, R3, R44 ;  /* 0x000000032c2c7223 */ /* 0x000fce000000002c */
.L_x_900:
[----:B------:R-:W-:Y:S05]  /*26cc0*/  BSYNC B1 ;  /* 0x0000000000017941 */ /* 0x000fea0003800000 */
.L_x_898:
        /* <DEDUP_REMOVED lines=10> */
.L_x_902:
[----:B------:R-:W1:Y:S02]  /*26d70*/  MUFU.RCP R47, R50 ;  /* 0x00000032002f7308 */ /* 0x000e640000001000 */
[----:B-1----:R-:W-:-:S04]  /*26d80*/  FFMA R0, R50, R47, -1 ;  /* 0xbf80000032007423 */ /* 0x002fc8000000002f */
[----:B------:R-:W-:-:S04]  /*26d90*/  FADD.FTZ R0, -R0, -RZ ;  /* 0x800000ff00007221 */ /* 0x000fc80000010100 */
[----:B------:R-:W-:-:S07]  /*26da0*/  FFMA R47, R47, R0, R47 ;  /* 0x000000002f2f7223 */ /* 0x000fce000000002f */
.L_x_903:
[----:B------:R-:W-:Y:S05]  /*26db0*/  BSYNC B1 ;  /* 0x0000000000017941 */ /* 0x000fea0003800000 */
.L_x_901:
        /* <DEDUP_REMOVED lines=10> */
.L_x_905:
[----:B------:R-:W1:Y:S02]  /*26e60*/  MUFU.RCP R46, R57 ;  /* 0x00000039002e7308 */ /* 0x000e640000001000 */
[----:B-1----:R-:W-:-:S04]  /*26e70*/  FFMA R0, R57, R46, -1 ;  /* 0xbf80000039007423 */ /* 0x002fc8000000002e */
[----:B------:R-:W-:-:S04]  /*26e80*/  FADD.FTZ R3, -R0, -RZ ;  /* 0x800000ff00037221 */ /* 0x000fc80000010100 */
[----:B------:R-:W-:-:S07]  /*26e90*/  FFMA R46, R46, R3, R46 ;  /* 0x000000032e2e7223 */ /* 0x000fce000000002e */
.L_x_906:
[----:B------:R-:W-:Y:S05]  /*26ea0*/  BSYNC B1 ;  /* 0x0000000000017941 */ /* 0x000fea0003800000 */
.L_x_904:
        /* <DEDUP_REMOVED lines=10> */
.L_x_908:
[----:B------:R-:W1:Y:S02]  /*26f50*/  MUFU.RCP R49, R56 ;  /* 0x0000003800317308 */ /* 0x000e640000001000 */
[----:B-1----:R-:W-:-:S04]  /*26f60*/  FFMA R0, R56, R49, -1 ;  /* 0xbf80000038007423 */ /* 0x002fc80000000031 */
[----:B------:R-:W-:-:S04]  /*26f70*/  FADD.FTZ R0, -R0, -RZ ;  /* 0x800000ff00007221 */ /* 0x000fc80000010100 */
[----:B------:R-:W-:-:S07]  /*26f80*/  FFMA R49, R49, R0, R49 ;  /* 0x0000000031317223 */ /* 0x000fce0000000031 */
.L_x_909:
[----:B------:R-:W-:Y:S05]  /*26f90*/  BSYNC B1 ;  /* 0x0000000000017941 */ /* 0x000fea0003800000 */
.L_x_907:
        /* <DEDUP_REMOVED lines=10> */
.L_x_911:
[----:B------:R-:W1:Y:S02]  /*27040*/  MUFU.RCP R48, R61 ;  /* 0x0000003d00307308 */ /* 0x000e640000001000 */
[----:B-1----:R-:W-:-:S04]  /*27050*/  FFMA R0, R61, R48, -1 ;  /* 0xbf8000003d007423 */ /* 0x002fc80000000030 */
[----:B------:R-:W-:-:S04]  /*27060*/  FADD.FTZ R3, -R0, -RZ ;  /* 0x800000ff00037221 */ /* 0x000fc80000010100 */
[----:B------:R-:W-:-:S07]  /*27070*/  FFMA R48, R48, R3, R48 ;  /* 0x0000000330307223 */ /* 0x000fce0000000030 */
.L_x_912:
[----:B------:R-:W-:Y:S05]  /*27080*/  BSYNC B1 ;  /* 0x0000000000017941 */ /* 0x000fea0003800000 */
.L_x_910:
        /* <DEDUP_REMOVED lines=10> */
.L_x_914:
[----:B------:R-:W1:Y:S02]  /*27130*/  MUFU.RCP R51, R62 ;  /* 0x0000003e00337308 */ /* 0x000e640000001000 */
[----:B-1----:R-:W-:-:S04]  /*27140*/  FFMA R0, R62, R51, -1 ;  /* 0xbf8000003e007423 */ /* 0x002fc80000000033 */
[----:B------:R-:W-:-:S04]  /*27150*/  FADD.FTZ R0, -R0, -RZ ;  /* 0x800000ff00007221 */ /* 0x000fc80000010100 */
[----:B------:R-:W-:-:S07]  /*27160*/  FFMA R51, R51, R0, R51 ;  /* 0x0000000033337223 */ /* 0x000fce0000000033 */
.L_x_915:
[----:B------:R-:W-:Y:S05]  /*27170*/  BSYNC B1 ;  /* 0x0000000000017941 */ /* 0x000fea0003800000 */
.L_x_913:
        /* <DEDUP_REMOVED lines=10> */
.L_x_917:
[----:B------:R-:W1:Y:S02]  /*27220*/  MUFU.RCP R50, R55 ;  /* 0x0000003700327308 */ /* 0x000e640000001000 */
[----:B-1----:R-:W-:-:S04]  /*27230*/  FFMA R0, R55, R50, -1 ;  /* 0xbf80000037007423 */ /* 0x002fc80000000032 */
[----:B------:R-:W-:-:S04]  /*27240*/  FADD.FTZ R3, -R0, -RZ ;  /* 0x800000ff00037221 */ /* 0x000fc80000010100 */
[----:B------:R-:W-:-:S07]  /*27250*/  FFMA R50, R50, R3, R50 ;  /* 0x0000000332327223 */ /* 0x000fce0000000032 */
.L_x_918:
[----:B------:R-:W-:Y:S05]  /*27260*/  BSYNC B1 ;  /* 0x0000000000017941 */ /* 0x000fea0003800000 */
.L_x_916:
        /* <DEDUP_REMOVED lines=10> */
.L_x_920:
[----:B------:R-:W1:Y:S02]  /*27310*/  MUFU.RCP R55, R52 ;  /* 0x0000003400377308 */ /* 0x000e640000001000 */
[----:B-1----:R-:W-:-:S04]  /*27320*/  FFMA R0, R52, R55, -1 ;  /* 0xbf80000034007423 */ /* 0x002fc80000000037 */
[----:B------:R-:W-:-:S04]  /*27330*/  FADD.FTZ R0, -R0, -RZ ;  /* 0x800000ff00007221 */ /* 0x000fc80000010100 */
[----:B------:R-:W-:-:S07]  /*27340*/  FFMA R55, R55, R0, R55 ;  /* 0x0000000037377223 */ /* 0x000fce0000000037 */
.L_x_921:
[----:B------:R-:W-:Y:S05]  /*27350*/  BSYNC B1 ;  /* 0x0000000000017941 */ /* 0x000fea0003800000 */
.L_x_919:
        /* <DEDUP_REMOVED lines=9> */
.L_x_923:
[----:B------:R-:W1:Y:S02]  /*273f0*/  MUFU.RCP R0, R59 ;  /* 0x0000003b00007308 */ /* 0x000e640000001000 */
[----:B-1----:R-:W-:-:S04]  /*27400*/  FFMA R2, R59, R0, -1 ;  /* 0xbf8000003b027423 */ /* 0x002fc80000000000 */
[----:B------:R-:W-:-:S04]  /*27410*/  FADD.FTZ R3, -R2, -RZ ;  /* 0x800000ff02037221 */ /* 0x000fc80000010100 */
[----:B------:R-:W-:-:S07]  /*27420*/  FFMA R0, R0, R3, R0 ;  /* 0x0000000300007223 */ /* 0x000fce0000000000 */
.L_x_924:
[----:B------:R-:W-:Y:S05]  /*27430*/  BSYNC B1 ;  /* 0x0000000000017941 */ /* 0x000fea0003800000 */
.L_x_922:
        /* <DEDUP_REMOVED lines=45> */
.L_x_926:
[----:B------:R-:W-:Y:S05]  /*27710*/  BSYNC B0 ;  /* 0x0000000000007941 */ /* 0x000fea0003800000 */
.L_x_925:
[----:B------:R-:W-:Y:S06]  /*27720*/  BAR.SYNC.DEFER_BLOCKING 0x1, 0x100 ;  /* 0x0044000000007b1d */ /* 0x000fec0000010000 */
[----:B------:R-:W-:Y:S04]  /*27730*/  BSSY B0, `(.L_x_927) ;  /* 0x0000009000007945 */ /* 0x000fe80003800000 */
[----:B------:R-:W-:Y:S05]  /*27740*/  @P0 BRA `(.L_x_928) ;  /* 0x00000000001c0947 */ /* 0x000fea0003800000 */
[----:B------:R-:W-:-:S13]  /*27750*/  ISETP.NE.AND P2, PT, R154, 0x3, PT ;  /* 0x000000039a00780c */ /* 0x000fda0003f45270 */
[----:B------:R-:W-:Y:S05]  /*27760*/  @!P2 BRA `(.L_x_929) ;  /* 0x000000000004a947 */ /* 0x000fea0003800000 */
[----:B------:R-:W-:Y:S01]  /*27770*/  BPT.TRAP 0x1 ;  /* 0x000000040000795c */ /* 0x000fe20000300000 */
.L_x_929:
[----:B------:R-:W-:-:S04]  /*27780*/  ULEA UR4, UR5, UR49, 0x3 ;  /* 0x0000003105047291 */ /* 0x000fc8000f8e183f */
[----:B------:R-:W-:-:S04]  /*27790*/  UIADD3 UR4, UR4, 0x50, URZ ;  /* 0x0000005004047890 */ /* 0x000fc8000fffe03f */
[----:B------:R-:W-:-:S09]  /*277a0*/  UPRMT UR4, UR48, 0x654, UR4 ;  /* 0x0000065430047896 */ /* 0x000fd20008000004 */
[----:B------:R-:W-:Y:S03]  /*277b0*/  SYNCS.ARRIVE.TRANS64.RED.A1T0 RZ, [UR4], RZ ;  /* 0x000000ffffff79a7 */ /* 0x000fe60008100404 */
.L_x_928:
[----:B------:R-:W-:Y:S05]  /*277c0*/  BSYNC B0 ;  /* 0x0000000000007941 */ /* 0x000fea0003800000 */
.L_x_927:
        /* <DEDUP_REMOVED lines=8> */
.L_x_932:
[----:B------:R-:W-:Y:S01]  /*27850*/  SHF.L.U32 R9, R9, 0x1f, RZ ;  /* 0x0000001f09097819 */ /* 0x000fe200000006ff */
[----:B------:R-:W-:Y:S01]  /*27860*/  BSSY B1, `(.L_x_933) ;  /* 0x0000004000017945 */ /* 0x000fe20003800000 */
[----:B------:R-:W-:-:S04]  /*27870*/  LEA R0, R4, UR49, 0x3 ;  /* 0x0000003104007c11 */ /* 0x000fc8000f8e18ff */
[----:B------:R-:W2:Y:S02]  /*27880*/  SYNCS.PHASECHK.TRANS64.TRYWAIT P2, [R0+URZ+0x30], R9 ;  /* 0x00003009000075a7 */ /* 0x000ea4000804017f */
[----:B--2---:R-:W-:Y:S05]  /*27890*/  @!P2 BRA `(.L_x_934) ;  /* 0x000000680000a947 */ /* 0x004fea0003800000 */
.L_x_1151:
[----:B------:R-:W-:Y:S05]  /*278a0*/  BSYNC B1 ;  /* 0x0000000000017941 */ /* 0x000fea0003800000 */
.L_x_933:
[----:B------:R-:W-:Y:S05]  /*278b0*/  @P1 BRA `(.L_x_931) ;  /* 0x0000000000941947 */ /* 0x000fea0003800000 */
[----:B------:R-:W-:Y:S01]  /*278c0*/  IMAD R3, R4, 0x2000, R156 ;  /* 0x0000200004037824 */ /* 0x000fe200078e029c */
[----:B------:R-:W-:Y:S05]  /*278d0*/  WARPSYNC.ALL ;  /* 0x0000000000007948 */ /* 0x000fea0003800000 */
[----:B--2---:R-:W-:Y:S01]  /*278e0*/  LEA R0, R164, R3, 0x1 ;  /* 0x00000003a4007211 */ /* 0x004fe200078e08ff */
[----:B------:R-:W2:Y:S04]  /*278f0*/  LDSM.16.M88.4 R4, [R3] ;  /* 0x000000000304783b */ /* 0x000ea80000000200 */
[----:B------:R-:W3:Y:S01]  /*27900*/  LDSM.16.M88.4 R12, [R0] ;  /* 0x00000000000c783b */ /* 0x000ee20000000200 */
[----:B--2---:R-:W-:-:S02]  /*27910*/  SHF.L.U32 R23, R5, 0x10, RZ ;  /* 0x0000001005177819 */ /* 0x004fc400000006ff */
[----:B------:R-:W-:Y:S02]  /*27920*/  SHF.L.U32 R19, R7, 0x10, RZ ;  /* 0x0000001007137819 */ /* 0x000fe400000006ff */
[----:B------:R-:W-:Y:S01]  /*27930*/  LOP3.LUT R5, R5, 0xffff0000, RZ, 0xc0, !PT ;  /* 0xffff000005057812 */ /* 0x000fe200078ec0ff */
        /* <DEDUP_REMOVED lines=11> */
[----:B---3--:R-:W-:Y:S01]  /*279f0*/  SHF.L.U32 R3, R12, 0x10, RZ ;  /* 0x000000100c037819 */ /* 0x008fe200000006ff */
[----:B------:R-:W-:Y:S01]  /*27a00*/  FMUL R21, R16, R21 ;  /* 0x0000001510157220 */ /* 0x000fe20000400000 */
[----:B-1----:R-:W-:Y:S01]  /*27a10*/  LOP3.LUT R25, R12, 0xffff0000, RZ, 0xc0, !PT ;  /* 0xffff00000c197812 */ /* 0x002fe200078ec0ff */
        /* <DEDUP_REMOVED lines=15> */
.L_x_931:
[----:B------:R-:W-:Y:S05]  /*27b10*/  BSYNC B0 ;  /* 0x0000000000007941 */ /* 0x000fea0003800000 */
.L_x_930:
[----:B------:R-:W-:Y:S02]  /*27b20*/  IMAD.MOV.U32 R47, RZ, RZ, 0x3bbb989d ;  /* 0x3bbb989dff2f7424 */ /* 0x000fe400078e00ff */
[C---:B------:R-:W-:Y:S01]  /*27b30*/  FFMA R23, R17.reuse, R138, R23 ;  /* 0x0000008a11177223 */ /* 0x040fe20000000017 */
[----:B------:R-:W-:Y:S01]  /*27b40*/  MOV R48, 0x437c0000 ;  /* 0x437c000000307802 */ /* 0x000fe20000000f00 */
[C---:B------:R-:W-:Y:S01]  /*27b50*/  FFMA R22, R17.reuse, R139, R22 ;  /* 0x0000008b11167223 */ /* 0x040fe20000000016 */
[----:B------:R-:W-:Y:S01]  /*27b60*/  FFMA R137, R17, R137, R152 ;  /* 0x0000008911897223 */ /* 0x000fe20000000098 */
[-C--:B--2---:R-:W-:Y:S01]  /*27b70*/  FFMA.SAT R9, -R23, R47.reuse, 0.5 ;  /* 0x3f00000017097423 */ /* 0x084fe2000000212f */
[C---:B------:R-:W-:Y:S01]  /*27b80*/  FFMA R136, R17.reuse, R136, R153 ;  /* 0x0000008811887223 */ /* 0x040fe20000000099 */
[----:B------:R-:W-:Y:S01]  /*27b90*/  FFMA R21, R17, R140, R21 ;  /* 0x0000008c11157223 */ /* 0x000fe20000000015 */
[-C--:B------:R-:W-:Y:S01]  /*27ba0*/  FFMA.SAT R2, -R137, R47.reuse, 0.5 ;  /* 0x3f00000089027423 */ /* 0x080fe2000000212f */
[-C--:B------:R-:W-:Y:S01]  /*27bb0*/  FFMA.RM R10, R9, R48.reuse, 12582913 ;  /* 0x4b400001090a7423 */ /* 0x080fe20000004030 */
[-C--:B------:R-:W-:Y:S01]  /*27bc0*/  FFMA.SAT R9, -R22, R47.reuse, 0.5 ;  /* 0x3f00000016097423 */ /* 0x080fe2000000212f */
[-C--:B------:R-:W-:Y:S01]  /*27bd0*/  FFMA.SAT R0, -R136, R47.reuse, 0.5 ;  /* 0x3f00000088007423 */ /* 0x080fe2000000212f */
[-C--:B------:R-:W-:Y:S01]  /*27be0*/  FFMA.RM R2, R2, R48.reuse, 12582913 ;  /* 0x4b40000102027423 */ /* 0x080fe20000004030 */
[----:B-1----:R-:W-:Y:S01]  /*27bf0*/  FADD R24, R10, -12583039 ;  /* 0xcb40007f0a187421 */ /* 0x002fe20000000000 */
[----:B------:R-:W-:Y:S01]  /*27c00*/  FFMA.RM R25, R9, R48, 12582913 ;  /* 0x4b40000109197423 */ /* 0x000fe20000004030 */
[----:B------:R-:W-:Y:S01]  /*27c10*/  FFMA R19, R17, R142, R19 ;  /* 0x0000008e11137223 */ /* 0x000fe20000000013 */
[-C--:B------:R-:W-:Y:S01]  /*27c20*/  FFMA.RM R0, R0, R48.reuse, 12582913 ;  /* 0x4b40000100007423 */ /* 0x080fe20000004030 */
[----:B------:R-:W-:Y:S01]  /*27c30*/  FFMA R24, -R23, 1.4426950216293334961, -R24 ;  /* 0x3fb8aa3b17187823 */ /* 0x000fe20000000918 */
[----:B------:R-:W-:Y:S01]  /*27c40*/  FADD R11, R25, -12583039 ;  /* 0xcb40007f190b7421 */ /* 0x000fe20000000000 */
[----:B------:R-:W-:Y:S01]  /*27c50*/  FADD R4, R2, -12583039 ;  /* 0xcb40007f02047421 */ /* 0x000fe20000000000 */
[-C--:B------:R-:W-:Y:S01]  /*27c60*/  FFMA.SAT R26, -R21, R47.reuse, 0.5 ;  /* 0x3f000000151a7423 */ /* 0x080fe2000000212f */
[----:B------:R-:W-:Y:S01]  /*27c70*/  FFMA R24, -R23, 1.925963033500011079e-08, R24 ;  /* 0x32a5706017187823 */ /* 0x000fe20000000118 */
[----:B------:R-:W-:Y:S01]  /*27c80*/  FFMA.SAT R31, -R19, R47, 0.5 ;  /* 0x3f000000131f7423 */ /* 0x000fe2000000212f */
[----:B------:R-:W-:Y:S01]  /*27c90*/  FADD R3, R0, -12583039 ;  /* 0xcb40007f00037421 */ /* 0x000fe20000000000 */
[C---:B------:R-:W-:Y:S01]  /*27ca0*/  FFMA R20, R17.reuse, R141, R20 ;  /* 0x0000008d11147223 */ /* 0x040fe20000000014 */
[----:B------:R-:W-:Y:S01]  /*27cb0*/  FFMA R27, -R22, 1.4426950216293334961, -R11 ;  /* 0x3fb8aa3b161b7823 */ /* 0x000fe2000000090b */
[----:B------:R-:W-:Y:S01]  /*27cc0*/  FFMA R18, R17, R143, R18 ;  /* 0x0000008f11127223 */ /* 0x000fe20000000012 */
[C---:B------:R-:W-:Y:S01]  /*27cd0*/  FFMA R4, -R137.reuse, 1.4426950216293334961, -R4 ;  /* 0x3fb8aa3b89047823 */ /* 0x040fe20000000904 */
[----:B------:R-:W-:Y:S01]  /*27ce0*/  FFMA.RM R26, R26, R48, 12582913 ;  /* 0x4b4000011a1a7423 */ /* 0x000fe20000004030 */
[----:B------:R1:W-:Y:S01]  /*27cf0*/  MUFU.EX2 R11, R24 ;  /* 0x00000018000b7308 */ /* 0x0003e20000000800 */
[----:B------:R-:W-:Y:S01]  /*27d00*/  FFMA R3, -R136, 1.4426950216293334961, -R3 ;  /* 0x3fb8aa3b88037823 */ /* 0x000fe20000000903 */
[-C--:B------:R-:W-:Y:S01]  /*27d10*/  FFMA.SAT R29, -R20, R47.reuse, 0.5 ;  /* 0x3f000000141d7423 */ /* 0x080fe2000000212f */
[-C--:B------:R-:W-:Y:S01]  /*27d20*/  FFMA.SAT R33, -R18, R47.reuse, 0.5 ;  /* 0x3f00000012217423 */ /* 0x080fe2000000212f */
[----:B------:R-:W-:Y:S01]  /*27d30*/  FFMA R4, -R137, 1.925963033500011079e-08, R4 ;  /* 0x32a5706089047823 */ /* 0x000fe20000000104 */
[----:B------:R-:W-:Y:S01]  /*27d40*/  FADD R28, R26, -12583039 ;  /* 0xcb40007f1a1c7421 */ /* 0x000fe20000000000 */
[----:B------:R-:W-:Y:S01]  /*27d50*/  FFMA R15, R17, R144, R15 ;  /* 0x00000090110f7223 */ /* 0x000fe2000000000f */
[----:B------:R-:W-:Y:S01]  /*27d60*/  FFMA R3, -R136, 1.925963033500011079e-08, R3 ;  /* 0x32a5706088037823 */ /* 0x000fe20000000103 */
[----:B------:R-:W-:Y:S01]  /*27d70*/  FFMA R27, -R22, 1.925963033500011079e-08, R27 ;  /* 0x32a57060161b7823 */ /* 0x000fe2000000011b */
[-C--:B-1----:R-:W-:Y:S01]  /*27d80*/  FFMA.RM R24, R31, R48.reuse, 12582913 ;  /* 0x4b4000011f187423 */ /* 0x082fe20000004030 */
[-C--:B------:R-:W-:Y:S01]  /*27d90*/  FFMA.RM R30, R29, R48.reuse, 12582913 ;  /* 0x4b4000011d1e7423 */ /* 0x080fe20000004030 */
[----:B------:R-:W-:Y:S01]  /*27da0*/  FFMA.RM R33, R33, R48, 12582913 ;  /* 0x4b40000121217423 */ /* 0x000fe20000004030 */
[----:B------:R-:W-:Y:S01]  /*27db0*/  FFMA R28, -R21, 1.4426950216293334961, -R28 ;  /* 0x3fb8aa3b151c7823 */ /* 0x000fe2000000091c */
[----:B------:R-:W-:Y:S01]  /*27dc0*/  FADD R32, R24, -12583039 ;  /* 0xcb40007f18207421 */ /* 0x000fe20000000000 */
[----:B------:R-:W1:Y:S01]  /*27dd0*/  MUFU.EX2 R9, R4 ;  /* 0x0000000400097308 */ /* 0x000e620000000800 */
[----:B------:R-:W-:Y:S01]  /*27de0*/  FFMA.SAT R34, -R15, R47, 0.5 ;  /* 0x3f0000000f227423 */ /* 0x000fe2000000212f */
[----:B------:R-:W-:Y:S01]  /*27df0*/  FADD R29, R30, -12583039 ;  /* 0xcb40007f1e1d7421 */ /* 0x000fe20000000000 */
[----:B------:R-:W-:Y:S01]  /*27e00*/  FFMA R32, -R19, 1.4426950216293334961, -R32 ;  /* 0x3fb8aa3b13207823 */ /* 0x000fe20000000920 */
[C---:B------:R-:W-:Y:S01]  /*27e10*/  FFMA R13, R17.reuse, R146, R13 ;  /* 0x00000092110d7223 */ /* 0x040fe2000000000d */
[----:B------:R-:W-:Y:S01]  /*27e20*/  FFMA R14, R17, R145, R14 ;  /* 0x00000091110e7223 */ /* 0x000fe2000000000e */
[----:B------:R-:W-:Y:S01]  /*27e30*/  FFMA R28, -R21, 1.925963033500011079e-08, R28 ;  /* 0x32a57060151c7823 */ /* 0x000fe2000000011c */
[----:B------:R-:W-:Y:S01]  /*27e40*/  FFMA R32, -R19, 1.925963033500011079e-08, R32 ;  /* 0x32a5706013207823 */ /* 0x000fe20000000120 */
[----:B------:R2:W-:Y:S01]  /*27e50*/  MUFU.EX2 R4, R27 ;  /* 0x0000001b00047308 */ /* 0x0005e20000000800 */
[----:B------:R-:W-:Y:S01]  /*27e60*/  FFMA.RM R34, R34, R48, 12582913 ;  /* 0x4b40000122227423 */ /* 0x000fe20000004030 */
[-C--:B------:R-:W-:Y:S01]  /*27e70*/  FFMA.SAT R39, -R13, R47.reuse, 0.5 ;  /* 0x3f0000000d277423 */ /* 0x080fe2000000212f */
[----:B------:R-:W-:Y:S01]  /*27e80*/  FFMA R31, -R20, 1.4426950216293334961, -R29 ;  /* 0x3fb8aa3b141f7823 */ /* 0x000fe2000000091d */
[----:B------:R-:W-:Y:S01]  /*27e90*/  FFMA.SAT R36, -R14, R47, 0.5 ;  /* 0x3f0000000e247423 */ /* 0x000fe2000000212f */
[C---:B------:R-:W-:Y:S01]  /*27ea0*/  FFMA R12, R17.reuse, R147, R12 ;  /* 0x00000093110c7223 */ /* 0x040fe2000000000c */
[C---:B------:R-:W-:Y:S01]  /*27eb0*/  FFMA R6, R17.reuse, R150, R6 ;  /* 0x0000009611067223 */ /* 0x040fe20000000006 */
[----:B------:R-:W-:Y:S01]  /*27ec0*/  FFMA R7, R17, R148, R7 ;  /* 0x0000009411077223 */ /* 0x000fe20000000007 */
[----:B------:R-:W3:Y:S01]  /*27ed0*/  MUFU.EX2 R3, R3 ;  /* 0x0000000300037308 */ /* 0x000ee20000000800 */
[----:B--2---:R-:W-:Y:S01]  /*27ee0*/  FADD R27, R33, -12583039 ;  /* 0xcb40007f211b7421 */ /* 0x004fe20000000000 */
[C---:B------:R-:W-:Y:S01]  /*27ef0*/  FFMA R8, R17.reuse, R149, R8 ;  /* 0x0000009511087223 */ /* 0x040fe20000000008 */
[----:B------:R-:W-:Y:S01]  /*27f00*/  FFMA R5, R17, R151, R5 ;  /* 0x0000009711057223 */ /* 0x000fe20000000005 */
[-C--:B------:R-:W-:Y:S01]  /*27f10*/  FFMA.RM R38, R36, R48.reuse, 12582913 ;  /* 0x4b40000124267423 */ /* 0x080fe20000004030 */
[----:B------:R-:W-:Y:S01]  /*27f20*/  FFMA R35, -R18, 1.4426950216293334961, -R27 ;  /* 0x3fb8aa3b12237823 */ /* 0x000fe2000000091b */
[-C--:B------:R-:W-:Y:S01]  /*27f30*/  FFMA.SAT R41, -R12, R47.reuse, 0.5 ;  /* 0x3f0000000c297423 */ /* 0x080fe2000000212f */
[-C--:B------:R-:W-:Y:S01]  /*27f40*/  FFMA.SAT R46, -R6, R47.reuse, 0.5 ;  /* 0x3f000000062e7423 */ /* 0x080fe2000000212f */
[----:B------:R2:W-:Y:S01]  /*27f50*/  MUFU.EX2 R29, R28 ;  /* 0x0000001c001d7308 */ /* 0x0005e20000000800 */
[-C--:B------:R-:W-:Y:S01]  /*27f60*/  FFMA.SAT R42, -R7, R47.reuse, 0.5 ;  /* 0x3f000000072a7423 */ /* 0x080fe2000000212f */
[-C--:B------:R-:W-:Y:S01]  /*27f70*/  FFMA.SAT R44, -R8, R47.reuse, 0.5 ;  /* 0x3f000000082c7423 */ /* 0x080fe2000000212f */
[----:B------:R-:W-:Y:S01]  /*27f80*/  FFMA.SAT R47, -R5, R47, 0.5 ;  /* 0x3f000000052f7423 */ /* 0x000fe2000000212f */
[----:B------:R-:W-:Y:S01]  /*27f90*/  SHF.L.U32 R2, R2, 0x17, RZ ;  /* 0x0000001702027819 */ /* 0x000fe200000006ff */
[----:B------:R-:W-:Y:S01]  /*27fa0*/  FFMA R35, -R18, 1.925963033500011079e-08, R35 ;  /* 0x32a5706012237823 */ /* 0x000fe20000000123 */
[----:B------:R-:W-:Y:S01]  /*27fb0*/  FADD R37, R38, -12583039 ;  /* 0xcb40007f26257421 */ /* 0x000fe20000000000 */
[-C--:B------:R-:W-:Y:S01]  /*27fc0*/  FFMA.RM R41, R41, R48.reuse, 12582913 ;  /* 0x4b40000129297423 */ /* 0x080fe20000004030 */
[----:B------:R4:W-:Y:S01]  /*27fd0*/  MUFU.EX2 R27, R32 ;  /* 0x00000020001b7308 */ /* 0x0009e20000000800 */
[----:B--2---:R-:W-:Y:S01]  /*27fe0*/  FADD R28, R34, -12583039 ;  /* 0xcb40007f221c7421 */ /* 0x004fe20000000000 */
[----:B------:R-:W-:Y:S01]  /*27ff0*/  SHF.L.U32 R0, R0, 0x17, RZ ;  /* 0x0000001700007819 */ /* 0x000fe200000006ff */
[-C--:B------:R-:W-:Y:S01]  /*28000*/  FFMA.RM R46, R46, R48.reuse, 12582913 ;  /* 0x4b4000012e2e7423 */ /* 0x080fe20000004030 */
[-C--:B------:R-:W-:Y:S01]  /*28010*/  FFMA.RM R42, R42, R48.reuse, 12582913 ;  /* 0x4b4000012a2a7423 */ /* 0x080fe20000004030 */
[----:B------:R-:W-:Y:S01]  /*28020*/  FFMA R36, -R15, 1.4426950216293334961, -R28 ;  /* 0x3fb8aa3b0f247823 */ /* 0x000fe2000000091c */
[-C--:B------:R-:W-:Y:S01]  /*28030*/  FFMA.RM R45, R44, R48.reuse, 12582913 ;  /* 0x4b4000012c2d7423 */ /* 0x080fe20000004030 */
[----:B-1----:R-:W-:Y:S01]  /*28040*/  FFMA R49, R2, R9, 1 ;  /* 0x3f80000002317423 */ /* 0x002fe20000000009 */
[----:B------:R1:W-:Y:S01]  /*28050*/  MUFU.EX2 R28, R35 ;  /* 0x00000023001c7308 */ /* 0x0003e20000000800 */
[-C--:B----4-:R-:W-:Y:S01]  /*28060*/  FFMA.RM R32, R39, R48.reuse, 12582913 ;  /* 0x4b40000127207423 */ /* 0x090fe20000004030 */
[----:B------:R-:W-:Y:S01]  /*28070*/  FFMA R36, -R15, 1.925963033500011079e-08, R36 ;  /* 0x32a570600f247823 */ /* 0x000fe20000000124 */
[----:B------:R-:W-:Y:S01]  /*28080*/  FFMA.RM R48, R47, R48, 12582913 ;  /* 0x4b4000012f307423 */ /* 0x000fe20000004030 */
[----:B------:R-:W-:Y:S01]  /*28090*/  FFMA R39, -R14, 1.4426950216293334961, -R37 ;  /* 0x3fb8aa3b0e277823 */ /* 0x000fe20000000925 */
[----:B------:R-:W-:Y:S01]  /*280a0*/  FADD R40, R32, -12583039 ;  /* 0xcb40007f20287421 */ /* 0x000fe20000000000 */
[----:B------:R-:W-:Y:S01]  /*280b0*/  FADD R9, R46, -12583039 ;  /* 0xcb40007f2e097421 */ /* 0x000fe20000000000 */
[----:B---3--:R-:W-:Y:S01]  /*280c0*/  FFMA R50, R0, R3, 1 ;  /* 0x3f80000000327423 */ /* 0x008fe20000000003 */
[----:B------:R2:W3:Y:S01]  /*280d0*/  MUFU.EX2 R37, R36 ;  /* 0x0000002400257308 */ /* 0x0004e20000000800 */
[----:B------:R-:W-:Y:S01]  /*280e0*/  FFMA R40, -R13, 1.4426950216293334961, -R40 ;  /* 0x3fb8aa3b0d287823 */ /* 0x000fe20000000928 */
[----:B-1----:R-:W-:Y:S01]  /*280f0*/  FADD R35, R41, -12583039 ;  /* 0xcb40007f29237421 */ /* 0x002fe20000000000 */
[----:B------:R-:W-:Y:S01]  /*28100*/  FADD R3, R45, -12583039 ;  /* 0xcb40007f2d037421 */ /* 0x000fe20000000000 */
[----:B------:R-:W-:Y:S01]  /*28110*/  SHF.L.U32 R25, R25, 0x17, RZ ;  /* 0x0000001719197819 */ /* 0x000fe200000006ff */
[----:B------:R-:W-:Y:S01]  /*28120*/  FFMA R40, -R13, 1.925963033500011079e-08, R40 ;  /* 0x32a570600d287823 */ /* 0x000fe20000000128 */
[----:B------:R-:W-:Y:S01]  /*28130*/  FADD R2, R48, -12583039 ;  /* 0xcb40007f30027421 */ /* 0x000fe20000000000 */
[----:B------:R-:W-:Y:S01]  /*28140*/  FFMA R43, -R12, 1.4426950216293334961, -R35 ;  /* 0x3fb8aa3b0c2b7823 */ /* 0x000fe20000000923 */
[----:B------:R-:W-:Y:S01]  /*28150*/  FFMA R9, -R6, 1.4426950216293334961, -R9 ;  /* 0x3fb8aa3b06097823 */ /* 0x000fe20000000909 */
[----:B--2---:R-:W-:Y:S01]  /*28160*/  FADD R36, R42, -12583039 ;  /* 0xcb40007f2a247421 */ /* 0x004fe20000000000 */
[----:B------:R1:W2:Y:S01]  /*28170*/  MUFU.EX2 R35, R40 ;  /* 0x0000002800237308 */ /* 0x0002a20000000800 */
[----:B------:R-:W-:Y:S01]  /*28180*/  FFMA R47, -R8, 1.4426950216293334961, -R3 ;  /* 0x3fb8aa3b082f7823 */ /* 0x000fe20000000903 */
[----:B------:R-:W-:Y:S01]  /*28190*/  FFMA R2, -R5, 1.4426950216293334961, -R2 ;  /* 0x3fb8aa3b05027823 */ /* 0x000fe20000000902 */
[----:B------:R-:W-:Y:S01]  /*281a0*/  FFMA R44, -R7, 1.4426950216293334961, -R36 ;  /* 0x3fb8aa3b072c7823 */ /* 0x000fe20000000924 */
[----:B------:R-:W-:Y:S01]  /*281b0*/  FFMA R39, -R14, 1.925963033500011079e-08, R39 ;  /* 0x32a570600e277823 */ /* 0x000fe20000000127 */
[----:B------:R-:W-:Y:S01]  /*281c0*/  FFMA R31, -R20, 1.925963033500011079e-08, R31 ;  /* 0x32a57060141f7823 */ /* 0x000fe2000000011f */
[----:B------:R-:W-:Y:S01]  /*281d0*/  FFMA R43, -R12, 1.925963033500011079e-08, R43 ;  /* 0x32a570600c2b7823 */ /* 0x000fe2000000012b */
[----:B------:R-:W-:Y:S01]  /*281e0*/  SHF.L.U32 R10, R10, 0x17, RZ ;  /* 0x000000170a0a7819 */ /* 0x000fe200000006ff */
[----:B------:R-:W-:Y:S01]  /*281f0*/  FFMA R9, -R6, 1.925963033500011079e-08, R9 ;  /* 0x32a5706006097823 */ /* 0x000fe20000000109 */
[----:B-1----:R-:W-:Y:S01]  /*28200*/  FFMA R40, R25, R4, 1 ;  /* 0x3f80000019287423 */ /* 0x002fe20000000004 */
[----:B------:R-:W-:Y:S01]  /*28210*/  IADD3 R4, R50, 0x1800000, RZ ;  /* 0x0180000032047810 */ /* 0x000fe20007ffe0ff */
[----:B------:R-:W-:Y:S01]  /*28220*/  FFMA R44, -R7, 1.925963033500011079e-08, R44 ;  /* 0x32a57060072c7823 */ /* 0x000fe2000000012c */
[----:B------:R-:W-:Y:S01]  /*28230*/  FFMA R47, -R8, 1.925963033500011079e-08, R47 ;  /* 0x32a57060082f7823 */ /* 0x000fe2000000012f */
[----:B------:R-:W-:Y:S01]  /*28240*/  FFMA R2, -R5, 1.925963033500011079e-08, R2 ;  /* 0x32a5706005027823 */ /* 0x000fe20000000102 */
[----:B------:R1:W-:Y:S01]  /*28250*/  MUFU.EX2 R36, R43 ;  /* 0x0000002b00247308 */ /* 0x0003e20000000800 */
[----:B------:R-:W-:Y:S01]  /*28260*/  LOP3.LUT R4, R4, 0x7f800000, RZ, 0xc0, !PT ;  /* 0x7f80000004047812 */ /* 0x000fe200078ec0ff */
[----:B------:R-:W-:Y:S01]  /*28270*/  IMAD.SHL.U32 R34, R34, 0x800000, RZ ;  /* 0x0080000022227824 */ /* 0x000fe200078e00ff */
[----:B------:R-:W-:Y:S01]  /*28280*/  SHF.L.U32 R33, R33, 0x17, RZ ;  /* 0x0000001721217819 */ /* 0x000fe200000006ff */
[----:B------:R-:W-:Y:S01]  /*28290*/  BSSY B1, `(.L_x_935) ;  /* 0x0000029000017945 */ /* 0x000fe20003800000 */
[----:B------:R-:W-:Y:S01]  /*282a0*/  ISETP.GT.U32.AND P1, PT, R4, 0x1ffffff, PT ;  /* 0x01ffffff0400780c */ /* 0x000fe20003f24070 */
[----:B---3--:R-:W-:Y:S01]  /*282b0*/  FFMA R37, R34, R37, 1 ;  /* 0x3f80000022257423 */ /* 0x008fe20000000025 */
[----:B------:R-:W-:Y:S01]  /*282c0*/  SHF.L.U32 R38, R38, 0x17, RZ ;  /* 0x0000001726267819 */ /* 0x000fe200000006ff */
[----:B------:R-:W3:Y:S01]  /*282d0*/  MUFU.EX2 R39, R39 ;  /* 0x0000002700277308 */ /* 0x000ee20000000800 */
[----:B-1----:R-:W-:Y:S01]  /*282e0*/  FFMA R43, R10, R11, 1 ;  /* 0x3f8000000a2b7423 */ /* 0x002fe2000000000b */
[----:B------:R-:W-:Y:S01]  /*282f0*/  SHF.L.U32 R26, R26, 0x17, RZ ;  /* 0x000000171a1a7819 */ /* 0x000fe200000006ff */
[----:B------:R-:W-:Y:S01]  /*28300*/  FFMA R28, R33, R28, 1 ;  /* 0x3f800000211c7423 */ /* 0x000fe2000000001c */
[----:B------:R-:W-:-:S02]  /*28310*/  SHF.L.U32 R30, R30, 0x17, RZ ;  /* 0x000000171e1e7819 */ /* 0x000fc400000006ff */
[----:B------:R-:W-:Y:S01]  /*28320*/  SHF.L.U32 R24, R24, 0x17, RZ ;  /* 0x0000001718187819 */ /* 0x000fe200000006ff */
[----:B------:R-:W-:Y:S01]  /*28330*/  FFMA R29, R26, R29, 1 ;  /* 0x3f8000001a1d7423 */ /* 0x000fe2000000001d */
[----:B------:R-:W1:Y:S01]  /*28340*/  MUFU.EX2 R31, R31 ;  /* 0x0000001f001f7308 */ /* 0x000e620000000800 */
[----:B------:R-:W-:Y:S02]  /*28350*/  SHF.L.U32 R32, R32, 0x17, RZ ;  /* 0x0000001720207819 */ /* 0x000fe400000006ff */
[----:B------:R-:W-:Y:S01]  /*28360*/  SHF.L.U32 R41, R41, 0x17, RZ ;  /* 0x0000001729297819 */ /* 0x000fe200000006ff */
[----:B------:R-:W-:Y:S01]  /*28370*/  FFMA R27, R24, R27, 1 ;  /* 0x3f800000181b7423 */ /* 0x000fe2000000001b */
[----:B------:R-:W-:Y:S01]  /*28380*/  SHF.L.U32 R42, R42, 0x17, RZ ;  /* 0x000000172a2a7819 */ /* 0x000fe200000006ff */
[----:B--2---:R-:W-:Y:S01]  /*28390*/  FFMA R35, R32, R35, 1 ;  /* 0x3f80000020237423 */ /* 0x004fe20000000023 */
[----:B------:R-:W-:Y:S01]  /*283a0*/  SHF.L.U32 R45, R45, 0x17, RZ ;  /* 0x000000172d2d7819 */ /* 0x000fe200000006ff */
[----:B------:R-:W2:Y:S01]  /*283b0*/  MUFU.EX2 R3, R44 ;  /* 0x0000002c00037308 */ /* 0x000ea20000000800 */
[----:B------:R-:W-:Y:S01]  /*283c0*/  SHF.L.U32 R46, R46, 0x17, RZ ;  /* 0x000000172e2e7819 */ /* 0x000fe200000006ff */
[----:B---3--:R-:W-:Y:S01]  /*283d0*/  FFMA R38, R38, R39, 1 ;  /* 0x3f80000026267423 */ /* 0x008fe20000000027 */
[----:B------:R-:W-:Y:S01]  /*283e0*/  SHF.L.U32 R48, R48, 0x17, RZ ;  /* 0x0000001730307819 */ /* 0x000fe200000006ff */
[----:B------:R-:W-:-:S04]  /*283f0*/  FFMA R36, R41, R36, 1 ;  /* 0x3f80000029247423 */ /* 0x000fc80000000024 */
        /* <DEDUP_REMOVED lines=12> */
[----:B------:R-:W-:Y:S01]  /*284c0*/  IMAD.MOV.U32 R9, RZ, RZ, R0 ;  /* 0x000000ffff097224 */ /* 0x000fe200078e0000 */
[----:B------:R-:W-:Y:S06]  /*284d0*/  BRA `(.L_x_937) ;  /* 0x0000000000107947 */ /* 0x000fec0003800000 */
.L_x_936:
[----:B------:R-:W1:Y:S02]  /*284e0*/  MUFU.RCP R9, R50 ;  /* 0x0000003200097308 */ /* 0x000e640000001000 */
[----:B-1----:R-:W-:-:S04]  /*284f0*/  FFMA R0, R50, R9, -1 ;  /* 0xbf80000032007423 */ /* 0x002fc80000000009 */
[----:B------:R-:W-:-:S04]  /*28500*/  FADD.FTZ R0, -R0, -RZ ;  /* 0x800000ff00007221 */ /* 0x000fc80000010100 */
[----:B------:R-:W-:-:S07]  /*28510*/  FFMA R9, R9, R0, R9 ;  /* 0x0000000009097223 */ /* 0x000fce0000000009 */
.L_x_937:
[----:B------:R-:W-:Y:S05]  /*28520*/  BSYNC B1 ;  /* 0x0000000000017941 */ /* 0x000fea0003800000 */
.L_x_935:
        /* <DEDUP_REMOVED lines=10> */
.L_x_939:
[----:B------:R-:W1:Y:S02]  /*285d0*/  MUFU.RCP R4, R49 ;  /* 0x0000003100047308 */ /* 0x000e640000001000 */
[----:B-1----:R-:W-:-:S04]  /*285e0*/  FFMA R0, R49, R4, -1 ;  /* 0xbf80000031007423 */ /* 0x002fc80000000004 */
[----:B------:R-:W-:-:S04]  /*285f0*/  FADD.FTZ R3, -R0, -RZ ;  /* 0x800000ff00037221 */ /* 0x000fc80000010100 */
[----:B------:R-:W-:-:S07]  /*28600*/  FFMA R4, R4, R3, R4 ;  /* 0x0000000304047223 */ /* 0x000fce0000000004 */
.L_x_940:
[----:B------:R-:W-:Y:S05]  /*28610*/  BSYNC B1 ;  /* 0x0000000000017941 */ /* 0x000fea0003800000 */
.L_x_938:
        /* <DEDUP_REMOVED lines=10> */
.L_x_942:
[----:B------:R-:W1:Y:S02]  /*286c0*/  MUFU.RCP R10, R43 ;  /* 0x0000002b000a7308 */ /* 0x000e640000001000 */
[----:B-1----:R-:W-:-:S04]  /*286d0*/  FFMA R0, R43, R10, -1 ;  /* 0xbf8000002b007423 */ /* 0x002fc8000000000a */
[----:B------:R-:W-:-:S04]  /*286e0*/  FADD.FTZ R3, -R0, -RZ ;  /* 0x800000ff00037221 */ /* 0x000fc80000010100 */
[----:B------:R-:W-:-:S07]  /*286f0*/  FFMA R10, R10, R3, R10 ;  /* 0x000000030a0a7223 */ /* 0x000fce000000000a */
.L_x_943:
[----:B------:R-:W-:Y:S05]  /*28700*/  BSYNC B1 ;  /* 0x0000000000017941 */ /* 0x000fea0003800000 */
.L_x_941:
        /* <DEDUP_REMOVED lines=10> */
.L_x_945:
[----:B------:R-:W1:Y:S02]  /*287b0*/  MUFU.RCP R11, R40 ;  /* 0x00000028000b7308 */ /* 0x000e640000001000 */
[----:B-1----:R-:W-:-:S04]  /*287c0*/  FFMA R0, R40, R11, -1 ;  /* 0xbf80000028007423 */ /* 0x002fc8000000000b */
[----:B------:R-:W-:-:S04]  /*287d0*/  FADD.FTZ R0, -R0, -RZ ;  /* 0x800000ff00007221 */ /* 0x000fc80000010100 */
[----:B------:R-:W-:-:S07]  /*287e0*/  FFMA R11, R11, R0, R11 ;  /* 0x000000000b0b7223 */ /* 0x000fce000000000b */
.L_x_946:
[----:B------:R-:W-:Y:S05]  /*287f0*/  BSYNC B1 ;  /* 0x0000000000017941 */ /* 0x000fea0003800000 */
.L_x_944:
        /* <DEDUP_REMOVED lines=10> */
.L_x_948:
[----:B------:R-:W1:Y:S02]  /*288a0*/  MUFU.RCP R24, R29 ;  /* 0x0000001d00187308 */ /* 0x000e640000001000 */
[----:B-1----:R-:W-:-:S04]  /*288b0*/  FFMA R0, R29, R24, -1 ;  /* 0xbf8000001d007423 */ /* 0x002fc80000000018 */
[----:B------:R-:W-:-:S04]  /*288c0*/  FADD.FTZ R3, -R0, -RZ ;  /* 0x800000ff00037221 */ /* 0x000fc80000010100 */
[----:B------:R-:W-:-:S07]  /*288d0*/  FFMA R24, R24, R3, R24 ;  /* 0x0000000318187223 */ /* 0x000fce0000000018 */
.L_x_949:
[----:B------:R-:W-:Y:S05]  /*288e0*/  BSYNC B1 ;  /* 0x0000000000017941 */ /* 0x000fea0003800000 */
.L_x_947:
        /* <DEDUP_REMOVED lines=10> */
.L_x_951:
[----:B------:R-:W1:Y:S02]  /*28990*/  MUFU.RCP R25, R30 ;  /* 0x0000001e00197308 */ /* 0x000e640000001000 */
[----:B-1----:R-:W-:-:S04]  /*289a0*/  FFMA R0, R30, R25, -1 ;  /* 0xbf8000001e007423 */ /* 0x002fc80000000019 */
[----:B------:R-:W-:-:S04]  /*289b0*/  FADD.FTZ R0, -R0, -RZ ;  /* 0x800000ff00007221 */ /* 0x000fc80000010100 */
[----:B------:R-:W-:-:S07]  /*289c0*/  FFMA R25, R25, R0, R25 ;  /* 0x0000000019197223 */ /* 0x000fce0000000019 */
.L_x_952:
[----:B------:R-:W-:Y:S05]  /*289d0*/  BSYNC B1 ;  /* 0x0000000000017941 */ /* 0x000fea0003800000 */
.L_x_950:
        /* <DEDUP_REMOVED lines=10> */
.L_x_954:
[----:B------:R-:W1:Y:S02]  /*28a80*/  MUFU.RCP R26, R27 ;  /* 0x0000001b001a7308 */ /* 0x000e640000001000 */
[----:B-1----:R-:W-:-:S04]  /*28a90*/  FFMA R0, R27, R26, -1 ;  /* 0xbf8000001b007423 */ /* 0x002fc8000000001a */
[----:B------:R-:W-:-:S04]  /*28aa0*/  FADD.FTZ R3, -R0, -RZ ;  /* 0x800000ff00037221 */ /* 0x000fc80000010100 */
[----:B------:R-:W-:-:S07]  /*28ab0*/  FFMA R26, R26, R3, R26 ;  /* 0x000000031a1a7223 */ /* 0x000fce000000001a */
.L_x_955:
[----:B------:R-:W-:Y:S05]  /*28ac0*/  BSYNC B1 ;  /* 0x0000000000017941 */ /* 0x000fea0003800000 */
.L_x_953:
        /* <DEDUP_REMOVED lines=10> */
.L_x_957:
[----:B------:R-:W1:Y:S02]  /*28b70*/  MUFU.RCP R27, R28 ;  /* 0x0000001c001b7308 */ /* 0x000e640000001000 */
[----:B-1----:R-:W-:-:S04]  /*28b80*/  FFMA R0, R28, R27, -1 ;  /* 0xbf8000001c007423 */ /* 0x002fc8000000001b */
[----:B------:R-:W-:-:S04]  /*28b90*/  FADD.FTZ R0, -R0, -RZ ;  /* 0x800000ff00007221 */ /* 0x000fc80000010100 */
[----:B------:R-:W-:-:S07]  /*28ba0*/  FFMA R27, R27, R0, R27 ;  /* 0x000000001b1b7223 */ /* 0x000fce000000001b */
.L_x_958:
[----:B------:R-:W-:Y:S05]  /*28bb0*/  BSYNC B1 ;  /* 0x0000000000017941 */ /* 0x000fea0003800000 */
.L_x_956:
        /* <DEDUP_REMOVED lines=10> */
.L_x_960:
[----:B------:R-:W1:Y:S02]  /*28c60*/  MUFU.RCP R28, R37 ;  /* 0x00000025001c7308 */ /* 0x000e640000001000 */
[----:B-1----:R-:W-:-:S04]  /*28c70*/  FFMA R0, R37, R28, -1 ;  /* 0xbf80000025007423 */ /* 0x002fc8000000001c */
[----:B------:R-:W-:-:S04]  /*28c80*/  FADD.FTZ R3, -R0, -RZ ;  /* 0x800000ff00037221 */ /* 0x000fc80000010100 */
[----:B------:R-:W-:-:S07]  /*28c90*/  FFMA R28, R28, R3, R28 ;  /* 0x000000031c1c7223 */ /* 0x000fce000000001c */
.L_x_961:
[----:B------:R-:W-:Y:S05]  /*28ca0*/  BSYNC B1 ;  /* 0x0000000000017941 */ /* 0x000fea0003800000 */
.L_x_959:
        /* <DEDUP_REMOVED lines=10> */
.L_x_963:
[----:B------:R-:W1:Y:S02]  /*28d50*/  MUFU.RCP R29, R38 ;  /* 0x00000026001d7308 */ /* 0x000e640000001000 */
[----:B-1----:R-:W-:-:S04]  /*28d60*/  FFMA R0, R38, R29, -1 ;  /* 0xbf80000026007423 */ /* 0x002fc8000000001d */
[----:B------:R-:W-:-:S04]  /*28d70*/  FADD.FTZ R0, -R0, -RZ ;  /* 0x800000ff00007221 */ /* 0x000fc80000010100 */
[----:B------:R-:W-:-:S07]  /*28d80*/  FFMA R29, R29, R0, R29 ;  /* 0x000000001d1d7223 */ /* 0x000fce000000001d */
.L_x_964:
[----:B------:R-:W-:Y:S05]  /*28d90*/  BSYNC B1 ;  /* 0x0000000000017941 */ /* 0x000fea0003800000 */
.L_x_962:
        /* <DEDUP_REMOVED lines=10> */
.L_x_966:
[----:B------:R-:W1:Y:S02]  /*28e40*/  MUFU.RCP R30, R35 ;  /* 0x00000023001e7308 */ /* 0x000e640000001000 */
[----:B-1----:R-:W-:-:S04]  /*28e50*/  FFMA R0, R35, R30, -1 ;  /* 0xbf80000023007423 */ /* 0x002fc8000000001e */
[----:B------:R-:W-:-:S04]  /*28e60*/  FADD.FTZ R3, -R0, -RZ ;  /* 0x800000ff00037221 */ /* 0x000fc80000010100 */
[----:B------:R-:W-:-:S07]  /*28e70*/  FFMA R30, R30, R3, R30 ;  /* 0x000000031e1e7223 */ /* 0x000fce000000001e */
.L_x_967:
[----:B------:R-:W-:Y:S05]  /*28e80*/  BSYNC B1 ;  /* 0x0000000000017941 */ /* 0x000fea0003800000 */
.L_x_965:
        /* <DEDUP_REMOVED lines=10> */
.L_x_969:
[----:B------:R-:W1:Y:S02]  /*28f30*/  MUFU.RCP R31, R36 ;  /* 0x00000024001f7308 */ /* 0x000e640000001000 */
[----:B-1----:R-:W-:-:S04]  /*28f40*/  FFMA R0, R36, R31, -1 ;  /* 0xbf80000024007423 */ /* 0x002fc8000000001f */
[----:B------:R-:W-:-:S04]  /*28f50*/  FADD.FTZ R0, -R0, -RZ ;  /* 0x800000ff00007221 */ /* 0x000fc80000010100 */
[----:B------:R-:W-:-:S07]  /*28f60*/  FFMA R31, R31, R0, R31 ;  /* 0x000000001f1f7223 */ /* 0x000fce000000001f */
.L_x_970:
[----:B------:R-:W-:Y:S05]  /*28f70*/  BSYNC B1 ;  /* 0x0000000000017941 */ /* 0x000fea0003800000 */
.L_x_968:
        /* <DEDUP_REMOVED lines=10> */
.L_x_972:
[----:B------:R-:W1:Y:S02]  /*29020*/  MUFU.RCP R32, R33 ;  /* 0x0000002100207308 */ /* 0x000e640000001000 */
[----:B-1----:R-:W-:-:S04]  /*29030*/  FFMA R0, R33, R32, -1 ;  /* 0xbf80000021007423 */ /* 0x002fc80000000020 */
[----:B------:R-:W-:-:S04]  /*29040*/  FADD.FTZ R3, -R0, -RZ ;  /* 0x800000ff00037221 */ /* 0x000fc80000010100 */
[----:B------:R-:W-:-:S07]  /*29050*/  FFMA R32, R32, R3, R32 ;  /* 0x0000000320207223 */ /* 0x000fce0000000020 */
.L_x_973:
[----:B------:R-:W-:Y:S05]  /*29060*/  BSYNC B1 ;  /* 0x0000000000017941 */ /* 0x000fea0003800000 */
.L_x_971:
        /* <DEDUP_REMOVED lines=10> */
.L_x_975:
[----:B------:R-:W1:Y:S02]  /*29110*/  MUFU.RCP R33, R34 ;  /* 0x0000002200217308 */ /* 0x000e640000001000 */
[----:B-1----:R-:W-:-:S04]  /*29120*/  FFMA R0, R34, R33, -1 ;  /* 0xbf80000022007423 */ /* 0x002fc80000000021 */
[----:B------:R-:W-:-:S04]  /*29130*/  FADD.FTZ R0, -R0, -RZ ;  /* 0x800000ff00007221 */ /* 0x000fc80000010100 */
[----:B------:R-:W-:-:S07]  /*29140*/  FFMA R33, R33, R0, R33 ;  /* 0x0000000021217223 */ /* 0x000fce0000000021 */
.L_x_976:
[----:B------:R-:W-:Y:S05]  /*29150*/  BSYNC B1 ;  /* 0x0000000000017941 */ /* 0x000fea0003800000 */
.L_x_974:
        /* <DEDUP_REMOVED lines=10> */
.L_x_978:
[----:B------:R-:W1:Y:S02]  /*29200*/  MUFU.RCP R35, R46 ;  /* 0x0000002e00237308 */ /* 0x000e640000001000 */
[----:B-1----:R-:W-:-:S04]  /*29210*/  FFMA R0, R46, R35, -1 ;  /* 0xbf8000002e007423 */ /* 0x002fc80000000023 */
[----:B------:R-:W-:-:S04]  /*29220*/  FADD.FTZ R0, -R0, -RZ ;  /* 0x800000ff00007221 */ /* 0x000fc80000010100 */
[----:B------:R-:W-:-:S07]  /*29230*/  FFMA R35, R35, R0, R35 ;  /* 0x0000000023237223 */ /* 0x000fce0000000023 */
.L_x_979:
[----:B------:R-:W-:Y:S05]  /*29240*/  BSYNC B1 ;  /* 0x0000000000017941 */ /* 0x000fea0003800000 */
.L_x_977:
        /* <DEDUP_REMOVED lines=9> */
.L_x_981:
[----:B------:R-:W1:Y:S02]  /*292e0*/  MUFU.RCP R0, R39 ;  /* 0x0000002700007308 */ /* 0x000e640000001000 */
[----:B-1----:R-:W-:-:S04]  /*292f0*/  FFMA R2, R39, R0, -1 ;  /* 0xbf80000027027423 */ /* 0x002fc80000000000 */
[----:B------:R-:W-:-:S04]  /*29300*/  FADD.FTZ R3, -R2, -RZ ;  /* 0x800000ff02037221 */ /* 0x000fc80000010100 */
[----:B------:R-:W-:-:S07]  /*29310*/  FFMA R0, R0, R3, R0 ;  /* 0x0000000300007223 */ /* 0x000fce0000000000 */
.L_x_982:
[----:B------:R-:W-:Y:S05]  /*29320*/  BSYNC B1 ;  /* 0x0000000000017941 */ /* 0x000fea0003800000 */
.L_x_980:
        /* <DEDUP_REMOVED lines=45> */
.L_x_984:
[----:B------:R-:W-:Y:S05]  /*29600*/  BSYNC B0 ;  /* 0x0000000000007941 */ /* 0x000fea0003800000 */
.L_x_983:
[----:B------:R-:W-:Y:S06]  /*29610*/  BAR.SYNC.DEFER_BLOCKING 0x1, 0x100 ;  /* 0x0044000000007b1d */ /* 0x000fec0000010000 */
[----:B------:R-:W-:Y:S04]  /*29620*/  BSSY B0, `(.L_x_985) ;  /* 0x0000009000007945 */ /* 0x000fe80003800000 */
[----:B------:R-:W-:Y:S05]  /*29630*/  @P0 BRA `(.L_x_986) ;  /* 0x00000000001c0947 */ /* 0x000fea0003800000 */
[----:B------:R-:W-:-:S13]  /*29640*/  ISETP.NE.AND P0, PT, R154, 0x3, PT ;  /* 0x000000039a00780c */ /* 0x000fda0003f05270 */
[----:B------:R-:W-:Y:S05]  /*29650*/  @!P0 BRA `(.L_x_987) ;  /* 0x0000000000048947 */ /* 0x000fea0003800000 */
[----:B------:R-:W-:Y:S01]  /*29660*/  BPT.TRAP 0x1 ;  /* 0x000000040000795c */ /* 0x000fe20000300000 */
.L_x_987:
[----:B------:R-:W-:-:S04]  /*29670*/  ULEA UR4, UR36, UR49, 0x3 ;  /* 0x0000003124047291 */ /* 0x000fc8000f8e183f */
[----:B------:R-:W-:-:S04]  /*29680*/  UIADD3 UR4, UR4, 0x50, URZ ;  /* 0x0000005004047890 */ /* 0x000fc8000fffe03f */
[----:B------:R-:W-:-:S09]  /*29690*/  UPRMT UR4, UR48, 0x654, UR4 ;  /* 0x0000065430047896 */ /* 0x000fd20008000004 */
[----:B------:R-:W-:Y:S03]  /*296a0*/  SYNCS.ARRIVE.TRANS64.RED.A1T0 RZ, [UR4], RZ ;  /* 0x000000ffffff79a7 */ /* 0x000fe60008100404 */
.L_x_986:
[----:B------:R-:W-:Y:S05]  /*296b0*/  BSYNC B0 ;  /* 0x0000000000007941 */ /* 0x000fea0003800000 */
.L_x_985:
[----:B------:R-:W2:Y:S01]  /*296c0*/  LDL.LU R23, [R1+0x204] ;  /* 0x0002040001177983 */ /* 0x000ea20000300800 */
[----:B------:R-:W-:-:S03]  /*296d0*/  ULDC.64 UR4, c[0x0][0x8f8] ;  /* 0x00023e0000047ab9 */ /* 0x000fc60000000a00 */
[----:B------:R-:W3:Y:S01]  /*296e0*/  LDL.LU R22, [R1+0x200] ;  /* 0x0002000001167983 */ /* 0x000ee20000300800 */
[----:B------:R-:W-:Y:S01]  /*296f0*/  UIADD3 UR36, UR36, 0x1, URZ ;  /* 0x0000000124247890 */ /* 0x000fe2000fffe03f */
[----:B------:R-:W-:Y:S01]  /*29700*/  PRMT R0, RZ, 0x7610, R0 ;  /* 0x00007610ff007816 */ /* 0x000fe20000000000 */
[----:B------:R-:W-:Y:S01]  /*29710*/  UMOV UR43, 0xffffffff ;  /* 0xffffffff002b7882 */ /* 0x000fe20000000000 */
[----:B------:R-:W-:Y:S01]  /*29720*/  MOV R19, 0xffffffff ;  /* 0xffffffff00137802 */ /* 0x000fe20000000f00 */
[----:B------:R-:W-:Y:S01]  /*29730*/  UISETP.NE.AND UP0, UPT, UR36, 0x4, UPT ;  /* 0x000000042400788c */ /* 0x000fe2000bf05270 */
[----:B------:R-:W-:-:S03]  /*29740*/  MOV R18, 0xffffffff ;  /* 0xffffffff00127802 */ /* 0x000fc60000000f00 */
[----:B------:R-:W-:Y:S01]  /*29750*/  USEL UR36, UR36, URZ, UP0 ;  /* 0x0000003f24247287 */ /* 0x000fe20008000000 */
[----:B---3--:R-:W-:-:S04]  /*29760*/  IADD3 R22, P0, R22, UR46, RZ ;  /* 0x0000002e16167c10 */ /* 0x008fc8000ff1e0ff */
[----:B--2---:R-:W-:Y:S01]  /*29770*/  IADD3.X R23, R23, UR38, RZ, P0, !PT ;  /* 0x0000002617177c10 */ /* 0x004fe200087fe4ff */
[----:B------:R2:W-:Y:S01]  /*29780*/  STL [R1+0x200], R22 ;  /* 0x0002001601007387 */ /* 0x0005e20000100800 */
[----:B------:R-:W-:-:S03]  /*29790*/  ISETP.GE.U32.AND P0, PT, R22, UR4, PT ;  /* 0x0000000416007c0c */ /* 0x000fc6000bf06070 */
[----:B------:R2:W-:Y:S01]  /*297a0*/  STL [R1+0x204], R23 ;  /* 0x0002041701007387 */ /* 0x0005e20000100800 */
[----:B------:R-:W-:-:S13]  /*297b0*/  ISETP.GE.U32.AND.EX P0, PT, R23, UR5, PT, P0 ;  /* 0x0000000517007c0c */ /* 0x000fda000bf06100 */
[----:B--2---:R-:W-:Y:S05]  /*297c0*/  @P0 BRA `(.L_x_988) ;  /* 0x0000000400740947 */ /* 0x004fea0003800000 */
[----:B------:R-:W2:Y:S01]  /*297d0*/  S2R R18, SR_CTAID.X ;  /* 0x0000000000127919 */ /* 0x000ea20000002500 */
[----:B------:R-:W3:Y:S01]  /*297e0*/  LDC.64 R8, c[0x0][0x8d0] ;  /* 0x00023400ff087b82 */ /* 0x000ee20000000a00 */
[----:B------:R-:W-:Y:S01]  /*297f0*/  ULDC UR4, c[0x0][0x150] ;  /* 0x0000540000047ab9 */ /* 0x000fe20000000800 */
[----:B-1----:R-:W-:Y:S01]  /*29800*/  MOV R6, R22 ;  /* 0x0000001600067202 */ /* 0x002fe20000000f00 */
[----:B------:R-:W1:Y:S01]  /*29810*/  S2R R20, SR_CTAID.Y ;  /* 0x0000000000147919 */ /* 0x000e620000002600 */
[----:B------:R-:W-:-:S04]  /*29820*/  MOV R7, R23 ;  /* 0x0000001700077202 */ /* 0x000fc80000000f00 */
[----:B------:R-:W4:Y:S08]  /*29830*/  LDC R21, c[0x0][0x144] ;  /* 0x00005100ff157b82 */ /* 0x000f300000000800 */
[----:B------:R-:W1:Y:S08]  /*29840*/  LDC R10, c[0x0][0x8d8] ;  /* 0x00023600ff0a7b82 */ /* 0x000e700000000800 */
[----:B------:R-:W1:Y:S01]  /*29850*/  LDC.64 R14, c[0x0][0x8c8] ;  /* 0x00023200ff0e7b82 */ /* 0x000e620000000a00 */
[----:B---3--:R-:W-:-:S04]  /*29860*/  ISETP.NE.U32.AND P0, PT, R8, RZ, PT ;  /* 0x000000ff0800720c */ /* 0x008fc80003f05070 */
[----:B------:R-:W-:Y:S02]  /*29870*/  ISETP.NE.AND.EX P0, PT, R9, RZ, PT, P0 ;  /* 0x000000ff0900720c */ /* 0x000fe40003f05300 */
[----:B--2---:R-:W-:-:S05]  /*29880*/  I2FP.F32.U32 R0, R18 ;  /* 0x0000001200007245 */ /* 0x004fca0000201000 */
[----:B------:R-:W-:-:S04]  /*29890*/  FMUL R0, R0, UR4 ;  /* 0x0000000400007c20 */ /* 0x000fc80008400000 */
[----:B------:R2:W3:Y:S02]  /*298a0*/  F2I.U32.TRUNC.NTZ R19, R0 ;  /* 0x0000000000137305 */ /* 0x0004e4000020f000 */
[----:B----4-:R-:W-:Y:S05]  /*298b0*/  @!P0 BRA `(.L_x_989) ;  /* 0x0000000000288947 */ /* 0x010fea0003800000 */
[----:B--2---:R-:W2:Y:S02]  /*298c0*/  LDC R0, c[0x0][0x8dc] ;  /* 0x00023700ff007b82 */ /* 0x004ea40000000800 */
[----:B--2---:R-:W-:-:S04]  /*298d0*/  IADD3 R7, P0, R22, R0, RZ ;  /* 0x0000000016077210 */ /* 0x004fc80007f1e0ff */
[----:B------:R-:W-:-:S05]  /*298e0*/  IADD3.X R11, RZ, R23, RZ, P0, !PT ;  /* 0x00000017ff0b7210 */ /* 0x000fca00007fe4ff */
[----:B------:R-:W-:-:S04]  /*298f0*/  IMAD.WIDE.U32 R2, R11, R8, RZ ;  /* 0x000000080b027225 */ /* 0x000fc800078e00ff */
[----:B------:R-:W-:-:S04]  /*29900*/  IMAD.WIDE.U32 R4, P0, R7, R9, R2 ;  /* 0x0000000907047225 */ /* 0x000fc80007800002 */
[----:B------:R-:W-:Y:S01]  /*29910*/  IMAD.WIDE.U32 R2, R7, R8, RZ ;  /* 0x0000000807027225 */ /* 0x000fe200078e00ff */
[----:B------:R-:W-:-:S03]  /*29920*/  MOV R6, R5 ;  /* 0x0000000500067202 */ /* 0x000fc60000000f00 */
[----:B------:R-:W-:Y:S01]  /*29930*/  IMAD.X R7, RZ, RZ, RZ, P0 ;  /* 0x000000ffff077224 */ /* 0x000fe200000e06ff */
[----:B------:R-:W-:-:S05]  /*29940*/  IADD3 RZ, P0, R3, R4, RZ ;  /* 0x0000000403ff7210 */ /* 0x000fca0007f1e0ff */
[----:B------:R-:W-:-:S08]  /*29950*/  IMAD.WIDE.U32.X R6, R11, R9, R6, P0 ;  /* 0x000000090b067225 */ /* 0x000fd000000e0406 */
.L_x_989:
[-CC-:B-1----:R-:W-:Y:S01]  /*29960*/  SHF.R.U64 R26, R6, R10.reuse, R7.reuse ;  /* 0x0000000a061a7219 */ /* 0x182fe20000001207 */
[----:B------:R-:W1:Y:S01]  /*29970*/  LDC.64 R12, c[0x0][0x8e8] ;  /* 0x00023a00ff0c7b82 */ /* 0x000e620000000a00 */
[----:B--2---:R-:W-:Y:S01]  /*29980*/  SHF.R.U32.HI R0, RZ, R10, R7 ;  /* 0x0000000aff007219 */ /* 0x004fe20000011607 */
[----:B------:R-:W-:Y:S01]  /*29990*/  ULDC UR4, c[0x0][0x154] ;  /* 0x0000550000047ab9 */ /* 0x000fe20000000800 */
[----:B------:R-:W-:Y:S02]  /*299a0*/  IADD3 R5, P0, RZ, -R26, RZ ;  /* 0x8000001aff057210 */ /* 0x000fe40007f1e0ff */
[----:B------:R-:W-:Y:S02]  /*299b0*/  MOV R2, R22 ;  /* 0x0000001600027202 */ /* 0x000fe40000000f00 */
[----:B------:R-:W-:Y:S01]  /*299c0*/  IADD3.X R3, RZ, ~R0, RZ, P0, !PT ;  /* 0x80000000ff037210 */ /* 0x000fe200007fe4ff */
[----:B------:R-:W2:Y:S01]  /*299d0*/  LDC R4, c[0x0][0x8c0] ;  /* 0x00023000ff047b82 */ /* 0x000ea20000000800 */
[----:B---3--:R-:W-:-:S02]  /*299e0*/  IADD3 R19, -R19, RZ, RZ ;  /* 0x000000ff13137210 */ /* 0x008fc40007ffe1ff */
[----:B------:R-:W-:Y:S01]  /*299f0*/  MOV R7, 0x1 ;  /* 0x0000000100077802 */ /* 0x000fe20000000f00 */
[-C--:B------:R-:W-:Y:S01]  /*29a00*/  IMAD R0, R3, R14.reuse, RZ ;  /* 0x0000000e03007224 */ /* 0x080fe200078e02ff */
[----:B------:R-:W-:Y:S01]  /*29a10*/  MOV R3, R23 ;  /* 0x0000001700037202 */ /* 0x000fe20000000f00 */
[----:B------:R-:W-:Y:S02]  /*29a20*/  IMAD R22, R21, R19, R18 ;  /* 0x0000001315167224 */ /* 0x000fe400078e0212 */
[----:B------:R-:W3:Y:S01]  /*29a30*/  LDC R6, c[0x0][0x8b0] ;  /* 0x00022c00ff067b82 */ /* 0x000ee20000000800 */
[----:B------:R-:W-:-:S04]  /*29a40*/  IMAD.WIDE.U32 R2, R5, R14, R2 ;  /* 0x0000000e05027225 */ /* 0x000fc800078e0002 */
[----:B------:R-:W-:Y:S01]  /*29a50*/  IMAD R5, R5, R15, R0 ;  /* 0x0000000f05057224 */ /* 0x000fe200078e0200 */
[----:B------:R-:W-:Y:S02]  /*29a60*/  I2FP.F32.U32 R0, R20 ;  /* 0x0000001400007245 */ /* 0x000fe40000201000 */
[----:B------:R-:W4:Y:S01]  /*29a70*/  LDC R24, c[0x0][0x900] ;  /* 0x00024000ff187b82 */ /* 0x000f220000000800 */
[----:B-1----:R-:W-:Y:S02]  /*29a80*/  ISETP.NE.U32.AND P0, PT, R12, RZ, PT ;  /* 0x000000ff0c00720c */ /* 0x002fe40003f05070 */
[----:B------:R-:W-:Y:S01]  /*29a90*/  IADD3 R3, R3, R5, RZ ;  /* 0x0000000503037210 */ /* 0x000fe20007ffe0ff */
[----:B------:R-:W-:Y:S01]  /*29aa0*/  FMUL R0, R0, UR4 ;  /* 0x0000000400007c20 */ /* 0x000fe20008400000 */
[----:B------:R-:W-:Y:S02]  /*29ab0*/  ISETP.NE.AND.EX P0, PT, R13, RZ, PT, P0 ;  /* 0x000000ff0d00720c */ /* 0x000fe40003f05300 */
[----:B------:R-:W-:Y:S01]  /*29ac0*/  MOV R5, 0xffffffff ;  /* 0xffffffff00057802 */ /* 0x000fe20000000f00 */
[----:B------:R-:W1:Y:S01]  /*29ad0*/  LDC R15, c[0x0][0x148] ;  /* 0x00005200ff0f7b82 */ /* 0x000e620000000800 */
[-CC-:B--2---:R-:W-:Y:S01]  /*29ae0*/  SHF.R.U64 R10, R2, R4.reuse, R3.reuse ;  /* 0x00000004020a7219 */ /* 0x184fe20000001203 */
[----:B------:R2:W1:Y:S01]  /*29af0*/  F2I.U32.TRUNC.NTZ R14, R0 ;  /* 0x00000000000e7305 */ /* 0x000462000020f000 */
[----:B------:R-:W-:-:S05]  /*29b00*/  SHF.R.U32.HI R3, RZ, R4, R3 ;  /* 0x00000004ff037219 */ /* 0x000fca0000011603 */
[----:B------:R-:W1:Y:S01]  /*29b10*/  LDC R18, c[0x0][0x8a8] ;  /* 0x00022a00ff127b82 */ /* 0x000e620000000800 */
[-CC-:B---3--:R-:W-:Y:S02]  /*29b20*/  SHF.R.U64 R8, R10, R6.reuse, R3.reuse ;  /* 0x000000060a087219 */ /* 0x188fe40000001203 */
[----:B------:R-:W-:-:S05]  /*29b30*/  SHF.R.U32.HI R3, RZ, R6, R3 ;  /* 0x00000006ff037219 */ /* 0x000fca0000011603 */
[----:B------:R-:W3:Y:S01]  /*29b40*/  LDC R21, c[0x0][0x8f0] ;  /* 0x00023c00ff157b82 */ /* 0x000ee20000000800 */
[-C--:B----4-:R-:W-:Y:S02]  /*29b50*/  SHF.L.U32 R5, R5, R24.reuse, RZ ;  /* 0x0000001805057219 */ /* 0x090fe400000006ff */
[-CC-:B------:R-:W-:Y:S02]  /*29b60*/  SHF.R.U64 R11, R8, R24.reuse, R3.reuse ;  /* 0x00000018080b7219 */ /* 0x180fe40000001203 */
[-C--:B------:R-:W-:Y:S02]  /*29b70*/  SHF.R.U32.HI R3, RZ, R24.reuse, R3 ;  /* 0x00000018ff037219 */ /* 0x080fe40000011603 */
[----:B------:R-:W-:Y:S01]  /*29b80*/  SHF.L.U32 R24, R7, R24, RZ ;  /* 0x0000001807187219 */ /* 0x000fe200000006ff */
[----:B------:R-:W4:Y:S01]  /*29b90*/  LDC R23, c[0x0][0x8e0] ;  /* 0x00023800ff177b82 */ /* 0x000f220000000800 */
[----:B------:R-:W-:Y:S02]  /*29ba0*/  LOP3.LUT R19, RZ, R5, RZ, 0x33, !PT ;  /* 0x00000005ff137212 */ /* 0x000fe400078e33ff */
[----:B------:R-:W-:-:S05]  /*29bb0*/  MOV R2, R11 ;  /* 0x0000000b00027202 */ /* 0x000fca0000000f00 */
[----:B------:R-:W1:Y:S01]  /*29bc0*/  LDC R25, c[0x0][0x8b8] ;  /* 0x00022e00ff197b82 */ /* 0x000e620000000800 */
[----:B--2---:R-:W-:Y:S05]  /*29bd0*/  @!P0 BRA `(.L_x_990) ;  /* 0x0000000000288947 */ /* 0x004fea0003800000 */
[----:B------:R-:W2:Y:S02]  /*29be0*/  LDC R0, c[0x0][0x8f4] ;  /* 0x00023d00ff007b82 */ /* 0x000ea40000000800 */
[----:B--2---:R-:W-:-:S05]  /*29bf0*/  IADD3 R7, P0, R11, R0, RZ ;  /* 0x000000000b077210 */ /* 0x004fca0007f1e0ff */
[----:B------:R-:W-:-:S04]  /*29c00*/  IMAD.X R9, RZ, RZ, R3, P0 ;  /* 0x000000ffff097224 */ /* 0x000fc800000e0603 */
[----:B------:R-:W-:-:S04]  /*29c10*/  IMAD.WIDE.U32 R2, R9, R12, RZ ;  /* 0x0000000c09027225 */ /* 0x000fc800078e00ff */
[----:B------:R-:W-:-:S04]  /*29c20*/  IMAD.WIDE.U32 R4, P0, R7, R13, R2 ;  /* 0x0000000d07047225 */ /* 0x000fc80007800002 */
[----:B------:R-:W-:Y:S01]  /*29c30*/  IMAD.WIDE.U32 R2, R7, R12, RZ ;  /* 0x0000000c07027225 */ /* 0x000fe200078e00ff */
[----:B------:R-:W-:Y:S02]  /*29c40*/  IADD3.X R7, RZ, RZ, RZ, P0, !PT ;  /* 0x000000ffff077210 */ /* 0x000fe400007fe4ff */
[----:B------:R-:W-:Y:S02]  /*29c50*/  MOV R6, R5 ;  /* 0x0000000500067202 */ /* 0x000fe40000000f00 */
[----:B------:R-:W-:-:S05]  /*29c60*/  IADD3 RZ, P0, R3, R4, RZ ;  /* 0x0000000403ff7210 */ /* 0x000fca0007f1e0ff */
[----:B------:R-:W-:-:S08]  /*29c70*/  IMAD.WIDE.U32.X R2, R9, R13, R6, P0 ;  /* 0x0000000d09027225 */ /* 0x000fd000000e0406 */
.L_x_990:
[----:B------:R-:W2:Y:S01]  /*29c80*/  LDC R4, c[0x0][0x904] ;  /* 0x00024100ff047b82 */ /* 0x000ea20000000800 */
[----:B---3--:R-:W-:Y:S02]  /*29c90*/  SHF.R.U64 R0, R2, R21, R3 ;  /* 0x0000001502007219 */ /* 0x008fe40000001203 */
[----:B------:R-:W-:Y:S02]  /*29ca0*/  LOP3.LUT R19, R8, R19, RZ, 0xc0, !PT ;  /* 0x0000001308137212 */ /* 0x000fe400078ec0ff */
[----:B-1----:R-:W-:Y:S02]  /*29cb0*/  IADD3 R14, -R14, RZ, RZ ;  /* 0x000000ff0e0e7210 */ /* 0x002fe40007ffe1ff */
[----:B------:R-:W-:Y:S01]  /*29cc0*/  IADD3 R3, R18, -0x1, RZ ;  /* 0xffffffff12037810 */ /* 0x000fe20007ffe0ff */
[----:B------:R-:W-:Y:S01]  /*29cd0*/  IMAD R19, R24, R0, R19 ;  /* 0x0000000018137224 */ /* 0x000fe200078e0213 */
[----:B------:R-:W-:Y:S02]  /*29ce0*/  IADD3 R2, -R0, RZ, RZ ;  /* 0x000000ff00027210 */ /* 0x000fe40007ffe1ff */
[----:B------:R-:W-:-:S02]  /*29cf0*/  LOP3.LUT R3, R10, R3, RZ, 0xc0, !PT ;  /* 0x000000030a037212 */ /* 0x000fc400078ec0ff */
[----:B------:R-:W-:Y:S01]  /*29d00*/  R2UR UR43, R26 ;  /* 0x000000001a2b72ca */ /* 0x000fe200000e0000 */
[----:B----4-:R-:W-:Y:S01]  /*29d10*/  IMAD R0, R2, R23, R11 ;  /* 0x0000001702007224 */ /* 0x010fe200078e020b */
[----:B------:R-:W-:-:S03]  /*29d20*/  MOV R2, 0x1 ;  /* 0x0000000100027802 */ /* 0x000fc60000000f00 */
[----:B------:R-:W-:Y:S01]  /*29d30*/  IMAD R0, R0, R18, R3 ;  /* 0x0000001200007224 */ /* 0x000fe200078e0203 */
[----:B--2---:R-:W-:-:S13]  /*29d40*/  ISETP.NE.AND P0, PT, R4, 0x1, PT ;  /* 0x000000010400780c */ /* 0x004fda0003f05270 */
[----:B------:R-:W-:-:S04]  /*29d50*/  @P0 IMAD R22, R15, R14, R20 ;  /* 0x0000000e0f160224 */ /* 0x000fc800078e0214 */
[----:B------:R-:W-:-:S05]  /*29d60*/  IMAD R19, R19, R25, R22 ;  /* 0x0000001913137224 */ /* 0x000fca00078e0216 */
[----:B------:R-:W-:Y:S02]  /*29d70*/  SEL R18, R0, R19, !P0 ;  /* 0x0000001300127207 */ /* 0x000fe40004000000 */
[----:B------:R-:W-:Y:S02]  /*29d80*/  SEL R19, R19, R0, !P0 ;  /* 0x0000000013137207 */ /* 0x000fe40004000000 */
[----:B------:R-:W-:-:S07]  /*29d90*/  PRMT R0, R2, 0x7610, R0 ;  /* 0x0000761002007816 */ /* 0x000fce0000000000 */
.L_x_988:
[----:B------:R-:W-:Y:S01]  /*29da0*/  LOP3.LUT P0, RZ, R0, 0xff, RZ, 0xc0, !PT ;  /* 0x000000ff00ff7812 */ /* 0x000fe2000780c0ff */
[----:B------:R-:W-:Y:S02]  /*29db0*/  UIMAD.WIDE.U32 UR4, UR52, -0x55555555, URZ ;  /* 0xaaaaaaab340478a5 */ /* 0x000fe4000f8e003f */
[----:B------:R-:W-:Y:S02]  /*29dc0*/  UIADD3 UR39, UR39, 0x10, URZ ;  /* 0x0000001027277890 */ /* 0x000fe4000fffe03f */
[----:B------:R-:W-:-:S04]  /*29dd0*/  USHF.R.U32.HI UR4, URZ, 0x1, UR5 ;  /* 0x000000013f047899 */ /* 0x000fc80008011605 */
[----:B------:R-:W-:-:S04]  /*29de0*/  UIMAD UR40, UR4, -0x3, UR52 ;  /* 0xfffffffd042878a4 */ /* 0x000fc8000f8e0234 */
[----:B------:R-:W-:Y:S08]  /*29df0*/  @P0 BRA `(.L_x_991) ;  /* 0xfffffd7400c80947 */ /* 0x000ff0000383ffff */
[----:B------:R-:W-:-:S13]  /*29e00*/  PLOP3.LUT P0, PT, PT, PT, PT, 0x8, 0x0 ;  /* 0x000000000000781c */ /* 0x000fda0003f0e170 */
.L_x_18:
[----:B------:R-:W-:Y:S05]  /*29e10*/  @P0 BRA `(.L_x_10) ;  /* 0x0000003c003c0947 */ /* 0x000fea0003800000 */
[----:B------:R-:W-:Y:S01]  /*29e20*/  ULDC.64 UR6, c[0x0][0x588] ;  /* 0x0001620000067ab9 */ /* 0x000fe20000000a00 */
[----:B------:R-:W-:Y:S01]  /*29e30*/  ULDC.64 UR4, c[0x0][0x590] ;  /* 0x0001640000047ab9 */ /* 0x000fe20000000a00 */
[----:B------:R-:W-:Y:S01]  /*29e40*/  ISETP.NE.U32.AND P0, PT, RZ, UR6, PT ;  /* 0x00000006ff007c0c */ /* 0x000fe2000bf05070 */
[----:B------:R-:W-:-:S04]  /*29e50*/  DEPBAR.LE SB0, 0x0 ;  /* 0x000080000000791a */ /* 0x000fc80000000000 */
[----:B------:R-:W-:Y:S01]  /*29e60*/  ISETP.NE.U32.AND P1, PT, RZ, UR4, PT ;  /* 0x00000004ff007c0c */ /* 0x000fe2000bf25070 */
[----:B------:R-:W-:Y:S01]  /*29e70*/  BSSY B0, `(.L_x_992) ;  /* 0x0000016000007945 */ /* 0x000fe20003800000 */
[----:B------:R-:W-:Y:S02]  /*29e80*/  ISETP.NE.AND.EX P0, PT, RZ, UR7, PT, P0 ;  /* 0x00000007ff007c0c */ /* 0x000fe4000bf05300 */
[----:B------:R-:W-:-:S13]  /*29e90*/  ISETP.NE.AND.EX P1, PT, RZ, UR5, PT, P1 ;  /* 0x00000005ff007c0c */ /* 0x000fda000bf25310 */
[----:B------:R-:W-:Y:S05]  /*29ea0*/  @P0 BRA P1, `(.L_x_993) ;  /* 0x0000000000480947 */ /* 0x000fea0000800000 */
[----:B------:R-:W-:-:S04]  /*29eb0*/  ISETP.NE.U32.AND P0, PT, RZ, UR4, PT ;  /* 0x00000004ff007c0c */ /* 0x000fc8000bf05070 */
[----:B------:R-:W-:-:S13]  /*29ec0*/  ISETP.NE.AND.EX P0, PT, RZ, UR5, PT, P0 ;  /* 0x00000005ff007c0c */ /* 0x000fda000bf05300 */
[----:B------:R-:W-:Y:S05]  /*29ed0*/  @!P0 BRA `(.L_x_994) ;  /* 0x0000000000308947 */ /* 0x000fea0003800000 */
[----:B------:R-:W4:Y:S02]  /*29ee0*/  LDL.LU R0, [R1+0x20c] ;  /* 0x00020c0001007983 */ /* 0x000f240000300800 */
[----:B----4-:R-:W-:-:S13]  /*29ef0*/  LOP3.LUT P0, RZ, R0, 0xff, RZ, 0xc0, !PT ;  /* 0x000000ff00ff7812 */ /* 0x010fda000780c0ff */
[----:B------:R-:W-:Y:S05]  /*29f00*/  @!P0 BRA `(.L_x_995) ;  /* 0x0000000000108947 */ /* 0x000fea0003800000 */
[----:B-----5:R-:W-:-:S13]  /*29f10*/  FSETP.NEU.AND P0, PT, R16, RZ, PT ;  /* 0x000000ff1000720b */ /* 0x020fda0003f0d000 */
[----:B------:R-:W-:Y:S05]  /*29f20*/  @!P0 BREAK B0 ;  /* 0x0000000000008942 */ /* 0x000fea0003800000 */
[----:B------:R-:W-:Y:S05]  /*29f30*/  @P0 BRA `(.L_x_993) ;  /* 0x0000000000240947 */ /* 0x000fea0003800000 */
[----:B------:R-:W-:Y:S05]  /*29f40*/  BRA `(.L_x_10) ;  /* 0x0000003800f07947 */ /* 0x000fea0003800000 */
.L_x_995:
[----:B------:R-:W-:-:S04]  /*29f50*/  ISETP.NE.U32.AND P0, PT, RZ, UR6, PT ;  /* 0x00000006ff007c0c */ /* 0x000fc8000bf05070 */
[----:B------:R-:W-:-:S13]  /*29f60*/  ISETP.NE.AND.EX P0, PT, RZ, UR7, PT, P0 ;  /* 0x00000007ff007c0c */ /* 0x000fda000bf05300 */
[----:B------:R-:W-:Y:S05]  /*29f70*/  @!P0 BREAK B0 ;  /* 0x0000000000008942 */ /* 0x000fea0003800000 */
[----:B------:R-:W-:Y:S05]  /*29f80*/  @P0 BRA `(.L_x_993) ;  /* 0x0000000000100947 */ /* 0x000fea0003800000 */
[----:B------:R-:W-:Y:S05]  /*29f90*/  BRA `(.L_x_10) ;  /* 0x0000003800dc7947 */ /* 0x000fea0003800000 */
.L_x_994:
[----:B-----5:R-:W-:-:S13]  /*29fa0*/  FSETP.NEU.AND P0, PT, R16, RZ, PT ;  /* 0x000000ff1000720b */ /* 0x020fda0003f0d000 */
[----:B------:R-:W-:Y:S05]  /*29fb0*/  @!P0 BREAK B0 ;  /* 0x0000000000008942 */ /* 0x000fea0003800000 */
[----:B------:R-:W-:Y:S05]  /*29fc0*/  @!P0 BRA `(.L_x_10) ;  /* 0x0000003800d08947 */ /* 0x000fea0003800000 */
.L_x_993:
[----:B------:R-:W-:Y:S05]  /*29fd0*/  BSYNC B0 ;  /* 0x0000000000007941 */ /* 0x000fea0003800000 */
.L_x_992:
[----:B------:R-:W4:Y:S02]  /*29fe0*/  LDL.LU R0, [R1+0x214] ;  /* 0x0002140001007983 */ /* 0x000f240000300800 */
[----:B----4-:R-:W-:-:S04]  /*29ff0*/  LOP3.LUT R0, R0, 0x1, RZ, 0xfc, !PT ;  /* 0x0000000100007812 */ /* 0x010fc800078efcff */
[----:B------:R-:W-:-:S13]  /*2a000*/  ISETP.NE.AND P0, PT, R0, 0x3, PT ;  /* 0x000000030000780c */ /* 0x000fda0003f05270 */
[----:B------:R-:W-:Y:S05]  /*2a010*/  @!P0 BRA `(.L_x_996) ;  /* 0x0000000000048947 */ /* 0x000fea0003800000 */
[----:B------:R-:W-:Y:S01]  /*2a020*/  BPT.TRAP 0x1 ;  /* 0x000000040000795c */ /* 0x000fe20000300000 */
.L_x_996:
[----:B------:R-:W4:Y:S01]  /*2a030*/  S2UR UR5, SR_CgaCtaId ;  /* 0x00000000000579c3 */ /* 0x000f220000008800 */
[----:B------:R-:W-:Y:S02]  /*2a040*/  UMOV UR4, 0x400 ;  /* 0x0000040000047882 */ /* 0x000fe40000000000 */
[----:B----4-:R-:W-:-:S04]  /*2a050*/  ULEA UR4, UR5, UR4, 0x18 ;  /* 0x0000000405047291 */ /* 0x010fc8000f8ec03f */
[----:B------:R-:W-:-:S04]  /*2a060*/  ULEA UR4, UR36, UR4, 0x3 ;  /* 0x0000000424047291 */ /* 0x000fc8000f8e183f */
[----:B------:R-:W-:-:S04]  /*2a070*/  UIADD3 UR4, UR4, 0x50, URZ ;  /* 0x0000005004047890 */ /* 0x000fc8000fffe03f */
[----:B------:R-:W-:-:S09]  /*2a080*/  UPRMT UR4, UR5, 0x654, UR4 ;  /* 0x0000065405047896 */ /* 0x000fd20008000004 */
[----:B------:R-:W-:Y:S01]  /*2a090*/  SYNCS.ARRIVE.TRANS64.RED.A1T0 RZ, [UR4], RZ ;  /* 0x000000ffffff79a7 */ /* 0x000fe20008100404 */
[----:B------:R-:W-:Y:S05]  /*2a0a0*/  BRA `(.L_x_10) ;  /* 0x0000003800987947 */ /* 0x000fea0003800000 */
.L_x_9:
[----:B------:R-:W2:Y:S01]  /*2a0b0*/  LDL R21, [R1+0x200] ;  /* 0x0002000001157983 */ /* 0x000ea20000100800 */
[----:B------:R-:W-:-:S03]  /*2a0c0*/  ULDC.64 UR4, c[0x0][0x8f8] ;  /* 0x00023e0000047ab9 */ /* 0x000fc60000000a00 */
[----:B------:R-:W3:Y:S01]  /*2a0d0*/  LDL R163, [R1+0x204] ;  /* 0x0002040001a37983 */ /* 0x000ee20000100800 */
[----:B------:R-:W-:Y:S02]  /*2a0e0*/  PRMT R9, RZ, 0x7610, R9 ;  /* 0x00007610ff097816 */ /* 0x000fe40000000009 */
[----:B------:R-:W-:Y:S02]  /*2a0f0*/  MOV R3, 0xffffffff ;  /* 0xffffffff00037802 */ /* 0x000fe40000000f00 */
[----:B------:R-:W-:Y:S02]  /*2a100*/  MOV R2, 0xffffffff ;  /* 0xffffffff00027802 */ /* 0x000fe40000000f00 */
[----:B------:R-:W-:Y:S02]  /*2a110*/  MOV R10, 0xffffffff ;  /* 0xffffffff000a7802 */ /* 0x000fe40000000f00 */
[----:B--2---:R-:W-:-:S04]  /*2a120*/  ISETP.GE.U32.AND P1, PT, R21, UR4, PT ;  /* 0x0000000415007c0c */ /* 0x004fc8000bf26070 */
[----:B---3--:R-:W-:-:S13]  /*2a130*/  ISETP.GE.U32.AND.EX P1, PT, R163, UR5, PT, P1 ;  /* 0x00000005a3007c0c */ /* 0x008fda000bf26110 */
[----:B------:R-:W-:Y:S05]  /*2a140*/  @P1 BRA `(.L_x_997) ;  /* 0x0000000400681947 */ /* 0x000fea0003800000 */
[----:B------:R-:W1:Y:S01]  /*2a150*/  LDC.64 R14, c[0x0][0x8d0] ;  /* 0x00023400ff0e7b82 */ /* 0x000e620000000a00 */
[----:B------:R-:W-:Y:S01]  /*2a160*/  IMAD.MOV.U32 R12, RZ, RZ, R21 ;  /* 0x000000ffff0c7224 */ /* 0x000fe200078e0015 */
[----:B------:R-:W-:-:S06]  /*2a170*/  MOV R13, R163 ;  /* 0x000000a3000d7202 */ /* 0x000fcc0000000f00 */
        /* <DEDUP_REMOVED lines=15> */
.L_x_998:
[--C-:B------:R-:W-:Y:S01]  /*2a270*/  SHF.R.U64 R14, R12, R16, R13.reuse ;  /* 0x000000100c0e7219 */ /* 0x100fe2000000120d */
[----:B------:R-:W1:Y:S01]  /*2a280*/  LDC R20, c[0x0][0x8c0] ;  /* 0x00023000ff147b82 */ /* 0x000e620000000800 */
[----:B------:R-:W-:Y:S01]  /*2a290*/  I2FP.F32.U32 R10, R4 ;  /* 0x00000004000a7245 */ /* 0x000fe20000201000 */
[----:B------:R-:W-:Y:S01]  /*2a2a0*/  ULDC UR4, c[0x0][0x150] ;  /* 0x0000540000047ab9 */ /* 0x000fe20000000800 */
[----:B------:R-:W-:Y:S02]  /*2a2b0*/  SHF.R.U32.HI R2, RZ, R16, R13 ;  /* 0x00000010ff027219 */ /* 0x000fe4000001160d */
[----:B------:R-:W-:Y:S01]  /*2a2c0*/  IADD3 R5, P1, RZ, -R14, RZ ;  /* 0x8000000eff057210 */ /* 0x000fe20007f3e0ff */
[----:B------:R-:W-:Y:S01]  /*2a2d0*/  FMUL R11, R10, UR4 ;  /* 0x000000040a0b7c20 */ /* 0x000fe20008400000 */
[----:B------:R-:W-:Y:S01]  /*2a2e0*/  MOV R3, R163 ;  /* 0x000000a300037202 */ /* 0x000fe20000000f00 */
[----:B------:R-:W2:Y:S01]  /*2a2f0*/  LDC.64 R22, c[0x0][0x8e8] ;  /* 0x00023a00ff167b82 */ /* 0x000ea20000000a00 */
[----:B------:R-:W-:Y:S01]  /*2a300*/  IADD3.X R9, RZ, ~R2, RZ, P1, !PT ;  /* 0x80000002ff097210 */ /* 0x000fe20000ffe4ff */
[----:B------:R-:W-:Y:S01]  /*2a310*/  ULDC UR4, c[0x0][0x154] ;  /* 0x0000550000047ab9 */ /* 0x000fe20000000800 */
[----:B------:R-:W-:Y:S01]  /*2a320*/  MOV R2, R21 ;  /* 0x0000001500027202 */ /* 0x000fe20000000f00 */
[----:B------:R-:W3:Y:S02]  /*2a330*/  F2I.U32.TRUNC.NTZ R11, R11 ;  /* 0x0000000b000b7305 */ /* 0x000ee4000020f000 */
[----:B------:R-:W-:-:S02]  /*2a340*/  IMAD R10, R9, R18, RZ ;  /* 0x00000012090a7224 */ /* 0x000fc400078e02ff */
[----:B------:R-:W4:Y:S01]  /*2a350*/  LDC R13, c[0x0][0x144] ;  /* 0x00005100ff0d7b82 */ /* 0x000f220000000800 */
[----:B------:R-:W-:-:S04]  /*2a360*/  IMAD.WIDE.U32 R2, R5, R18, R2 ;  /* 0x0000001205027225 */ /* 0x000fc800078e0002 */
[----:B------:R-:W-:Y:S02]  /*2a370*/  IMAD R5, R5, R19, R10 ;  /* 0x0000001305057224 */ /* 0x000fe400078e020a */
[----:B------:R-:W-:Y:S01]  /*2a380*/  IMAD.MOV.U32 R10, RZ, RZ, -0x1 ;  /* 0xffffffffff0a7424 */ /* 0x000fe200078e00ff */
[----:B------:R-:W5:Y:S02]  /*2a390*/  LDC R16, c[0x0][0x8b0] ;  /* 0x00022c00ff107b82 */ /* 0x000f640000000800 */
[----:B------:R-:W-:Y:S02]  /*2a3a0*/  IADD3 R3, R3, R5, RZ ;  /* 0x0000000503037210 */ /* 0x000fe40007ffe0ff */
[----:B------:R-:W-:Y:S02]  /*2a3b0*/  I2FP.F32.U32 R5, R8 ;  /* 0x0000000800057245 */ /* 0x000fe40000201000 */
[----:B-1----:R-:W-:Y:S02]  /*2a3c0*/  SHF.R.U64 R12, R2, R20, R3 ;  /* 0x00000014020c7219 */ /* 0x002fe40000001203 */
[----:B------:R-:W1:Y:S01]  /*2a3d0*/  LDC R9, c[0x0][0x900] ;  /* 0x00024000ff097b82 */ /* 0x000e620000000800 */
[----:B---3--:R-:W-:Y:S01]  /*2a3e0*/  IADD3 R2, -R11, RZ, RZ ;  /* 0x000000ff0b027210 */ /* 0x008fe20007ffe1ff */
[----:B------:R-:W-:Y:S01]  /*2a3f0*/  FMUL R5, R5, UR4 ;  /* 0x0000000405057c20 */ /* 0x000fe20008400000 */
[----:B--2---:R-:W-:-:S02]  /*2a400*/  ISETP.NE.U32.AND P1, PT, R22, RZ, PT ;  /* 0x000000ff1600720c */ /* 0x004fc40003f25070 */
[----:B------:R-:W-:Y:S02]  /*2a410*/  SHF.R.U32.HI R3, RZ, R20, R3 ;  /* 0x00000014ff037219 */ /* 0x000fe40000011603 */
[----:B------:R-:W-:Y:S01]  /*2a420*/  ISETP.NE.AND.EX P1, PT, R23, RZ, PT, P1 ;  /* 0x000000ff1700720c */ /* 0x000fe20003f25310 */
[----:B------:R-:W2:Y:S01]  /*2a430*/  LDC R19, c[0x0][0x148] ;  /* 0x00005200ff137b82 */ /* 0x000ea20000000800 */
[----:B----4-:R-:W-:Y:S01]  /*2a440*/  IMAD R20, R13, R2, R4 ;  /* 0x000000020d147224 */ /* 0x010fe200078e0204 */
[----:B------:R-:W-:-:S06]  /*2a450*/  MOV R4, 0x1 ;  /* 0x0000000100047802 */ /* 0x000fcc0000000f00 */
[----:B------:R-:W3:Y:S01]  /*2a460*/  LDC R18, c[0x0][0x8a8] ;  /* 0x00022a00ff127b82 */ /* 0x000ee20000000800 */
[-CC-:B-----5:R-:W-:Y:S02]  /*2a470*/  SHF.R.U64 R15, R12, R16.reuse, R3.reuse ;  /* 0x000000100c0f7219 */ /* 0x1a0fe40000001203 */
[----:B------:R-:W-:Y:S02]  /*2a480*/  SHF.R.U32.HI R2, RZ, R16, R3 ;  /* 0x00000010ff027219 */ /* 0x000fe40000011603 */
[----:B------:R4:W1:Y:S03]  /*2a490*/  F2I.U32.TRUNC.NTZ R16, R5 ;  /* 0x0000000500107305 */ /* 0x000866000020f000 */
[----:B------:R-:W2:Y:S01]  /*2a4a0*/  LDC R21, c[0x0][0x8f0] ;  /* 0x00023c00ff157b82 */ /* 0x000ea20000000800 */
[-C--:B-1----:R-:W-:Y:S02]  /*2a4b0*/  SHF.L.U32 R10, R10, R9.reuse, RZ ;  /* 0x000000090a0a7219 */ /* 0x082fe400000006ff */
[----:B------:R-:W-:-:S02]  /*2a4c0*/  SHF.R.U64 R17, R15, R9, R2 ;  /* 0x000000090f117219 */ /* 0x000fc40000001202 */
[-C--:B------:R-:W-:Y:S02]  /*2a4d0*/  SHF.R.U32.HI R3, RZ, R9.reuse, R2 ;  /* 0x00000009ff037219 */ /* 0x080fe40000011602 */
[----:B------:R-:W-:Y:S01]  /*2a4e0*/  SHF.L.U32 R25, R4, R9, RZ ;  /* 0x0000000904197219 */ /* 0x000fe200000006ff */
[----:B------:R-:W1:Y:S01]  /*2a4f0*/  LDC R24, c[0x0][0x8e0] ;  /* 0x00023800ff187b82 */ /* 0x000e620000000800 */
[----:B------:R-:W-:Y:S02]  /*2a500*/  LOP3.LUT R26, RZ, R10, RZ, 0x33, !PT ;  /* 0x0000000aff1a7212 */ /* 0x000fe400078e33ff */
[----:B------:R-:W-:-:S05]  /*2a510*/  MOV R2, R17 ;  /* 0x0000001100027202 */ /* 0x000fca0000000f00 */
[----:B------:R-:W1:Y:S01]  /*2a520*/  LDC R27, c[0x0][0x8b8] ;  /* 0x00022e00ff1b7b82 */ /* 0x000e620000000800 */
        /* <DEDUP_REMOVED lines=11> */
.L_x_999:
[----:B------:R-:W4:Y:S01]  /*2a5e0*/  LDC R4, c[0x0][0x904] ;  /* 0x00024100ff047b82 */ /* 0x000f220000000800 */
[----:B--2---:R-:W-:Y:S01]  /*2a5f0*/  SHF.R.U64 R3, R2, R21, R3 ;  /* 0x0000001502037219 */ /* 0x004fe20000001203 */
[----:B------:R-:W-:Y:S01]  /*2a600*/  IMAD.MOV.U32 R10, RZ, RZ, R14 ;  /* 0x000000ffff0a7224 */ /* 0x000fe200078e000e */
[----:B------:R-:W-:Y:S02]  /*2a610*/  LOP3.LUT R2, R15, R26, RZ, 0xc0, !PT ;  /* 0x0000001a0f027212 */ /* 0x000fe400078ec0ff */
[----:B------:R-:W-:Y:S02]  /*2a620*/  IADD3 R16, -R16, RZ, RZ ;  /* 0x000000ff10107210 */ /* 0x000fe40007ffe1ff */
[----:B---3--:R-:W-:Y:S02]  /*2a630*/  IADD3 R5, R18, -0x1, RZ ;  /* 0xffffffff12057810 */ /* 0x008fe40007ffe0ff */
[----:B------:R-:W-:Y:S02]  /*2a640*/  MOV R9, 0x1 ;  /* 0x0000000100097802 */ /* 0x000fe40000000f00 */
[----:B------:R-:W-:-:S02]  /*2a650*/  LOP3.LUT R5, R12, R5, RZ, 0xc0, !PT ;  /* 0x000000050c057212 */ /* 0x000fc400078ec0ff */
[----:B----4-:R-:W-:Y:S02]  /*2a660*/  ISETP.NE.AND P1, PT, R4, 0x1, PT ;  /* 0x000000010400780c */ /* 0x010fe40003f25270 */
[----:B------:R-:W-:Y:S01]  /*2a670*/  IADD3 R4, -R3, RZ, RZ ;  /* 0x000000ff03047210 */ /* 0x000fe20007ffe1ff */
[----:B------:R-:W-:-:S04]  /*2a680*/  IMAD R3, R25, R3, R2 ;  /* 0x0000000319037224 */ /* 0x000fc800078e0202 */
[----:B-1----:R-:W-:-:S04]  /*2a690*/  IMAD R2, R4, R24, R17 ;  /* 0x0000001804027224 */ /* 0x002fc800078e0211 */
[----:B------:R-:W-:Y:S02]  /*2a6a0*/  IMAD R4, R2, R18, R5 ;  /* 0x0000001202047224 */ /* 0x000fe400078e0205 */
[----:B------:R-:W-:-:S04]  /*2a6b0*/  @P1 IMAD R20, R19, R16, R8 ;  /* 0x0000001013141224 */ /* 0x000fc800078e0208 */
[----:B------:R-:W-:-:S05]  /*2a6c0*/  IMAD R3, R3, R27, R20 ;  /* 0x0000001b03037224 */ /* 0x000fca00078e0214 */
[----:B------:R-:W-:Y:S02]  /*2a6d0*/  SEL R2, R4, R3, !P1 ;  /* 0x0000000304027207 */ /* 0x000fe40004800000 */
[----:B------:R-:W-:-:S07]  /*2a6e0*/  SEL R3, R3, R4, !P1 ;  /* 0x0000000403037207 */ /* 0x000fce0004800000 */
.L_x_997:
[----:B------:R-:W-:-:S08]  /*2a6f0*/  NOP ;  /* 0x0000000000007918 */ /* 0x000fd00000000000 */
[----:B------:R-:W1:-:S00]  /*2a700*/  USETMAXREG.DEALLOC.CTAPOOL 0x18 ;  /* 0x00000018000079c8 */ /* 0x000e4000080e0500 */
[----:B-1----:R-:W-:-:S13]  /*2a710*/  ISETP.NE.AND P1, PT, R0, 0x1, PT ;  /* 0x000000010000780c */ /* 0x002fda0003f25270 */
[----:B------:R-:W-:Y:S05]  /*2a720*/  @!P1 BRA `(.L_x_10) ;  /* 0x0000003000f89947 */ /* 0x000fea0003800000 */
[----:B------:R-:W-:Y:S05]  /*2a730*/  @!P4 BRA `(.L_x_1000) ;  /* 0x000000240020c947 */ /* 0x000fea0003800000 */
[----:B------:R-:W-:-:S13]  /*2a740*/  ISETP.NE.OR P0, PT, R0, 0x2, P0 ;  /* 0x000000020000780c */ /* 0x000fda0000705670 */
[----:B------:R-:W-:Y:S05]  /*2a750*/  @P0 BRA `(.L_x_10) ;  /* 0x0000003000ec0947 */ /* 0x000fea0003800000 */
[----:B------:R-:W-:-:S13]  /*2a760*/  LOP3.LUT P1, RZ, R9, 0xff, RZ, 0xc0, !PT ;  /* 0x000000ff09ff7812 */ /* 0x000fda000782c0ff */
[----:B------:R-:W-:Y:S05]  /*2a770*/  @!P1 BRA `(.L_x_1001) ;  /* 0x0000000000189947 */ /* 0x000fea0003800000 */
[----:B------:R-:W-:Y:S01]  /*2a780*/  UMOV UR4, 0x400 ;  /* 0x0000040000047882 */ /* 0x000fe20000000000 */
[----:B------:R-:W-:Y:S01]  /*2a790*/  MOV R0, RZ ;  /* 0x000000ff00007202 */ /* 0x000fe20000000f00 */
[----:B------:R-:W-:-:S03]  /*2a7a0*/  ULEA UR4, UR37, UR4, 0x18 ;  /* 0x0000000425047291 */ /* 0x000fc6000f8ec03f */
[----:B------:R-:W-:-:S06]  /*2a7b0*/  SHF.L.U32 R0, R0, 0x1f, RZ ;  /* 0x0000001f00007819 */ /* 0x000fcc00000006ff */
[----:B------:R-:W1:Y:S02]  /*2a7c0*/  SYNCS.PHASECHK.TRANS64.TRYWAIT P0, [UR4+0x78], R0 ;  /* 0x00007800ff0075a7 */ /* 0x000e640008000144 */
[----:B-1----:R-:W-:Y:S05]  /*2a7d0*/  @!P0 BRA `(.L_x_1002) ;  /* 0x0000003800448947 */ /* 0x002fea0003800000 */
.L_x_1001:
[----:B-1----:R-:W-:Y:S01]  /*2a7e0*/  PRMT R0, RZ, 0x7610, R0 ;  /* 0x00007610ff007816 */ /* 0x002fe20000000000 */
[----:B------:R-:W-:Y:S06]  /*2a7f0*/  @P3 BRA `(.L_x_1003) ;  /* 0x0000000000243947 */ /* 0x000fec0003800000 */
[----:B------:R-:W-:Y:S02]  /*2a800*/  ULDC.64 UR4, c[0x0][0x588] ;  /* 0x0001620000047ab9 */ /* 0x000fe40000000a00 */
[----:B------:R-:W-:-:S04]  /*2a810*/  ISETP.NE.U32.AND P0, PT, RZ, UR4, PT ;  /* 0x00000004ff007c0c */ /* 0x000fc8000bf05070 */
[----:B------:R-:W-:-:S13]  /*2a820*/  ISETP.NE.AND.EX P0, PT, RZ, UR5, PT, P0 ;  /* 0x00000005ff007c0c */ /* 0x000fda000bf05300 */
[----:B------:R-:W-:Y:S05]  /*2a830*/  @!P0 BRA `(.L_x_1004) ;  /* 0x00000000000c8947 */ /* 0x000fea0003800000 */
[----:B------:R2:W5:Y:S01]  /*2a840*/  LDG.E R6, desc[UR54][R6.64] ;  /* 0x0000003606067981 */ /* 0x000562000c1e1900 */
[----:B------:R-:W-:Y:S01]  /*2a850*/  MOV R0, 0x1 ;  /* 0x0000000100007802 */ /* 0x000fe20000000f00 */
[----:B------:R-:W-:Y:S06]  /*2a860*/  BRA `(.L_x_1003) ;  /* 0x0000000000087947 */ /* 0x000fec0003800000 */
.L_x_1004:
[----:B------:R-:W1:Y:S01]  /*2a870*/  LDC R6, c[0x0][0x580] ;  /* 0x00016000ff067b82 */ /* 0x000e620000000800 */
[----:B------:R-:W-:-:S07]  /*2a880*/  MOV R0, 0x1 ;  /* 0x0000000100007802 */ /* 0x000fce0000000f00 */
.L_x_1003:
[----:B------:R-:W-:Y:S05]  /*2a890*/  @!P1 BRA `(.L_x_1005) ;  /* 0x00000020004c9947 */ /* 0x000fea0003800000 */
[----:B------:R-:W3:Y:S01]  /*2a8a0*/  LDL R5, [R1+0x214] ;  /* 0x0002140001057983 */ /* 0x000ee20000100800 */
[----:B------:R-:W4:Y:S01]  /*2a8b0*/  LDC R17, c[0x0][0x900] ;  /* 0x00024000ff117b82 */ /* 0x000f220000000800 */
[----:B------:R-:W-:Y:S01]  /*2a8c0*/  MOV R4, 0xffffffff ;  /* 0xffffffff00047802 */ /* 0x000fe20000000f00 */
[----:B------:R-:W-:Y:S01]  /*2a8d0*/  ULDC.64 UR30, c[0x0][0x198] ;  /* 0x00006600001e7ab9 */ /* 0x000fe20000000a00 */
[----:B------:R-:W-:Y:S01]  /*2a8e0*/  MOV R8, 0x1 ;  /* 0x0000000100087802 */ /* 0x000fe20000000f00 */
[----:B------:R-:W-:Y:S01]  /*2a8f0*/  ULDC.64 UR6, c[0x0][0x588] ;  /* 0x0001620000067ab9 */ /* 0x000fe20000000a00 */
[----:B------:R-:W-:Y:S01]  /*2a900*/  ULDC.64 UR14, c[0x0][0x590] ;  /* 0x00016400000e7ab9 */ /* 0x000fe20000000a00 */
[----:B------:R-:W-:Y:S02]  /*2a910*/  ULDC.64 UR4, c[0x0][0x8f8] ;  /* 0x00023e0000047ab9 */ /* 0x000fe40000000a00 */
[----:B------:R-:W2:Y:S01]  /*2a920*/  LDC R18, c[0x0][0x8a8] ;  /* 0x00022a00ff127b82 */ /* 0x000ea20000000800 */
[----:B----4-:R-:W-:-:S02]  /*2a930*/  SHF.L.U32 R4, R4, R17, RZ ;  /* 0x0000001104047219 */ /* 0x010fc400000006ff */
[----:B------:R-:W-:Y:S02]  /*2a940*/  SHF.L.U32 R17, R8, R17, RZ ;  /* 0x0000001108117219 */ /* 0x000fe400000006ff */
[----:B------:R-:W-:Y:S02]  /*2a950*/  LOP3.LUT R14, RZ, R4, RZ, 0x33, !PT ;  /* 0x00000004ff0e7212 */ /* 0x000fe400078e33ff */
[----:B--2---:R-:W-:Y:S02]  /*2a960*/  IADD3 R18, R18, -0x1, RZ ;  /* 0xffffffff12127810 */ /* 0x004fe40007ffe0ff */
[----:B---3--:R-:W-:-:S07]  /*2a970*/  LOP3.LUT R16, R5, 0x2, RZ, 0xfc, !PT ;  /* 0x0000000205107812 */ /* 0x008fce00078efcff */
.L_x_1109:
[----:B------:R-:W-:Y:S02]  /*2a980*/  ISETP.NE.U32.AND P0, PT, RZ, UR14, PT ;  /* 0x0000000eff007c0c */ /* 0x000fe4000bf05070 */
[----:B------:R-:W-:Y:S02]  /*2a990*/  R2UR UR51, R3 ;  /* 0x00000000033372ca */ /* 0x000fe400000e0000 */
[----:B------:R-:W-:Y:S02]  /*2a9a0*/  R2UR UR50, R2 ;  /* 0x00000000023272ca */ /* 0x000fe400000e0000 */
[----:B------:R-:W-:-:S09]  /*2a9b0*/  ISETP.NE.AND.EX P0, PT, RZ, UR15, PT, P0 ;  /* 0x0000000fff007c0c */ /* 0x000fd2000bf05300 */
[----:B------:R-:W-:Y:S02]  /*2a9c0*/  USHF.L.U32 UR51, UR51, 0x8, URZ ;  /* 0x0000000833337899 */ /* 0x000fe4000800063f */
[----:B------:R-:W-:Y:S02]  /*2a9d0*/  USHF.L.U32 UR50, UR50, 0x8, URZ ;  /* 0x0000000832327899 */ /* 0x000fe4000800063f */
[----:B------:R-:W-:Y:S10]  /*2a9e0*/  @!P0 BRA `(.L_x_1006) ;  /* 0x00000000002c8947 */ /* 0x000ff40003800000 */
[----:B------:R-:W-:-:S04]  /*2a9f0*/  ISETP.NE.U32.AND P1, PT, RZ, UR6, PT ;  /* 0x00000006ff007c0c */ /* 0x000fc8000bf25070 */
[----:B------:R-:W-:-:S13]  /*2aa00*/  ISETP.NE.AND.EX P1, PT, RZ, UR7, PT, P1 ;  /* 0x00000007ff007c0c */ /* 0x000fda000bf25310 */
[----:B------:R-:W-:Y:S05]  /*2aa10*/  @!P1 BRA `(.L_x_1007) ;  /* 0x0000000000189947 */ /* 0x000fea0003800000 */
[----:B------:R-:W2:Y:S01]  /*2aa20*/  LDC.64 R2, c[0x0][0x588] ;  /* 0x00016200ff027b82 */ /* 0x000ea20000000a00 */
[----:B------:R-:W-:-:S04]  /*2aa30*/  IMAD R5, R10, UR14, RZ ;  /* 0x0000000e0a057c24 */ /* 0x000fc8000f8e02ff */
[----:B--2---:R-:W-:-:S05]  /*2aa40*/  IMAD.WIDE R2, R5, 0x4, R2 ;  /* 0x0000000405027825 */ /* 0x004fca00078e0202 */
[----:B-1---5:R2:W5:Y:S01]  /*2aa50*/  LDG.E R6, desc[UR54][R2.64] ;  /* 0x0000003602067981 */ /* 0x022562000c1e1900 */
[----:B------:R-:W-:Y:S01]  /*2aa60*/  MOV R0, 0x1 ;  /* 0x0000000100007802 */ /* 0x000fe20000000f00 */
[----:B------:R-:W-:Y:S06]  /*2aa70*/  BRA `(.L_x_1006) ;  /* 0x0000000000087947 */ /* 0x000fec0003800000 */
.L_x_1007:
[----:B-1---5:R-:W3:Y:S01]  /*2aa80*/  LDC R6, c[0x0][0x580] ;  /* 0x00016000ff067b82 */ /* 0x022ee20000000800 */
[----:B------:R-:W-:-:S07]  /*2aa90*/  MOV R0, 0x1 ;  /* 0x0000000100007802 */ /* 0x000fce0000000f00 */
.L_x_1006:
[----:B------:R-:W-:Y:S05]  /*2aaa0*/  @!P0 BRA `(.L_x_1008) ;  /* 0x00000000001c8947 */ /* 0x000fea0003800000 */
[----:B------:R-:W-:-:S13]  /*2aab0*/  LOP3.LUT P2, RZ, R0, 0xff, RZ, 0xc0, !PT ;  /* 0x000000ff00ff7812 */ /* 0x000fda000784c0ff */
[----:B--2---:R-:W2:Y:S02]  /*2aac0*/  @!P2 LDC.64 R2, c[0x0][0x588] ;  /* 0x00016200ff02ab82 */ /* 0x004ea40000000a00 */
[----:B--2---:R-:W-:-:S04]  /*2aad0*/  @!P2 ISETP.NE.U32.AND P0, PT, R2, RZ, PT ;  /* 0x000000ff0200a20c */ /* 0x004fc80003f05070 */
[----:B------:R-:W-:Y:S02]  /*2aae0*/  @!P2 ISETP.NE.AND.EX P1, PT, R3, RZ, PT, P0 ;  /* 0x000000ff0300a20c */ /* 0x000fe40003f25300 */
[----:B-1-3-5:R-:W-:Y:S02]  /*2aaf0*/  @P2 FSETP.EQ.AND P0, PT, R6, RZ, PT ;  /* 0x000000ff0600220b */ /* 0x02afe40003f02000 */
[----:B------:R-:W-:Y:S01]  /*2ab00*/  @!P2 PLOP3.LUT P0, PT, P1, PT, PT, 0x8, 0x0 ;  /* 0x000000000000a81c */ /* 0x000fe20000f0e170 */
[----:B------:R-:W-:-:S12]  /*2ab10*/  BRA `(.L_x_1009) ;  /* 0x0000000000047947 */ /* 0x000fd80003800000 */
.L_x_1008:
[----:B-1-3-5:R-:W-:-:S13]  /*2ab20*/  FSETP.EQ.AND P0, PT, R6, RZ, PT ;  /* 0x000000ff0600720b */ /* 0x02afda0003f02000 */
.L_x_1009:
[----:B------:R-:W-:Y:S02]  /*2ab30*/  ISETP.NE.AND P2, PT, R16, 0x3, PT ;  /* 0x000000031000780c */ /* 0x000fe40003f45270 */
[----:B------:R-:W-:-:S04]  /*2ab40*/  ELECT P1, URZ, PT ;  /* 0x00000000003f782f */ /* 0x000fc80003820000 */
[----:B------:R-:W-:-:S07]  /*2ab50*/  PLOP3.LUT P0, PT, P1, P0, PT, 0x20, 0x0 ;  /* 0x000000000000781c */ /* 0x000fce0000f00470 */
[----:B------:R-:W-:Y:S06]  /*2ab60*/  @!P2 BRA `(.L_x_1010) ;  /* 0x000000000004a947 */ /* 0x000fec0003800000 */
[----:B------:R-:W-:Y:S01]  /*2ab70*/  BPT.TRAP 0x1 ;  /* 0x000000040000795c */ /* 0x000fe20000300000 */
.L_x_1010:
[----:B------:R-:W1:Y:S01]  /*2ab80*/  S2UR UR37, SR_CgaCtaId ;  /* 0x00000000002579c3 */ /* 0x000e620000008800 */
[----:B------:R-:W-:Y:S01]  /*2ab90*/  UMOV UR13, 0x400 ;  /* 0x00000400000d7882 */ /* 0x000fe20000000000 */
[----:B--2---:R-:W-:-:S04]  /*2aba0*/  MOV R2, 0x1 ;  /* 0x0000000100027802 */ /* 0x004fc80000000f00 */
[----:B------:R-:W-:Y:S01]  /*2abb0*/  SHF.L.U32 R2, R2, 0x1f, RZ ;  /* 0x0000001f02027819 */ /* 0x000fe200000006ff */
[----:B-1----:R-:W-:-:S09]  /*2abc0*/  ULEA UR13, UR37, UR13, 0x18 ;  /* 0x0000000d250d7291 */ /* 0x002fd2000f8ec03f */
[----:B------:R-:W1:Y:S02]  /*2abd0*/  SYNCS.PHASECHK.TRANS64.TRYWAIT P1, [UR13+0x50], R2 ;  /* 0x00005002ff0075a7 */ /* 0x000e64000802014d */
[----:B-1----:R-:W-:Y:S05]  /*2abe0*/  @!P1 BRA `(.L_x_1011) ;  /* 0x0000003400589947 */ /* 0x002fea0003800000 */
.L_x_1152:
[----:B------:R-:W-:Y:S04]  /*2abf0*/  BSSY B0, `(.L_x_1012) ;  /* 0x000000e000007945 */ /* 0x000fe80003800000 */
[----:B------:R-:W-:Y:S05]  /*2ac00*/  @!P0 BRA `(.L_x_1013) ;  /* 0x0000000000308947 */ /* 0x000fea0003800000 */
[----:B------:R-:W-:Y:S01]  /*2ac10*/  R2UR UR52, R10 ;  /* 0x000000000a3472ca */ /* 0x000fe200000e0000 */
[----:B------:R-:W-:Y:S02]  /*2ac20*/  UIADD3 UR8, UP0, UR30, 0x3f0, URZ ;  /* 0x000003f01e087890 */ /* 0x000fe4000ff1e03f */
[----:B------:R-:W-:Y:S02]  /*2ac30*/  UIADD3 UR48, UR13, 0x200, URZ ;  /* 0x000002000d307890 */ /* 0x000fe4000fffe03f */
[----:B------:R-:W-:Y:S02]  /*2ac40*/  UIADD3 UR49, UR13, 0x30, URZ ;  /* 0x000000300d317890 */ /* 0x000fe4000fffe03f */
[----:B------:R-:W-:Y:S01]  /*2ac50*/  UIADD3.X UR9, URZ, UR31, URZ, UP0, !UPT ;  /* 0x0000001f3f097290 */ /* 0x000fe200087fe43f */
[----:B------:R-:W-:Y:S01]  /*2ac60*/  UMOV UR10, 0x0 ;  /* 0x00000000000a7882 */ /* 0x000fe20000000000 */
[----:B------:R-:W-:-:S07]  /*2ac70*/  UMOV UR11, 0x10000000 ;  /* 0x10000000000b7882 */ /* 0x000fce0000000000 */
[----:B------:R2:W-:Y:S02]  /*2ac80*/  UTMALDG.3D [UR48], [UR8], desc[UR10] ;  /* 0x00000a30080075b4 */ /* 0x0005e40008011000 */
[----:B--2---:R-:W-:Y:S05]  /*2ac90*/  @!P2 BRA `(.L_x_1014) ;  /* 0x000000000004a947 */ /* 0x004fea0003800000 */
[----:B------:R-:W-:Y:S01]  /*2aca0*/  BPT.TRAP 0x1 ;  /* 0x000000040000795c */ /* 0x000fe20000300000 */
.L_x_1014:
[----:B-1----:R-:W1:Y:S02]  /*2acb0*/  LDC R3, c[0x0][0x800] ;  /* 0x00020000ff037b82 */ /* 0x002e640000000800 */
[----:B-1----:R2:W-:Y:S02]  /*2acc0*/  SYNCS.ARRIVE.TRANS64.RED.A0TR RZ, [UR13+0x30], R3 ;  /* 0x00003003ffff79a7 */ /* 0x0025e4000830040d */
.L_x_1013:
[----:B------:R-:W-:Y:S05]  /*2acd0*/  BSYNC B0 ;  /* 0x0000000000007941 */ /* 0x000fea0003800000 */
.L_x_1012:
[----:B------:R-:W-:Y:S05]  /*2ace0*/  @!P2 BRA `(.L_x_1015) ;  /* 0x000000000004a947 */ /* 0x000fea0003800000 */
[----:B------:R-:W-:Y:S01]  /*2acf0*/  BPT.TRAP 0x1 ;  /* 0x000000040000795c */ /* 0x000fe20000300000 */
.L_x_1015:
[----:B------:R-:W-:-:S04]  /*2ad00*/  UIADD3 UR41, UR13, 0x30, URZ ;  /* 0x000000300d297890 */ /* 0x000fc8000fffe03f */
[----:B------:R-:W-:-:S09]  /*2ad10*/  UPRMT UR29, UR37, 0x654, UR41 ;  /* 0x00000654251d7896 */ /* 0x000fd20008000029 */
[----:B------:R-:W-:Y:S01]  /*2ad20*/  SYNCS.ARRIVE.TRANS64.RED.A1T0 RZ, [UR29], RZ ;  /* 0x000000ffffff79a7 */ /* 0x000fe2000810041d */
[----:B------:R-:W-:Y:S05]  /*2ad30*/  @!P2 BRA `(.L_x_1016) ;  /* 0x000000000004a947 */ /* 0x000fea0003800000 */
[----:B------:R-:W-:Y:S01]  /*2ad40*/  BPT.TRAP 0x1 ;  /* 0x000000040000795c */ /* 0x000fe20000300000 */
.L_x_1016:
[----:B------:R-:W3:Y:S02]  /*2ad50*/  SYNCS.PHASECHK.TRANS64.TRYWAIT P1, [UR13+0x58], R2 ;  /* 0x00005802ff0075a7 */ /* 0x000ee4000802014d */
[----:B---3--:R-:W-:Y:S05]  /*2ad60*/  @!P1 BRA `(.L_x_1017) ;  /* 0x0000003400109947 */ /* 0x008fea0003800000 */
.L_x_1153:
[----:B------:R-:W-:Y:S04]  /*2ad70*/  BSSY B0, `(.L_x_1018) ;  /* 0x0000010000007945 */ /* 0x000fe80003800000 */
[----:B------:R-:W-:Y:S05]  /*2ad80*/  @!P0 BRA `(.L_x_1019) ;  /* 0x0000000000388947 */ /* 0x000fea0003800000 */
[----:B------:R-:W-:Y:S01]  /*2ad90*/  UIADD3 UR16, UP0, UR30, 0x3f0, URZ ;  /* 0x000003f01e107890 */ /* 0x000fe2000ff1e03f */
[----:B------:R-:W-:Y:S01]  /*2ada0*/  R2UR UR12, R10 ;  /* 0x000000000a0c72ca */ /* 0x000fe200000e0000 */
[----:B------:R-:W-:Y:S02]  /*2adb0*/  UIADD3 UR11, UR51, 0x80, URZ ;  /* 0x00000080330b7890 */ /* 0x000fe4000fffe03f */
[----:B------:R-:W-:Y:S02]  /*2adc0*/  UIADD3 UR8, UR13, 0x2200, URZ ;  /* 0x000022000d087890 */ /* 0x000fe4000fffe03f */
[----:B------:R-:W-:Y:S02]  /*2add0*/  UIADD3 UR9, UR13, 0x38, URZ ;  /* 0x000000380d097890 */ /* 0x000fe4000fffe03f */
[----:B------:R-:W-:Y:S01]  /*2ade0*/  UIADD3.X UR17, URZ, UR31, URZ, UP0, !UPT ;  /* 0x0000001f3f117290 */ /* 0x000fe200087fe43f */
[----:B------:R-:W-:Y:S01]  /*2adf0*/  UMOV UR18, 0x0 ;  /* 0x0000000000127882 */ /* 0x000fe20000000000 */
[----:B------:R-:W-:Y:S01]  /*2ae00*/  UMOV UR19, 0x10000000 ;  /* 0x1000000000137882 */ /* 0x000fe20000000000 */
[----:B------:R-:W-:-:S06]  /*2ae10*/  UMOV UR10, UR50 ;  /* 0x00000032000a7c82 */ /* 0x000fcc0008000000 */
[----:B------:R3:W-:Y:S02]  /*2ae20*/  UTMALDG.3D [UR8], [UR16], desc[UR18] ;  /* 0x00001208100075b4 */ /* 0x0007e40008011000 */
[----:B---3--:R-:W-:Y:S05]  /*2ae30*/  @!P2 BRA `(.L_x_1020) ;  /* 0x000000000004a947 */ /* 0x008fea0003800000 */
[----:B------:R-:W-:Y:S01]  /*2ae40*/  BPT.TRAP 0x1 ;  /* 0x000000040000795c */ /* 0x000fe20000300000 */
.L_x_1020:
[----:B-12---:R-:W1:Y:S02]  /*2ae50*/  LDC R3, c[0x0][0x800] ;  /* 0x00020000ff037b82 */ /* 0x006e640000000800 */
[----:B-1----:R3:W-:Y:S02]  /*2ae60*/  SYNCS.ARRIVE.TRANS64.RED.A0TR RZ, [UR13+0x38], R3 ;  /* 0x00003803ffff79a7 */ /* 0x0027e4000830040d */
.L_x_1019:
[----:B------:R-:W-:Y:S05]  /*2ae70*/  BSYNC B0 ;  /* 0x0000000000007941 */ /* 0x000fea0003800000 */
.L_x_1018:
[----:B------:R-:W-:Y:S05]  /*2ae80*/  @!P2 BRA `(.L_x_1021) ;  /* 0x000000000004a947 */ /* 0x000fea0003800000 */
[----:B------:R-:W-:Y:S01]  /*2ae90*/  BPT.TRAP 0x1 ;  /* 0x000000040000795c */ /* 0x000fe20000300000 */
.L_x_1021:
[----:B------:R-:W-:Y:S02]  /*2aea0*/  UIADD3 UR33, UR13, 0x38, URZ ;  /* 0x000000380d217890 */ /* 0x000fe4000fffe03f */
[----:B------:R-:W-:Y:S02]  /*2aeb0*/  UIADD3 UR10, UR50, 0x20, URZ ;  /* 0x00000020320a7890 */ /* 0x000fe4000fffe03f */
[----:B------:R-:W-:-:S09]  /*2aec0*/  UPRMT UR23, UR37, 0x654, UR33 ;  /* 0x0000065425177896 */ /* 0x000fd20008000021 */
[----:B------:R-:W-:Y:S01]  /*2aed0*/  SYNCS.ARRIVE.TRANS64.RED.A1T0 RZ, [UR23], RZ ;  /* 0x000000ffffff79a7 */ /* 0x000fe20008100417 */
[----:B------:R-:W-:Y:S05]  /*2aee0*/  @!P2 BRA `(.L_x_1022) ;  /* 0x000000000004a947 */ /* 0x000fea0003800000 */
[----:B------:R-:W-:Y:S01]  /*2aef0*/  BPT.TRAP 0x1 ;  /* 0x000000040000795c */ /* 0x000fe20000300000 */
.L_x_1022:
[----:B------:R-:W4:Y:S02]  /*2af00*/  SYNCS.PHASECHK.TRANS64.TRYWAIT P1, [UR13+0x60], R2 ;  /* 0x00006002ff0075a7 */ /* 0x000f24000802014d */
[----:B----4-:R-:W-:Y:S05]  /*2af10*/  @!P1 BRA `(.L_x_1023) ;  /* 0x0000003000bc9947 */ /* 0x010fea0003800000 */
.L_x_1154:
        /* <DEDUP_REMOVED lines=8> */
[----:B------:R-:W-:Y:S01]  /*2afa0*/  UMOV UR19, 0x10000000 ;  /* 0x1000000000137882 */ /* 0x000fe20000000000 */
[----:B------:R-:W-:-:S06]  /*2afb0*/  UMOV UR11, UR51 ;  /* 0x00000033000b7c82 */ /* 0x000fcc0008000000 */
[----:B------:R4:W-:Y:S02]  /*2afc0*/  UTMALDG.3D [UR8], [UR16], desc[UR18] ;  /* 0x00001208100075b4 */ /* 0x0009e40008011000 */
[----:B----4-:R-:W-:Y:S05]  /*2afd0*/  @!P2 BRA `(.L_x_1026) ;  /* 0x000000000004a947 */ /* 0x010fea0003800000 */
[----:B------:R-:W-:Y:S01]  /*2afe0*/  BPT.TRAP 0x1 ;  /* 0x000000040000795c */ /* 0x000fe20000300000 */
.L_x_1026:
[----:B-123--:R-:W1:Y:S02]  /*2aff0*/  LDC R3, c[0x0][0x800] ;  /* 0x00020000ff037b82 */ /* 0x00ee640000000800 */
[----:B-1----:R4:W-:Y:S02]  /*2b000*/  SYNCS.ARRIVE.TRANS64.RED.A0TR RZ, [UR13+0x40], R3 ;  /* 0x00004003ffff79a7 */ /* 0x0029e4000830040d */
.L_x_1025:
[----:B------:R-:W-:Y:S05]  /*2b010*/  BSYNC B0 ;  /* 0x0000000000007941 */ /* 0x000fea0003800000 */
.L_x_1024:
[----:B------:R-:W-:Y:S05]  /*2b020*/  @!P2 BRA `(.L_x_1027) ;  /* 0x000000000004a947 */ /* 0x000fea0003800000 */
[----:B------:R-:W-:Y:S01]  /*2b030*/  BPT.TRAP 0x1 ;  /* 0x000000040000795c */ /* 0x000fe20000300000 */
.L_x_1027:
[----:B------:R-:W-:-:S04]  /*2b040*/  UIADD3 UR25, UR13, 0x40, URZ ;  /* 0x000000400d197890 */ /* 0x000fc8000fffe03f */
[----:B------:R-:W-:-:S09]  /*2b050*/  UPRMT UR21, UR37, 0x654, UR25 ;  /* 0x0000065425157896 */ /* 0x000fd20008000019 */
[----:B------:R-:W-:Y:S01]  /*2b060*/  SYNCS.ARRIVE.TRANS64.RED.A1T0 RZ, [UR21], RZ ;  /* 0x000000ffffff79a7 */ /* 0x000fe20008100415 */
[----:B------:R-:W-:Y:S05]  /*2b070*/  @!P2 BRA `(.L_x_1028) ;  /* 0x000000000004a947 */ /* 0x000fea0003800000 */
[----:B------:R-:W-:Y:S01]  /*2b080*/  BPT.TRAP 0x1 ;  /* 0x000000040000795c */ /* 0x000fe20000300000 */
.L_x_1028:
[----:B------:R-:W5:Y:S02]  /*2b090*/  SYNCS.PHASECHK.TRANS64.TRYWAIT P1, [UR13+0x68], R2 ;  /* 0x00006802ff0075a7 */ /* 0x000f64000802014d */
[----:B-----5:R-:W-:Y:S05]  /*2b0a0*/  @!P1 BRA `(.L_x_1029) ;  /* 0x0000003000709947 */ /* 0x020fea0003800000 */
.L_x_1155:
        /* <DEDUP_REMOVED lines=9> */
[----:B------:R-:W-:-:S07]  /*2b140*/  UMOV UR19, 0x10000000 ;  /* 0x1000000000137882 */ /* 0x000fce0000000000 */
[----:B------:R1:W-:Y:S02]  /*2b150*/  UTMALDG.3D [UR8], [UR16], desc[UR18] ;  /* 0x00001208100075b4 */ /* 0x0003e40008011000 */
[----:B-1----:R-:W-:Y:S05]  /*2b160*/  @!P2 BRA `(.L_x_1032) ;  /* 0x000000000004a947 */ /* 0x002fea0003800000 */
[----:B------:R-:W-:Y:S01]  /*2b170*/  BPT.TRAP 0x1 ;  /* 0x000000040000795c */ /* 0x000fe20000300000 */
.L_x_1032:
[----:B--234-:R-:W1:Y:S02]  /*2b180*/  LDC R3, c[0x0][0x800] ;  /* 0x00020000ff037b82 */ /* 0x01ce640000000800 */
[----:B-1----:R1:W-:Y:S02]  /*2b190*/  SYNCS.ARRIVE.TRANS64.RED.A0TR RZ, [UR13+0x48], R3 ;  /* 0x00004803ffff79a7 */ /* 0x0023e4000830040d */
.L_x_1031:
[----:B------:R-:W-:Y:S05]  /*2b1a0*/  BSYNC B0 ;  /* 0x0000000000007941 */ /* 0x000fea0003800000 */
.L_x_1030:
[----:B------:R-:W-:Y:S05]  /*2b1b0*/  @!P2 BRA `(.L_x_1033) ;  /* 0x000000000004a947 */ /* 0x000fea0003800000 */
[----:B------:R-:W-:Y:S01]  /*2b1c0*/  BPT.TRAP 0x1 ;  /* 0x000000040000795c */ /* 0x000fe20000300000 */
.L_x_1033:
[----:B------:R-:W-:Y:S02]  /*2b1d0*/  UIADD3 UR17, UR13, 0x48, URZ ;  /* 0x000000480d117890 */ /* 0x000fe4000fffe03f */
[----:B------:R-:W-:Y:S02]  /*2b1e0*/  UIADD3 UR42, UR50, 0x40, URZ ;  /* 0x00000040322a7890 */ /* 0x000fe4000fffe03f */
[----:B------:R-:W-:-:S09]  /*2b1f0*/  UPRMT UR22, UR37, 0x654, UR17 ;  /* 0x0000065425167896 */ /* 0x000fd20008000011 */
[----:B------:R-:W-:Y:S01]  /*2b200*/  SYNCS.ARRIVE.TRANS64.RED.A1T0 RZ, [UR22], RZ ;  /* 0x000000ffffff79a7 */ /* 0x000fe20008100416 */
[----:B------:R-:W-:Y:S05]  /*2b210*/  @!P2 BRA `(.L_x_1034) ;  /* 0x000000000004a947 */ /* 0x000fea0003800000 */
[----:B------:R-:W-:Y:S01]  /*2b220*/  BPT.TRAP 0x1 ;  /* 0x000000040000795c */ /* 0x000fe20000300000 */
.L_x_1034:
[----:B-1234-:R-:W-:-:S04]  /*2b230*/  SHF.L.U32 R3, RZ, 0x1f, RZ ;  /* 0x0000001fff037819 */ /* 0x01efc800000006ff */
[----:B------:R-:W1:Y:S02]  /*2b240*/  SYNCS.PHASECHK.TRANS64.TRYWAIT P1, [UR13+0x50], R3 ;  /* 0x00005003ff0075a7 */ /* 0x000e64000802014d */
[----:B-1----:R-:W-:Y:S05]  /*2b250*/  @!P1 BRA `(.L_x_1035) ;  /* 0x00000030001c9947 */ /* 0x002fea0003800000 */
.L_x_1156:
[----:B------:R-:W-:Y:S04]  /*2b260*/  BSSY B0, `(.L_x_1036) ;  /* 0x000000e000007945 */ /* 0x000fe80003800000 */
[----:B------:R-:W-:Y:S05]  /*2b270*/  @!P0 BRA `(.L_x_1037) ;  /* 0x0000000000308947 */ /* 0x000fea0003800000 */
[----:B------:R-:W-:Y:S01]  /*2b280*/  R2UR UR44, R10 ;  /* 0x000000000a2c72ca */ /* 0x000fe200000e0000 */
[----:B------:R-:W-:Y:S02]  /*2b290*/  UIADD3 UR8, UP0, UR30, 0x3f0, URZ ;  /* 0x000003f01e087890 */ /* 0x000fe4000ff1e03f */
[----:B------:R-:W-:Y:S02]  /*2b2a0*/  UIADD3 UR40, UR13, 0x200, URZ ;  /* 0x000002000d287890 */ /* 0x000fe4000fffe03f */
[----:B------:R-:W-:Y:S01]  /*2b2b0*/  UIADD3.X UR9, URZ, UR31, URZ, UP0, !UPT ;  /* 0x0000001f3f097290 */ /* 0x000fe200087fe43f */
[----:B------:R-:W-:Y:S01]  /*2b2c0*/  UMOV UR10, 0x0 ;  /* 0x00000000000a7882 */ /* 0x000fe20000000000 */
[----:B------:R-:W-:Y:S01]  /*2b2d0*/  UMOV UR11, 0x10000000 ;  /* 0x10000000000b7882 */ /* 0x000fe20000000000 */
[----:B------:R-:W-:-:S06]  /*2b2e0*/  UMOV UR43, UR51 ;  /* 0x00000033002b7c82 */ /* 0x000fcc0008000000 */
[----:B------:R2:W-:Y:S02]  /*2b2f0*/  UTMALDG.3D [UR40], [UR8], desc[UR10] ;  /* 0x00000a28080075b4 */ /* 0x0005e40008011000 */
[----:B--2---:R-:W-:Y:S05]  /*2b300*/  @!P2 BRA `(.L_x_1038) ;  /* 0x000000000004a947 */ /* 0x004fea0003800000 */
[----:B------:R-:W-:Y:S01]  /*2b310*/  BPT.TRAP 0x1 ;  /* 0x000000040000795c */ /* 0x000fe20000300000 */
.L_x_1038:
[----:B-1----:R-:W1:Y:S02]  /*2b320*/  LDC R4, c[0x0][0x800] ;  /* 0x00020000ff047b82 */ /* 0x002e640000000800 */
[----:B-1----:R2:W-:Y:S02]  /*2b330*/  SYNCS.ARRIVE.TRANS64.RED.A0TR RZ, [UR13+0x30], R4 ;  /* 0x00003004ffff79a7 */ /* 0x0025e4000830040d */
.L_x_1037:
[----:B------:R-:W-:Y:S05]  /*2b340*/  BSYNC B0 ;  /* 0x0000000000007941 */ /* 0x000fea0003800000 */
.L_x_1036:
[----:B------:R-:W-:Y:S05]  /*2b350*/  @!P2 BRA `(.L_x_1039) ;  /* 0x000000000004a947 */ /* 0x000fea0003800000 */
[----:B------:R-:W-:Y:S01]  /*2b360*/  BPT.TRAP 0x1 ;  /* 0x000000040000795c */ /* 0x000fe20000300000 */
.L_x_1039:
[----:B------:R-:W-:Y:S01]  /*2b370*/  SYNCS.ARRIVE.TRANS64.RED.A1T0 RZ, [UR29], RZ ;  /* 0x000000ffffff79a7 */ /* 0x000fe2000810041d */
[----:B------:R-:W-:Y:S05]  /*2b380*/  @!P2 BRA `(.L_x_1040) ;  /* 0x000000000004a947 */ /* 0x000fea0003800000 */
[----:B------:R-:W-:Y:S01]  /*2b390*/  BPT.TRAP 0x1 ;  /* 0x000000040000795c */ /* 0x000fe20000300000 */
.L_x_1040:
[----:B------:R-:W3:Y:S02]  /*2b3a0*/  SYNCS.PHASECHK.TRANS64.TRYWAIT P1, [UR13+0x58], R3 ;  /* 0x00005803ff0075a7 */ /* 0x000ee4000802014d */
[----:B---3--:R-:W-:Y:S05]  /*2b3b0*/  @!P1 BRA `(.L_x_1041) ;  /* 0x0000002c00dc9947 */ /* 0x008fea0003800000 */
.L_x_1157:
        /* <DEDUP_REMOVED lines=13> */
.L_x_1044:
[----:B-12---:R-:W1:Y:S02]  /*2b490*/  LDC R4, c[0x0][0x800] ;  /* 0x00020000ff047b82 */ /* 0x006e640000000800 */
[----:B-1----:R3:W-:Y:S02]  /*2b4a0*/  SYNCS.ARRIVE.TRANS64.RED.A0TR RZ, [UR13+0x38], R4 ;  /* 0x00003804ffff79a7 */ /* 0x0027e4000830040d */
.L_x_1043:
[----:B------:R-:W-:Y:S05]  /*2b4b0*/  BSYNC B0 ;  /* 0x0000000000007941 */ /* 0x000fea0003800000 */
.L_x_1042:
[----:B------:R-:W-:Y:S05]  /*2b4c0*/  @!P2 BRA `(.L_x_1045) ;  /* 0x000000000004a947 */ /* 0x000fea0003800000 */
[----:B------:R-:W-:Y:S01]  /*2b4d0*/  BPT.TRAP 0x1 ;  /* 0x000000040000795c */ /* 0x000fe20000300000 */
.L_x_1045:
[----:B------:R-:W-:Y:S01]  /*2b4e0*/  SYNCS.ARRIVE.TRANS64.RED.A1T0 RZ, [UR23], RZ ;  /* 0x000000ffffff79a7 */ /* 0x000fe20008100417 */
[----:B------:R-:W-:Y:S01]  /*2b4f0*/  UIADD3 UR26, UR50, 0x60, URZ ;  /* 0x00000060321a7890 */ /* 0x000fe2000fffe03f */
[----:B------:R-:W-:Y:S11]  /*2b500*/  @!P2 BRA `(.L_x_1046) ;  /* 0x000000000004a947 */ /* 0x000ff60003800000 */
[----:B------:R-:W-:Y:S01]  /*2b510*/  BPT.TRAP 0x1 ;  /* 0x000000040000795c */ /* 0x000fe20000300000 */
.L_x_1046:
[----:B------:R-:W4:Y:S02]  /*2b520*/  SYNCS.PHASECHK.TRANS64.TRYWAIT P1, [UR13+0x60], R3 ;  /* 0x00006003ff0075a7 */ /* 0x000f24000802014d */
[----:B----4-:R-:W-:Y:S05]  /*2b530*/  @!P1 BRA `(.L_x_1047) ;  /* 0x0000002c00949947 */ /* 0x010fea0003800000 */
.L_x_1158:
        /* <DEDUP_REMOVED lines=12> */
.L_x_1050:
[----:B-123--:R-:W1:Y:S02]  /*2b600*/  LDC R4, c[0x0][0x800] ;  /* 0x00020000ff047b82 */ /* 0x00ee640000000800 */
[----:B-1----:R4:W-:Y:S02]  /*2b610*/  SYNCS.ARRIVE.TRANS64.RED.A0TR RZ, [UR13+0x40], R4 ;  /* 0x00004004ffff79a7 */ /* 0x0029e4000830040d */
.L_x_1049:
[----:B------:R-:W-:Y:S05]  /*2b620*/  BSYNC B0 ;  /* 0x0000000000007941 */ /* 0x000fea0003800000 */
.L_x_1048:
[----:B------:R-:W-:Y:S05]  /*2b630*/  @!P2 BRA `(.L_x_1051) ;  /* 0x000000000004a947 */ /* 0x000fea0003800000 */
[----:B------:R-:W-:Y:S01]  /*2b640*/  BPT.TRAP 0x1 ;  /* 0x000000040000795c */ /* 0x000fe20000300000 */
.L_x_1051:
[----:B------:R-:W-:Y:S01]  /*2b650*/  SYNCS.ARRIVE.TRANS64.RED.A1T0 RZ, [UR21], RZ ;  /* 0x000000ffffff79a7 */ /* 0x000fe20008100415 */
[----:B------:R-:W-:Y:S05]  /*2b660*/  @!P2 BRA `(.L_x_1052) ;  /* 0x000000000004a947 */ /* 0x000fea0003800000 */
[----:B------:R-:W-:Y:S01]  /*2b670*/  BPT.TRAP 0x1 ;  /* 0x000000040000795c */ /* 0x000fe20000300000 */
.L_x_1052:
[----:B------:R-:W5:Y:S02]  /*2b680*/  SYNCS.PHASECHK.TRANS64.TRYWAIT P1, [UR13+0x68], R3 ;  /* 0x00006803ff0075a7 */ /* 0x000f64000802014d */
[----:B-----5:R-:W-:Y:S05]  /*2b690*/  @!P1 BRA `(.L_x_1053) ;  /* 0x0000002c00549947 */ /* 0x020fea0003800000 */
.L_x_1159:
        /* <DEDUP_REMOVED lines=11> */
[----:B-1----:R-:W-:Y:S05]  /*2b750*/  @!P2 BRA `(.L_x_1056) ;  /* 0x000000000004a947 */ /* 0x002fea0003800000 */
[----:B------:R-:W-:Y:S01]  /*2b760*/  BPT.TRAP 0x1 ;  /* 0x000000040000795c */ /* 0x000fe20000300000 */
.L_x_1056:
[----:B--234-:R-:W1:Y:S02]  /*2b770*/  LDC R4, c[0x0][0x800] ;  /* 0x00020000ff047b82 */ /* 0x01ce640000000800 */
[----:B-1----:R1:W-:Y:S02]  /*2b780*/  SYNCS.ARRIVE.TRANS64.RED.A0TR RZ, [UR13+0x48], R4 ;  /* 0x00004804ffff79a7 */ /* 0x0023e4000830040d */
.L_x_1055:
[----:B------:R-:W-:Y:S05]  /*2b790*/  BSYNC B0 ;  /* 0x0000000000007941 */ /* 0x000fea0003800000 */
.L_x_1054:
[----:B------:R-:W-:Y:S05]  /*2b7a0*/  @!P2 BRA `(.L_x_1057) ;  /* 0x000000000004a947 */ /* 0x000fea0003800000 */
[----:B------:R-:W-:Y:S01]  /*2b7b0*/  BPT.TRAP 0x1 ;  /* 0x000000040000795c */ /* 0x000fe20000300000 */
.L_x_1057:
[----:B------:R-:W-:Y:S01]  /*2b7c0*/  SYNCS.ARRIVE.TRANS64.RED.A1T0 RZ, [UR22], RZ ;  /* 0x000000ffffff79a7 */ /* 0x000fe20008100416 */
[----:B------:R-:W-:Y:S01]  /*2b7d0*/  UIADD3 UR10, UR50, 0x80, URZ ;  /* 0x00000080320a7890 */ /* 0x000fe2000fffe03f */
[----:B------:R-:W-:Y:S11]  /*2b7e0*/  @!P2 BRA `(.L_x_1058) ;  /* 0x000000000004a947 */ /* 0x000ff60003800000 */
[----:B------:R-:W-:Y:S01]  /*2b7f0*/  BPT.TRAP 0x1 ;  /* 0x000000040000795c */ /* 0x000fe20000300000 */
.L_x_1058:
[----:B------:R-:W5:Y:S02]  /*2b800*/  SYNCS.PHASECHK.TRANS64.TRYWAIT P1, [UR13+0x50], R2 ;  /* 0x00005002ff0075a7 */ /* 0x000f64000802014d */
[----:B-----5:R-:W-:Y:S05]  /*2b810*/  @!P1 BRA `(.L_x_1059) ;  /* 0x0000002c000c9947 */ /* 0x020fea0003800000 */
.L_x_1160:
        /* <DEDUP_REMOVED lines=8> */
[----:B------:R-:W-:Y:S01]  /*2b8a0*/  UMOV UR9, UR41 ;  /* 0x0000002900097c82 */ /* 0x000fe20008000000 */
[----:B------:R-:W-:-:S05]  /*2b8b0*/  UMOV UR11, UR51 ;  /* 0x00000033000b7c82 */ /* 0x000fca0008000000 */
[----:B------:R1:W-:Y:S02]  /*2b8c0*/  UTMALDG.3D [UR8], [UR18], desc[UR26] ;  /* 0x00001a08120075b4 */ /* 0x0003e40008011000 */
[----:B-1----:R-:W-:Y:S05]  /*2b8d0*/  @!P2 BRA `(.L_x_1062) ;  /* 0x000000000004a947 */ /* 0x002fea0003800000 */
[----:B------:R-:W-:Y:S01]  /*2b8e0*/  BPT.TRAP 0x1 ;  /* 0x000000040000795c */ /* 0x000fe20000300000 */
.L_x_1062:
[----:B--234-:R-:W1:Y:S02]  /*2b8f0*/  LDC R4, c[0x0][0x800] ;  /* 0x00020000ff047b82 */ /* 0x01ce640000000800 */
[----:B-1----:R1:W-:Y:S02]  /*2b900*/  SYNCS.ARRIVE.TRANS64.RED.A0TR RZ, [UR13+0x30], R4 ;  /* 0x00003004ffff79a7 */ /* 0x0023e4000830040d */
.L_x_1061:
[----:B------:R-:W-:Y:S05]  /*2b910*/  BSYNC B0 ;  /* 0x0000000000007941 */ /* 0x000fea0003800000 */
.L_x_1060:
[----:B------:R-:W-:Y:S05]  /*2b920*/  @!P2 BRA `(.L_x_1063) ;  /* 0x000000000004a947 */ /* 0x000fea0003800000 */
[----:B------:R-:W-:Y:S01]  /*2b930*/  BPT.TRAP 0x1 ;  /* 0x000000040000795c */ /* 0x000fe20000300000 */
.L_x_1063:
[----:B------:R-:W-:Y:S01]  /*2b940*/  SYNCS.ARRIVE.TRANS64.RED.A1T0 RZ, [UR29], RZ ;  /* 0x000000ffffff79a7 */ /* 0x000fe2000810041d */
[----:B------:R-:W-:Y:S05]  /*2b950*/  @!P2 BRA `(.L_x_1064) ;  /* 0x000000000004a947 */ /* 0x000fea0003800000 */
[----:B------:R-:W-:Y:S01]  /*2b960*/  BPT.TRAP 0x1 ;  /* 0x000000040000795c */ /* 0x000fe20000300000 */
.L_x_1064:
[----:B------:R-:W5:Y:S02]  /*2b970*/  SYNCS.PHASECHK.TRANS64.TRYWAIT P1, [UR13+0x58], R2 ;  /* 0x00005802ff0075a7 */ /* 0x000f64000802014d */
[----:B-----5:R-:W-:Y:S05]  /*2b980*/  @!P1 BRA `(.L_x_1065) ;  /* 0x0000002800c89947 */ /* 0x020fea0003800000 */
.L_x_1161:
        /* <DEDUP_REMOVED lines=13> */
.L_x_1068:
[----:B--234-:R-:W1:Y:S02]  /*2ba60*/  LDC R4, c[0x0][0x800] ;  /* 0x00020000ff047b82 */ /* 0x01ce640000000800 */
[----:B-1----:R1:W-:Y:S02]  /*2ba70*/  SYNCS.ARRIVE.TRANS64.RED.A0TR RZ, [UR13+0x38], R4 ;  /* 0x00003804ffff79a7 */ /* 0x0023e4000830040d */
.L_x_1067:
[----:B------:R-:W-:Y:S05]  /*2ba80*/  BSYNC B0 ;  /* 0x0000000000007941 */ /* 0x000fea0003800000 */
.L_x_1066:
[----:B------:R-:W-:Y:S05]  /*2ba90*/  @!P2 BRA `(.L_x_1069) ;  /* 0x000000000004a947 */ /* 0x000fea0003800000 */
[----:B------:R-:W-:Y:S01]  /*2baa0*/  BPT.TRAP 0x1 ;  /* 0x000000040000795c */ /* 0x000fe20000300000 */
.L_x_1069:
[----:B------:R-:W-:Y:S01]  /*2bab0*/  SYNCS.ARRIVE.TRANS64.RED.A1T0 RZ, [UR23], RZ ;  /* 0x000000ffffff79a7 */ /* 0x000fe20008100417 */
[----:B------:R-:W-:Y:S01]  /*2bac0*/  UIADD3 UR10, UR50, 0xa0, URZ ;  /* 0x000000a0320a7890 */ /* 0x000fe2000fffe03f */
[----:B------:R-:W-:Y:S11]  /*2bad0*/  @!P2 BRA `(.L_x_1070) ;  /* 0x000000000004a947 */ /* 0x000ff60003800000 */
[----:B------:R-:W-:Y:S01]  /*2bae0*/  BPT.TRAP 0x1 ;  /* 0x000000040000795c */ /* 0x000fe20000300000 */
.L_x_1070:
[----:B------:R-:W5:Y:S02]  /*2baf0*/  SYNCS.PHASECHK.TRANS64.TRYWAIT P1, [UR13+0x60], R2 ;  /* 0x00006002ff0075a7 */ /* 0x000f64000802014d */
[----:B-----5:R-:W-:Y:S05]  /*2bb00*/  @!P1 BRA `(.L_x_1071) ;  /* 0x0000002800809947 */ /* 0x020fea0003800000 */
.L_x_1162:
        /* <DEDUP_REMOVED lines=13> */
.L_x_1074:
[----:B--234-:R-:W1:Y:S02]  /*2bbe0*/  LDC R4, c[0x0][0x800] ;  /* 0x00020000ff047b82 */ /* 0x01ce640000000800 */
[----:B-1----:R1:W-:Y:S02]  /*2bbf0*/  SYNCS.ARRIVE.TRANS64.RED.A0TR RZ, [UR13+0x40], R4 ;  /* 0x00004004ffff79a7 */ /* 0x0023e4000830040d */
.L_x_1073:
[----:B------:R-:W-:Y:S05]  /*2bc00*/  BSYNC B0 ;  /* 0x0000000000007941 */ /* 0x000fea0003800000 */
.L_x_1072:
[----:B------:R-:W-:Y:S05]  /*2bc10*/  @!P2 BRA `(.L_x_1075) ;  /* 0x000000000004a947 */ /* 0x000fea0003800000 */
[----:B------:R-:W-:Y:S01]  /*2bc20*/  BPT.TRAP 0x1 ;  /* 0x000000040000795c */ /* 0x000fe20000300000 */
.L_x_1075:
[----:B------:R-:W-:Y:S01]  /*2bc30*/  SYNCS.ARRIVE.TRANS64.RED.A1T0 RZ, [UR21], RZ ;  /* 0x000000ffffff79a7 */ /* 0x000fe20008100415 */
[----:B------:R-:W-:Y:S05]  /*2bc40*/  @!P2 BRA `(.L_x_1076) ;  /* 0x000000000004a947 */ /* 0x000fea0003800000 */
[----:B------:R-:W-:Y:S01]  /*2bc50*/  BPT.TRAP 0x1 ;  /* 0x000000040000795c */ /* 0x000fe20000300000 */
.L_x_1076:
[----:B------:R-:W5:Y:S02]  /*2bc60*/  SYNCS.PHASECHK.TRANS64.TRYWAIT P1, [UR13+0x68], R2 ;  /* 0x00006802ff0075a7 */ /* 0x000f64000802014d */
[----:B-----5:R-:W-:Y:S05]  /*2bc70*/  @!P1 BRA `(.L_x_1077) ;  /* 0x00000028003c9947 */ /* 0x020fea0003800000 */
.L_x_1163:
        /* <DEDUP_REMOVED lines=13> */
.L_x_1080:
[----:B------:R-:W1:Y:S02]  /*2bd50*/  LDC R2, c[0x0][0x800] ;  /* 0x00020000ff027b82 */ /* 0x000e640000000800 */
[----:B-1----:R1:W-:Y:S02]  /*2bd60*/  SYNCS.ARRIVE.TRANS64.RED.A0TR RZ, [UR13+0x48], R2 ;  /* 0x00004802ffff79a7 */ /* 0x0023e4000830040d */
.L_x_1079:
[----:B------:R-:W-:Y:S05]  /*2bd70*/  BSYNC B0 ;  /* 0x0000000000007941 */ /* 0x000fea0003800000 */
.L_x_1078:
[----:B------:R-:W-:Y:S05]  /*2bd80*/  @!P2 BRA `(.L_x_1081) ;  /* 0x000000000004a947 */ /* 0x000fea0003800000 */
[----:B------:R-:W-:Y:S01]  /*2bd90*/  BPT.TRAP 0x1 ;  /* 0x000000040000795c */ /* 0x000fe20000300000 */
.L_x_1081:
[----:B------:R-:W-:Y:S01]  /*2bda0*/  SYNCS.ARRIVE.TRANS64.RED.A1T0 RZ, [UR22], RZ ;  /* 0x000000ffffff79a7 */ /* 0x000fe20008100416 */
[----:B------:R-:W-:Y:S01]  /*2bdb0*/  UIADD3 UR10, UR50, 0xc0, URZ ;  /* 0x000000c0320a7890 */ /* 0x000fe2000fffe03f */
[----:B------:R-:W-:Y:S11]  /*2bdc0*/  @!P2 BRA `(.L_x_1082) ;  /* 0x000000000004a947 */ /* 0x000ff60003800000 */
[----:B------:R-:W-:Y:S01]  /*2bdd0*/  BPT.TRAP 0x1 ;  /* 0x000000040000795c */ /* 0x000fe20000300000 */
.L_x_1082:
[----:B------:R-:W5:Y:S02]  /*2bde0*/  SYNCS.PHASECHK.TRANS64.TRYWAIT P1, [UR13+0x50], R3 ;  /* 0x00005003ff0075a7 */ /* 0x000f64000802014d */
[----:B-----5:R-:W-:Y:S05]  /*2bdf0*/  @!P1 BRA `(.L_x_1083) ;  /* 0x0000002400f49947 */ /* 0x020fea0003800000 */
.L_x_1164:
        /* <DEDUP_REMOVED lines=13> */
.L_x_1086:
[----:B------:R-:W1:Y:S02]  /*2bed0*/  LDC R2, c[0x0][0x800] ;  /* 0x00020000ff027b82 */ /* 0x000e640000000800 */
[----:B-1----:R1:W-:Y:S02]  /*2bee0*/  SYNCS.ARRIVE.TRANS64.RED.A0TR RZ, [UR13+0x30], R2 ;  /* 0x00003002ffff79a7 */ /* 0x0023e4000830040d */
.L_x_1085:
[----:B------:R-:W-:Y:S05]  /*2bef0*/  BSYNC B0 ;  /* 0x0000000000007941 */ /* 0x000fea0003800000 */
.L_x_1084:
[----:B------:R-:W-:Y:S05]  /*2bf00*/  @!P2 BRA `(.L_x_1087) ;  /* 0x000000000004a947 */ /* 0x000fea0003800000 */
[----:B------:R-:W-:Y:S01]  /*2bf10*/  BPT.TRAP 0x1 ;  /* 0x000000040000795c */ /* 0x000fe20000300000 */
.L_x_1087:
[----:B------:R-:W-:Y:S01]  /*2bf20*/  SYNCS.ARRIVE.TRANS64.RED.A1T0 RZ, [UR29], RZ ;  /* 0x000000ffffff79a7 */ /* 0x000fe2000810041d */
[----:B------:R-:W-:Y:S05]  /*2bf30*/  @!P2 BRA `(.L_x_1088) ;  /* 0x000000000004a947 */ /* 0x000fea0003800000 */
[----:B------:R-:W-:Y:S01]  /*2bf40*/  BPT.TRAP 0x1 ;  /* 0x000000040000795c */ /* 0x000fe20000300000 */
.L_x_1088:
[----:B------:R-:W5:Y:S02]  /*2bf50*/  SYNCS.PHASECHK.TRANS64.TRYWAIT P1, [UR13+0x58], R3 ;  /* 0x00005803ff0075a7 */ /* 0x000f64000802014d */
[----:B-----5:R-:W-:Y:S05]  /*2bf60*/  @!P1 BRA `(.L_x_1089) ;  /* 0x0000002400b09947 */ /* 0x020fea0003800000 */
.L_x_1165:
        /* <DEDUP_REMOVED lines=13> */
.L_x_1092:
[----:B------:R-:W1:Y:S02]  /*2c040*/  LDC R2, c[0x0][0x800] ;  /* 0x00020000ff027b82 */ /* 0x000e640000000800 */
[----:B-1----:R1:W-:Y:S02]  /*2c050*/  SYNCS.ARRIVE.TRANS64.RED.A0TR RZ, [UR13+0x38], R2 ;  /* 0x00003802ffff79a7 */ /* 0x0023e4000830040d */
.L_x_1091:
[----:B------:R-:W-:Y:S05]  /*2c060*/  BSYNC B0 ;  /* 0x0000000000007941 */ /* 0x000fea0003800000 */
.L_x_1090:
[----:B------:R-:W-:Y:S05]  /*2c070*/  @!P2 BRA `(.L_x_1093) ;  /* 0x000000000004a947 */ /* 0x000fea0003800000 */
[----:B------:R-:W-:Y:S01]  /*2c080*/  BPT.TRAP 0x1 ;  /* 0x000000040000795c */ /* 0x000fe20000300000 */
.L_x_1093:
[----:B------:R-:W-:Y:S01]  /*2c090*/  SYNCS.ARRIVE.TRANS64.RED.A1T0 RZ, [UR23], RZ ;  /* 0x000000ffffff79a7 */ /* 0x000fe20008100417 */
[----:B------:R-:W-:Y:S01]  /*2c0a0*/  UIADD3 UR10, UR50, 0xe0, URZ ;  /* 0x000000e0320a7890 */ /* 0x000fe2000fffe03f */
[----:B------:R-:W-:Y:S11]  /*2c0b0*/  @!P2 BRA `(.L_x_1094) ;  /* 0x000000000004a947 */ /* 0x000ff60003800000 */
[----:B------:R-:W-:Y:S01]  /*2c0c0*/  BPT.TRAP 0x1 ;  /* 0x000000040000795c */ /* 0x000fe20000300000 */
.L_x_1094:
[----:B------:R-:W5:Y:S02]  /*2c0d0*/  SYNCS.PHASECHK.TRANS64.TRYWAIT P1, [UR13+0x60], R3 ;  /* 0x00006003ff0075a7 */ /* 0x000f64000802014d */
[----:B-----5:R-:W-:Y:S05]  /*2c0e0*/  @!P1 BRA `(.L_x_1095) ;  /* 0x0000002400689947 */ /* 0x020fea0003800000 */
.L_x_1166:
        /* <DEDUP_REMOVED lines=13> */
.L_x_1098:
[----:B------:R-:W1:Y:S02]  /*2c1c0*/  LDC R2, c[0x0][0x800] ;  /* 0x00020000ff027b82 */ /* 0x000e640000000800 */
[----:B-1----:R1:W-:Y:S02]  /*2c1d0*/  SYNCS.ARRIVE.TRANS64.RED.A0TR RZ, [UR13+0x40], R2 ;  /* 0x00004002ffff79a7 */ /* 0x0023e4000830040d */
.L_x_1097:
[----:B------:R-:W-:Y:S05]  /*2c1e0*/  BSYNC B0 ;  /* 0x0000000000007941 */ /* 0x000fea0003800000 */
.L_x_1096:
[----:B------:R-:W-:Y:S05]  /*2c1f0*/  @!P2 BRA `(.L_x_1099) ;  /* 0x000000000004a947 */ /* 0x000fea0003800000 */
[----:B------:R-:W-:Y:S01]  /*2c200*/  BPT.TRAP 0x1 ;  /* 0x000000040000795c */ /* 0x000fe20000300000 */
.L_x_1099:
[----:B------:R-:W-:Y:S01]  /*2c210*/  SYNCS.ARRIVE.TRANS64.RED.A1T0 RZ, [UR21], RZ ;  /* 0x000000ffffff79a7 */ /* 0x000fe20008100415 */
[----:B------:R-:W-:Y:S05]  /*2c220*/  @!P2 BRA `(.L_x_1100) ;  /* 0x000000000004a947 */ /* 0x000fea0003800000 */
[----:B------:R-:W-:Y:S01]  /*2c230*/  BPT.TRAP 0x1 ;  /* 0x000000040000795c */ /* 0x000fe20000300000 */
.L_x_1100:
[----:B------:R-:W5:Y:S02]  /*2c240*/  SYNCS.PHASECHK.TRANS64.TRYWAIT P1, [UR13+0x68], R3 ;  /* 0x00006803ff0075a7 */ /* 0x000f64000802014d */
[----:B-----5:R-:W-:Y:S05]  /*2c250*/  @!P1 BRA `(.L_x_1101) ;  /* 0x0000002400249947 */ /* 0x020fea0003800000 */
.L_x_1167:
        /* <DEDUP_REMOVED lines=13> */
.L_x_1104:
[----:B------:R-:W1:Y:S02]  /*2c330*/  LDC R2, c[0x0][0x800] ;  /* 0x00020000ff027b82 */ /* 0x000e640000000800 */
[----:B-1----:R1:W-:Y:S02]  /*2c340*/  SYNCS.ARRIVE.TRANS64.RED.A0TR RZ, [UR13+0x48], R2 ;  /* 0x00004802ffff79a7 */ /* 0x0023e4000830040d */
.L_x_1103:
[----:B------:R-:W-:Y:S05]  /*2c350*/  BSYNC B0 ;  /* 0x0000000000007941 */ /* 0x000fea0003800000 */
.L_x_1102:
[----:B------:R-:W-:Y:S05]  /*2c360*/  @!P2 BRA `(.L_x_1105) ;  /* 0x000000000004a947 */ /* 0x000fea0003800000 */
[----:B------:R-:W-:Y:S01]  /*2c370*/  BPT.TRAP 0x1 ;  /* 0x000000040000795c */ /* 0x000fe20000300000 */
.L_x_1105:
[----:B------:R-:W5:Y:S01]  /*2c380*/  LDL.LU R15, [R1+0x204] ;  /* 0x00020400010f7983 */ /* 0x000f620000300800 */
[----:B------:R-:W-:Y:S03]  /*2c390*/  SYNCS.ARRIVE.TRANS64.RED.A1T0 RZ, [UR22], RZ ;  /* 0x000000ffffff79a7 */ /* 0x000fe60008100416 */
[----:B------:R-:W5:Y:S01]  /*2c3a0*/  LDL.LU R13, [R1+0x200] ;  /* 0x00020000010d7983 */ /* 0x000f620000300800 */
[----:B-1234-:R-:W-:Y:S01]  /*2c3b0*/  PRMT R4, RZ, 0x7610, R4 ;  /* 0x00007610ff047816 */ /* 0x01efe20000000004 */
[----:B------:R-:W-:Y:S01]  /*2c3c0*/  IMAD.MOV.U32 R3, RZ, RZ, -0x1 ;  /* 0xffffffffff037424 */ /* 0x000fe200078e00ff */
[----:B------:R-:W-:Y:S02]  /*2c3d0*/  MOV R2, 0xffffffff ;  /* 0xffffffff00027802 */ /* 0x000fe40000000f00 */
[----:B------:R-:W-:Y:S02]  /*2c3e0*/  MOV R10, 0xffffffff ;  /* 0xffffffff000a7802 */ /* 0x000fe40000000f00 */
[----:B-----5:R-:W-:-:S04]  /*2c3f0*/  IADD3 R13, P0, R13, UR46, RZ ;  /* 0x0000002e0d0d7c10 */ /* 0x020fc8000ff1e0ff */
[----:B------:R-:W-:Y:S01]  /*2c400*/  IADD3.X R15, R15, UR38, RZ, P0, !PT ;  /* 0x000000260f0f7c10 */ /* 0x000fe200087fe4ff */
[----:B------:R1:W-:Y:S01]  /*2c410*/  STL [R1+0x200], R13 ;  /* 0x0002000d01007387 */ /* 0x0003e20000100800 */
[----:B------:R-:W-:-:S03]  /*2c420*/  ISETP.GE.U32.AND P0, PT, R13, UR4, PT ;  /* 0x000000040d007c0c */ /* 0x000fc6000bf06070 */
[----:B------:R1:W-:Y:S01]  /*2c430*/  STL [R1+0x204], R15 ;  /* 0x0002040f01007387 */ /* 0x0003e20000100800 */
[----:B------:R-:W-:-:S13]  /*2c440*/  ISETP.GE.U32.AND.EX P0, PT, R15, UR5, PT, P0 ;  /* 0x000000050f007c0c */ /* 0x000fda000bf06100 */
[----:B-1----:R-:W-:Y:S05]  /*2c450*/  @P0 BRA `(.L_x_1106) ;  /* 0x0000000400540947 */ /* 0x002fea0003800000 */
[----:B------:R-:W1:Y:S01]  /*2c460*/  LDC.64 R8, c[0x0][0x8d0] ;  /* 0x00023400ff087b82 */ /* 0x000e620000000a00 */
[----:B------:R-:W-:Y:S02]  /*2c470*/  MOV R2, R13 ;  /* 0x0000000d00027202 */ /* 0x000fe40000000f00 */
[----:B------:R-:W-:Y:S02]  /*2c480*/  MOV R3, R15 ;  /* 0x0000000f00037202 */ /* 0x000fe40000000f00 */
[----:B-1----:R-:W-:-:S04]  /*2c490*/  ISETP.NE.U32.AND P0, PT, R8, RZ, PT ;  /* 0x000000ff0800720c */ /* 0x002fc80003f05070 */
[----:B------:R-:W-:-:S13]  /*2c4a0*/  ISETP.NE.AND.EX P0, PT, R9, RZ, PT, P0 ;  /* 0x000000ff0900720c */ /* 0x000fda0003f05300 */
[----:B------:R-:W-:Y:S05]  /*2c4b0*/  @!P0 BRA `(.L_x_1107) ;  /* 0x0000000000288947 */ /* 0x000fea0003800000 */
[----:B------:R-:W1:Y:S02]  /*2c4c0*/  LDC R2, c[0x0][0x8dc] ;  /* 0x00023700ff027b82 */ /* 0x000e640000000800 */
[----:B-1----:R-:W-:-:S04]  /*2c4d0*/  IADD3 R3, P0, R13, R2, RZ ;  /* 0x000000020d037210 */ /* 0x002fc80007f1e0ff */
[----:B------:R-:W-:-:S05]  /*2c4e0*/  IADD3.X R7, RZ, R15, RZ, P0, !PT ;  /* 0x0000000fff077210 */ /* 0x000fca00007fe4ff */
[----:B------:R-:W-:-:S04]  /*2c4f0*/  IMAD.WIDE.U32 R4, R7, R8, RZ ;  /* 0x0000000807047225 */ /* 0x000fc800078e00ff */
[----:B------:R-:W-:-:S04]  /*2c500*/  IMAD.WIDE.U32 R4, P0, R3, R9, R4 ;  /* 0x0000000903047225 */ /* 0x000fc80007800004 */
[----:B------:R-:W-:Y:S01]  /*2c510*/  IMAD.WIDE.U32 R2, R3, R8, RZ ;  /* 0x0000000803027225 */ /* 0x000fe200078e00ff */
[----:B------:R-:W-:-:S04]  /*2c520*/  MOV R2, R5 ;  /* 0x0000000500027202 */ /* 0x000fc80000000f00 */
[----:B------:R-:W-:Y:S02]  /*2c530*/  IADD3 RZ, P1, R3, R4, RZ ;  /* 0x0000000403ff7210 */ /* 0x000fe40007f3e0ff */
[----:B------:R-:W-:-:S03]  /*2c540*/  IADD3.X R3, RZ, RZ, RZ, P0, !PT ;  /* 0x000000ffff037210 */ /* 0x000fc600007fe4ff */
[----:B------:R-:W-:-:S08]  /*2c550*/  IMAD.WIDE.U32.X R2, R7, R9, R2, P1 ;  /* 0x0000000907027225 */ /* 0x000fd000008e0402 */
.L_x_1107:
[----:B------:R-:W1:Y:S01]  /*2c560*/  S2R R7, SR_CTAID.X ;  /* 0x0000000000077919 */ /* 0x000e620000002500 */
[----:B------:R-:W2:Y:S01]  /*2c570*/  LDC R11, c[0x0][0x904] ;  /* 0x00024100ff0b7b82 */ /* 0x000ea20000000800 */
[----:B------:R-:W-:Y:S01]  /*2c580*/  ULDC UR8, c[0x0][0x150] ;  /* 0x0000540000087ab9 */ /* 0x000fe20000000800 */
[----:B------:R-:W3:Y:S06]  /*2c590*/  S2R R4, SR_CTAID.Y ;  /* 0x0000000000047919 */ /* 0x000eec0000002600 */
[----:B------:R-:W4:Y:S08]  /*2c5a0*/  LDC R10, c[0x0][0x144] ;  /* 0x00005100ff0a7b82 */ /* 0x000f300000000800 */
[----:B------:R-:W5:Y:S01]  /*2c5b0*/  LDC R8, c[0x0][0x8d8] ;  /* 0x00023600ff087b82 */ /* 0x000f620000000800 */
[----:B--2---:R-:W-:-:S02]  /*2c5c0*/  ISETP.NE.AND P2, PT, R11, 0x1, PT ;  /* 0x000000010b00780c */ /* 0x004fc40003f45270 */
[----:B-1----:R-:W-:-:S05]  /*2c5d0*/  I2FP.F32.U32 R5, R7 ;  /* 0x0000000700057245 */ /* 0x002fca0000201000 */
[----:B------:R-:W-:Y:S01]  /*2c5e0*/  FMUL R9, R5, UR8 ;  /* 0x0000000805097c20 */ /* 0x000fe20008400000 */
[----:B---3--:R-:W-:Y:S01]  /*2c5f0*/  I2FP.F32.U32 R5, R4 ;  /* 0x0000000400057245 */ /* 0x008fe20000201000 */
[----:B------:R-:W-:-:S04]  /*2c600*/  ULDC UR8, c[0x0][0x154] ;  /* 0x0000550000087ab9 */ /* 0x000fc80000000800 */
[----:B------:R-:W1:Y:S01]  /*2c610*/  F2I.U32.TRUNC.NTZ R9, R9 ;  /* 0x0000000900097305 */ /* 0x000e62000020f000 */
[----:B------:R-:W-:Y:S02]  /*2c620*/  FMUL R12, R5, UR8 ;  /* 0x00000008050c7c20 */ /* 0x000fe40008400000 */
[----:B------:R-:W2:Y:S05]  /*2c630*/  LDC R5, c[0x0][0x148] ;  /* 0x00005200ff057b82 */ /* 0x000eaa0000000800 */
[----:B------:R-:W3:Y:S01]  /*2c640*/  F2I.U32.TRUNC.NTZ R12, R12 ;  /* 0x0000000c000c7305 */ /* 0x000ee2000020f000 */
[----:B-1----:R-:W-:-:S05]  /*2c650*/  IADD3 R11, -R9, RZ, RZ ;  /* 0x000000ff090b7210 */ /* 0x002fca0007ffe1ff */
[----:B----4-:R-:W-:Y:S01]  /*2c660*/  IMAD R7, R10, R11, R7 ;  /* 0x0000000b0a077224 */ /* 0x010fe200078e0207 */
[----:B---3--:R-:W-:Y:S02]  /*2c670*/  IADD3 R10, -R12, RZ, RZ ;  /* 0x000000ff0c0a7210 */ /* 0x008fe40007ffe1ff */
[----:B------:R-:W1:Y:S03]  /*2c680*/  LDC R12, c[0x0][0x8c0] ;  /* 0x00023000ff0c7b82 */ /* 0x000e660000000800 */
[----:B--2---:R-:W-:Y:S01]  /*2c690*/  @P2 IMAD R7, R5, R10, R4 ;  /* 0x0000000a05072224 */ /* 0x004fe200078e0204 */
[-CC-:B-----5:R-:W-:Y:S02]  /*2c6a0*/  SHF.R.U64 R10, R2, R8.reuse, R3.reuse ;  /* 0x00000008020a7219 */ /* 0x1a0fe40000001203 */
[----:B------:R-:W-:Y:S02]  /*2c6b0*/  SHF.R.U32.HI R8, RZ, R8, R3 ;  /* 0x00000008ff087219 */ /* 0x000fe40000011603 */
[----:B------:R-:W2:Y:S01]  /*2c6c0*/  LDC.64 R4, c[0x0][0x8c8] ;  /* 0x00023200ff047b82 */ /* 0x000ea20000000a00 */
[----:B------:R-:W-:-:S05]  /*2c6d0*/  IADD3 R9, P0, RZ, -R10, RZ ;  /* 0x8000000aff097210 */ /* 0x000fca0007f1e0ff */
[----:B------:R-:W-:-:S04]  /*2c6e0*/  IMAD.X R3, RZ, RZ, ~R8, P0 ;  /* 0x000000ffff037224 */ /* 0x000fc800000e0e08 */
[----:B--2---:R-:W-:Y:S01]  /*2c6f0*/  IMAD R2, R3, R4, RZ ;  /* 0x0000000403027224 */ /* 0x004fe200078e02ff */
[----:B------:R-:W-:-:S03]  /*2c700*/  MOV R3, R15 ;  /* 0x0000000f00037202 */ /* 0x000fc60000000f00 */
[----:B------:R-:W-:Y:S01]  /*2c710*/  IMAD R5, R9, R5, R2 ;  /* 0x0000000509057224 */ /* 0x000fe200078e0202 */
[----:B------:R-:W-:-:S05]  /*2c720*/  MOV R2, R13 ;  /* 0x0000000d00027202 */ /* 0x000fca0000000f00 */
[----:B------:R-:W-:Y:S02]  /*2c730*/  IMAD.WIDE.U32 R2, R9, R4, R2 ;  /* 0x0000000409027225 */ /* 0x000fe400078e0002 */
[----:B------:R-:W2:Y:S03]  /*2c740*/  LDC.64 R8, c[0x0][0x8e8] ;  /* 0x00023a00ff087b82 */ /* 0x000ea60000000a00 */
[----:B------:R-:W-:-:S04]  /*2c750*/  IADD3 R5, R3, R5, RZ ;  /* 0x0000000503057210 */ /* 0x000fc80007ffe0ff */
[-CC-:B-1----:R-:W-:Y:S01]  /*2c760*/  SHF.R.U64 R11, R2, R12.reuse, R5.reuse ;  /* 0x0000000c020b7219 */ /* 0x182fe20000001205 */
[----:B------:R-:W1:Y:S01]  /*2c770*/  LDC R4, c[0x0][0x8b0] ;  /* 0x00022c00ff047b82 */ /* 0x000e620000000800 */
[----:B------:R-:W-:-:S07]  /*2c780*/  SHF.R.U32.HI R5, RZ, R12, R5 ;  /* 0x0000000cff057219 */ /* 0x000fce0000011605 */
[----:B------:R-:W3:Y:S01]  /*2c790*/  LDC R3, c[0x0][0x900] ;  /* 0x00024000ff037b82 */ /* 0x000ee20000000800 */
[----:B--2---:R-:W-:-:S04]  /*2c7a0*/  ISETP.NE.U32.AND P0, PT, R8, RZ, PT ;  /* 0x000000ff0800720c */ /* 0x004fc80003f05070 */
[----:B------:R-:W-:Y:S02]  /*2c7b0*/  ISETP.NE.AND.EX P0, PT, R9, RZ, PT, P0 ;  /* 0x000000ff0900720c */ /* 0x000fe40003f05300 */
[-CC-:B-1----:R-:W-:Y:S02]  /*2c7c0*/  SHF.R.U64 R12, R11, R4.reuse, R5.reuse ;  /* 0x000000040b0c7219 */ /* 0x182fe40000001205 */
[----:B------:R-:W-:-:S04]  /*2c7d0*/  SHF.R.U32.HI R4, RZ, R4, R5 ;  /* 0x00000004ff047219 */ /* 0x000fc80000011605 */
[-CC-:B---3--:R-:W-:Y:S02]  /*2c7e0*/  SHF.R.U64 R13, R12, R3.reuse, R4.reuse ;  /* 0x000000030c0d7219 */ /* 0x188fe40000001204 */
[----:B------:R-:W-:Y:S02]  /*2c7f0*/  SHF.R.U32.HI R3, RZ, R3, R4 ;  /* 0x00000003ff037219 */ /* 0x000fe40000011604 */
[----:B------:R-:W-:Y:S01]  /*2c800*/  MOV R2, R13 ;  /* 0x0000000d00027202 */ /* 0x000fe20000000f00 */
[----:B------:R-:W-:Y:S06]  /*2c810*/  @!P0 BRA `(.L_x_1108) ;  /* 0x0000000000288947 */ /* 0x000fec0003800000 */
        /* <DEDUP_REMOVED lines=10> */
.L_x_1108:
[----:B------:R-:W1:Y:S01]  /*2c8c0*/  LDC R4, c[0x0][0x8f0] ;  /* 0x00023c00ff047b82 */ /* 0x000e620000000800 */
[----:B------:R-:W-:Y:S02]  /*2c8d0*/  LOP3.LUT R12, R12, R14, RZ, 0xc0, !PT ;  /* 0x0000000e0c0c7212 */ /* 0x000fe400078ec0ff */
[----:B------:R-:W-:-:S05]  /*2c8e0*/  LOP3.LUT R11, R11, R18, RZ, 0xc0, !PT ;  /* 0x000000120b0b7212 */ /* 0x000fca00078ec0ff */
[----:B------:R-:W2:Y:S01]  /*2c8f0*/  LDC R8, c[0x0][0x8e0] ;  /* 0x00023800ff087b82 */ /* 0x000ea20000000800 */
[----:B-1----:R-:W-:-:S07]  /*2c900*/  SHF.R.U64 R3, R2, R4, R3 ;  /* 0x0000000402037219 */ /* 0x002fce0000001203 */
[----:B------:R-:W1:Y:S01]  /*2c910*/  LDC R4, c[0x0][0x8b8] ;  /* 0x00022e00ff047b82 */ /* 0x000e620000000800 */
[----:B------:R-:W-:Y:S01]  /*2c920*/  IMAD R12, R17, R3, R12 ;  /* 0x00000003110c7224 */ /* 0x000fe200078e020c */
[----:B------:R-:W-:-:S06]  /*2c930*/  IADD3 R3, -R3, RZ, RZ ;  /* 0x000000ff03037210 */ /* 0x000fcc0007ffe1ff */
[----:B------:R-:W3:Y:S01]  /*2c940*/  LDC R2, c[0x0][0x8a8] ;  /* 0x00022a00ff027b82 */ /* 0x000ee20000000800 */
[----:B--2---:R-:W-:Y:S02]  /*2c950*/  IMAD R13, R3, R8, R13 ;  /* 0x00000008030d7224 */ /* 0x004fe400078e020d */
[----:B-1----:R-:W-:Y:S02]  /*2c960*/  IMAD R4, R12, R4, R7 ;  /* 0x000000040c047224 */ /* 0x002fe400078e0207 */
[----:B---3--:R-:W-:-:S05]  /*2c970*/  IMAD R13, R13, R2, R11 ;  /* 0x000000020d0d7224 */ /* 0x008fca00078e020b */
[----:B------:R-:W-:Y:S02]  /*2c980*/  SEL R2, R13, R4, !P2 ;  /* 0x000000040d027207 */ /* 0x000fe40005000000 */
[----:B------:R-:W-:Y:S02]  /*2c990*/  SEL R3, R4, R13, !P2 ;  /* 0x0000000d04037207 */ /* 0x000fe40005000000 */
[----:B------:R-:W-:-:S07]  /*2c9a0*/  MOV R4, 0x1 ;  /* 0x0000000100047802 */ /* 0x000fce0000000f00 */
.L_x_1106:
[----:B------:R-:W-:-:S13]  /*2c9b0*/  LOP3.LUT P0, RZ, R4, 0xff, RZ, 0xc0, !PT ;  /* 0x000000ff04ff7812 */ /* 0x000fda000780c0ff */
[----:B------:R-:W-:Y:S05]  /*2c9c0*/  @P0 BRA `(.L_x_1109) ;  /* 0xffffffdc00ec0947 */ /* 0x000fea000383ffff */
.L_x_1005:
[----:B------:R-:W-:-:S13]  /*2c9d0*/  ELECT P0, URZ, PT ;  /* 0x00000000003f782f */ /* 0x000fda0003800000 */
[----:B------:R-:W-:Y:S05]  /*2c9e0*/  @!P0 BRA `(.L_x_10) ;  /* 0x0000001000488947 */ /* 0x000fea0003800000 */
[----:B------:R-:W3:Y:S02]  /*2c9f0*/  LDL.LU R4, [R1+0x214] ;  /* 0x0002140001047983 */ /* 0x000ee40000300800 */
[----:B---3--:R-:W-:-:S04]  /*2ca00*/  LOP3.LUT R0, R4, 0x2, RZ, 0xfc, !PT ;  /* 0x0000000204007812 */ /* 0x008fc800078efcff */
[----:B------:R-:W-:-:S13]  /*2ca10*/  ISETP.NE.AND P1, PT, R0, 0x3, PT ;  /* 0x000000030000780c */ /* 0x000fda0003f25270 */
[----:B------:R-:W-:Y:S05]  /*2ca20*/  @!P1 BRA `(.L_x_1110) ;  /* 0x0000000000049947 */ /* 0x000fea0003800000 */
[----:B------:R-:W-:Y:S01]  /*2ca30*/  BPT.TRAP 0x1 ;  /* 0x000000040000795c */ /* 0x000fe20000300000 */
.L_x_1110:
[----:B------:R-:W-:Y:S01]  /*2ca40*/  IMAD.U32 R3, RZ, RZ, UR37 ;  /* 0x00000025ff037e24 */ /* 0x000fe2000f8e00ff */
[----:B------:R-:W-:Y:S02]  /*2ca50*/  MOV R0, 0x400 ;  /* 0x0000040000007802 */ /* 0x000fe40000000f00 */
[----:B------:R-:W-:Y:S02]  /*2ca60*/  MOV R2, 0x1 ;  /* 0x0000000100027802 */ /* 0x000fe40000000f00 */
[----:B------:R-:W-:Y:S02]  /*2ca70*/  LEA R0, R3, R0, 0x18 ;  /* 0x0000000003007211 */ /* 0x000fe400078ec0ff */
[----:B------:R-:W-:-:S04]  /*2ca80*/  SHF.L.U32 R3, R2, 0x1f, RZ ;  /* 0x0000001f02037819 */ /* 0x000fc800000006ff */
[----:B------:R-:W3:Y:S02]  /*2ca90*/  SYNCS.PHASECHK.TRANS64.TRYWAIT P0, [R0+URZ+0x50], R3 ;  /* 0x00005003000075a7 */ /* 0x000ee4000800017f */
[----:B---3--:R-:W-:Y:S05]  /*2caa0*/  @!P0 BRA `(.L_x_1111) ;  /* 0x0000001c00288947 */ /* 0x008fea0003800000 */
.L_x_1168:
[----:B------:R-:W-:Y:S05]  /*2cab0*/  @!P1 BRA `(.L_x_1112) ;  /* 0x0000000000049947 */ /* 0x000fea0003800000 */
[----:B------:R-:W-:Y:S01]  /*2cac0*/  BPT.TRAP 0x1 ;  /* 0x000000040000795c */ /* 0x000fe20000300000 */
.L_x_1112:
[----:B------:R-:W4:Y:S02]  /*2cad0*/  SYNCS.PHASECHK.TRANS64.TRYWAIT P0, [R0+URZ+0x58], R3 ;  /* 0x00005803000075a7 */ /* 0x000f24000800017f */
[----:B----4-:R-:W-:Y:S05]  /*2cae0*/  @!P0 BRA `(.L_x_1113) ;  /* 0x0000001c002c8947 */ /* 0x010fea0003800000 */
.L_x_1169:
[----:B------:R-:W-:Y:S05]  /*2caf0*/  @!P1 BRA `(.L_x_1114) ;  /* 0x0000000000049947 */ /* 0x000fea0003800000 */
[----:B------:R-:W-:Y:S01]  /*2cb00*/  BPT.TRAP 0x1 ;  /* 0x000000040000795c */ /* 0x000fe20000300000 */
.L_x_1114:
[----:B------:R-:W1:Y:S02]  /*2cb10*/  SYNCS.PHASECHK.TRANS64.TRYWAIT P0, [R0+URZ+0x60], R3 ;  /* 0x00006003000075a7 */ /* 0x000e64000800017f */
[----:B-1----:R-:W-:Y:S05]  /*2cb20*/  @!P0 BRA `(.L_x_1115) ;  /* 0x0000001c00308947 */ /* 0x002fea0003800000 */
.L_x_1170:
[----:B------:R-:W-:Y:S05]  /*2cb30*/  @!P1 BRA `(.L_x_1116) ;  /* 0x0000000000049947 */ /* 0x000fea0003800000 */
[----:B------:R-:W-:Y:S01]  /*2cb40*/  BPT.TRAP 0x1 ;  /* 0x000000040000795c */ /* 0x000fe20000300000 */
.L_x_1116:
[----:B---34-:R-:W-:-:S04]  /*2cb50*/  MOV R3, 0x1 ;  /* 0x0000000100037802 */ /* 0x018fc80000000f00 */
[----:B------:R-:W-:-:S07]  /*2cb60*/  SHF.L.U32 R3, R3, 0x1f, RZ ;  /* 0x0000001f03037819 */ /* 0x000fce00000006ff */
.L_x_1117:
[----:B-1----:R1:W3:Y:S02]  /*2cb70*/  SYNCS.PHASECHK.TRANS64.TRYWAIT P0, [R0+URZ+0x68], R3 ;  /* 0x00006803000075a7 */ /* 0x0022e4000800017f */
[----:B---3--:R-:W-:Y:S05]  /*2cb80*/  @!P0 NANOSLEEP.SYNCS 0x989680 ;  /* 0x009896800000895d */ /* 0x008fea0003900000 */
[----:B------:R-:W3:Y:S02]  /*2cb90*/  @!P0 SYNCS.PHASECHK.TRANS64 P0, [R0+URZ+0x68], R3 ;  /* 0x00006803000085a7 */ /* 0x000ee4000800007f */
[----:B---3--:R-:W-:Y:S05]  /*2cba0*/  @P0 BRA `(.L_x_10) ;  /* 0x0000000c00d80947 */ /* 0x008fea0003800000 */
[----:B------:R-:W-:Y:S05]  /*2cbb0*/  BRA `(.L_x_1117) ;  /* 0xfffffffc00ec7947 */ /* 0x000fea000383ffff */
.L_x_1000:
[----:B------:R-:W-:Y:S02]  /*2cbc0*/  LOP3.LUT P0, RZ, R9, 0xff, RZ, 0xc0, !PT ;  /* 0x000000ff09ff7812 */ /* 0x000fe4000780c0ff */
[----:B------:R-:W-:Y:S02]  /*2cbd0*/  MOV R0, 0x1 ;  /* 0x0000000100007802 */ /* 0x000fe40000000f00 */
[----:B------:R-:W-:-:S09]  /*2cbe0*/  MOV R6, RZ ;  /* 0x000000ff00067202 */ /* 0x000fd20000000f00 */
[----:B------:R-:W-:Y:S05]  /*2cbf0*/  @!P0 BRA `(.L_x_1118) ;  /* 0x0000000c00308947 */ /* 0x000fea0003800000 */
[----:B------:R-:W2:Y:S01]  /*2cc00*/  LDL R4, [R1+0x208] ;  /* 0x0002080001047983 */ /* 0x000ea20000100800 */
[----:B------:R-:W1:Y:S01]  /*2cc10*/  LDC R0, c[0x0][0x28c] ;  /* 0x0000a300ff007b82 */ /* 0x000e620000000800 */
[----:B------:R-:W-:Y:S01]  /*2cc20*/  ULDC UR5, c[0x0][0x900] ;  /* 0x0002400000057ab9 */ /* 0x000fe20000000800 */
[----:B------:R-:W3:Y:S01]  /*2cc30*/  S2R R5, SR_TID.X ;  /* 0x0000000000057919 */ /* 0x000ee20000002100 */
[----:B------:R-:W-:Y:S01]  /*2cc40*/  UMOV UR6, 0xffffffff ;  /* 0xffffffff00067882 */ /* 0x000fe20000000000 */
[----:B------:R-:W-:Y:S01]  /*2cc50*/  BSSY B0, `(.L_x_1118) ;  /* 0x00000c6000007945 */ /* 0x000fe20003800000 */
[----:B------:R-:W-:Y:S01]  /*2cc60*/  USHF.L.U32 UR6, UR6, UR5, URZ ;  /* 0x0000000506067299 */ /* 0x000fe2000800063f */
[----:B------:R-:W-:Y:S01]  /*2cc70*/  MOV R11, 0x1 ;  /* 0x00000001000b7802 */ /* 0x000fe20000000f00 */
[----:B------:R-:W-:Y:S01]  /*2cc80*/  ULDC UR4, c[0x0][0x8a8] ;  /* 0x00022a0000047ab9 */ /* 0x000fe20000000800 */
[----:B-1----:R-:W-:Y:S02]  /*2cc90*/  IADD3 R0, R0, 0x3f, RZ ;  /* 0x0000003f00007810 */ /* 0x002fe40007ffe0ff */
[----:B---3--:R-:W-:-:S02]  /*2cca0*/  LOP3.LUT P2, RZ, R5, 0x7f, RZ, 0xc0, !PT ;  /* 0x0000007f05ff7812 */ /* 0x008fc4000784c0ff */
[----:B------:R-:W-:Y:S02]  /*2ccb0*/  LOP3.LUT P0, RZ, R5, 0x1f, RZ, 0xc0, !PT ;  /* 0x0000001f05ff7812 */ /* 0x000fe4000780c0ff */
[----:B------:R-:W-:-:S04]  /*2ccc0*/  SHF.R.S32.HI R5, RZ, 0x1f, R0 ;  /* 0x0000001fff057819 */ /* 0x000fc80000011400 */
[----:B------:R-:W-:-:S04]  /*2ccd0*/  LEA.HI R5, R5, R0, RZ, 0x6 ;  /* 0x0000000005057211 */ /* 0x000fc800078f30ff */
[----:B------:R-:W-:Y:S01]  /*2cce0*/  SHF.R.S32.HI R7, RZ, 0x6, R5 ;  /* 0x00000006ff077819 */ /* 0x000fe20000011405 */
[----:B------:R-:W-:Y:S01]  /*2ccf0*/  UMOV UR7, 0x1 ;  /* 0x0000000100077882 */ /* 0x000fe20000000000 */
[----:B------:R-:W-:Y:S02]  /*2cd00*/  PLOP3.LUT P0, PT, P0, P2, PT, 0x8a, 0x0 ;  /* 0x000000000000781c */ /* 0x000fe40000705172 */
[----:B------:R-:W-:Y:S02]  /*2cd10*/  MOV R0, 0x1 ;  /* 0x0000000100007802 */ /* 0x000fe40000000f00 */
[----:B------:R-:W-:Y:S02]  /*2cd20*/  MOV R6, RZ ;  /* 0x000000ff00067202 */ /* 0x000fe40000000f00 */
[----:B------:R-:W-:Y:S01]  /*2cd30*/  IADD3 R16, R7, 0x1, RZ ;  /* 0x0000000107107810 */ /* 0x000fe20007ffe0ff */
[----:B------:R-:W-:Y:S02]  /*2cd40*/  UIADD3 UR15, UR4, -0x1, URZ ;  /* 0xffffffff040f7890 */ /* 0x000fe4000fffe03f */
[----:B------:R-:W-:-:S02]  /*2cd50*/  USHF.L.U32 UR17, UR7, UR5, URZ ;  /* 0x0000000507117299 */ /* 0x000fc4000800063f */
[----:B------:R-:W-:Y:S01]  /*2cd60*/  ULOP3.LUT UR16, URZ, UR6, URZ, 0x33, !UPT ;  /* 0x000000063f107292 */ /* 0x000fe2000f8e333f */
[----:B------:R-:W-:Y:S01]  /*2cd70*/  ULDC.64 UR20, c[0x0][0x198] ;  /* 0x0000660000147ab9 */ /* 0x000fe20000000a00 */
[----:B--2---:R-:W-:-:S10]  /*2cd80*/  LOP3.LUT R8, R4, 0x2, RZ, 0xfc, !PT ;  /* 0x0000000204087812 */ /* 0x004fd400078efcff */
.L_x_1130:
[----:B------:R-:W-:-:S03]  /*2cd90*/  UMOV UR4, 0xffffffff ;  /* 0xffffffff00047882 */ /* 0x000fc60000000000 */
[----:B-1----:R-:W-:Y:S05]  /*2cda0*/  BRA.DIV UR4, `(.L_x_1119) ;  /* 0x0000001a04a47947 */ /* 0x002fea000b800000 */
[----:B------:R-:W-:-:S13]  /*2cdb0*/  ELECT P6, URZ, PT ;  /* 0x00000000003f782f */ /* 0x000fda00038c0000 */
.L_x_1173:
[----:B------:R-:W1:Y:S01]  /*2cdc0*/  LDC R4, c[0x0][0x28c] ;  /* 0x0000a300ff047b82 */ /* 0x000e620000000800 */
[----:B------:R-:W-:Y:S01]  /*2cdd0*/  BSSY B1, `(.L_x_1120) ;  /* 0x0000035000017945 */ /* 0x000fe20003800000 */
[----:B-1----:R-:W-:-:S13]  /*2cde0*/  ISETP.LT.OR P6, PT, R4, 0x1, !P6 ;  /* 0x000000010400780c */ /* 0x002fda00077c1670 */
[----:B------:R-:W-:Y:S05]  /*2cdf0*/  @P6 BRA `(.L_x_1121) ;  /* 0x0000000000c86947 */ /* 0x000fea0003800000 */
[----:B------:R-:W-:Y:S01]  /*2ce00*/  IMAD.SHL.U32 R2, R2, 0x100, RZ ;  /* 0x0000010002027824 */ /* 0x000fe200078e00ff */
[----:B------:R-:W-:Y:S02]  /*2ce10*/  SHF.L.U32 R3, R3, 0x8, RZ ;  /* 0x0000000803037819 */ /* 0x000fe400000006ff */
[----:B------:R-:W-:Y:S02]  /*2ce20*/  MOV R14, RZ ;  /* 0x000000ff000e7202 */ /* 0x000fe40000000f00 */
[----:B------:R-:W-:Y:S02]  /*2ce30*/  MOV R4, R16 ;  /* 0x0000001000047202 */ /* 0x000fe40000000f00 */
[----:B------:R-:W-:Y:S02]  /*2ce40*/  MOV R5, R0 ;  /* 0x0000000000057202 */ /* 0x000fe40000000f00 */
[----:B------:R-:W-:-:S07]  /*2ce50*/  MOV R9, R6 ;  /* 0x0000000600097202 */ /* 0x000fce0000000f00 */
.L_x_1125:
[----:B-1----:R-:W1:Y:S01]  /*2ce60*/  S2R R13, SR_CgaCtaId ;  /* 0x00000000000d7919 */ /* 0x002e620000008800 */
[----:B------:R-:W-:Y:S02]  /*2ce70*/  MOV R12, 0x400 ;  /* 0x00000400000c7802 */ /* 0x000fe40000000f00 */
[----:B------:R-:W-:Y:S02]  /*2ce80*/  SHF.L.U32 R18, R5, 0x1f, RZ ;  /* 0x0000001f05127819 */ /* 0x000fe400000006ff */
[----:B-1----:R-:W-:-:S04]  /*2ce90*/  LEA R12, R13, R12, 0x18 ;  /* 0x0000000c0d0c7211 */ /* 0x002fc800078ec0ff */
[----:B------:R-:W-:-:S04]  /*2cea0*/  LEA R13, R9, R12, 0x3 ;  /* 0x0000000c090d7211 */ /* 0x000fc800078e18ff */
[----:B------:R-:W1:Y:S02]  /*2ceb0*/  SYNCS.PHASECHK.TRANS64.TRYWAIT P1, [R13+URZ+0x18], R18 ;  /* 0x000018120d0075a7 */ /* 0x000e64000802017f */
[----:B-1----:R-:W-:Y:S05]  /*2cec0*/  @!P1 BRA `(.L_x_1122) ;  /* 0x00000018007c9947 */ /* 0x002fea0003800000 */
.L_x_1174:
[----:B-1----:R-:W1:Y:S01]  /*2ced0*/  @!P2 LDC R18, c[0x0][0x500] ;  /* 0x00014000ff12ab82 */ /* 0x002e620000000800 */
[----:B------:R-:W-:-:S04]  /*2cee0*/  PRMT R15, R8, 0x9910, RZ ;  /* 0x00009910080f7816 */ /* 0x000fc800000000ff */
[----:B------:R-:W-:Y:S01]  /*2cef0*/  ISETP.NE.AND P1, PT, R15, 0x2, PT ;  /* 0x000000020f00780c */ /* 0x000fe20003f25270 */
[----:B-1----:R1:W-:-:S12]  /*2cf00*/  @!P2 SYNCS.ARRIVE.TRANS64 RZ, [R13+URZ], R18 ;  /* 0x000000120dffa9a7 */ /* 0x0023d8000800003f */
[----:B------:R-:W-:Y:S05]  /*2cf10*/  @P1 BRA `(.L_x_1123) ;  /* 0x0000000000041947 */ /* 0x000fea0003800000 */
[----:B------:R-:W-:Y:S01]  /*2cf20*/  BPT.TRAP 0x1 ;  /* 0x000000040000795c */ /* 0x000fe20000300000 */
.L_x_1123:
[----:B------:R-:W-:Y:S05]  /*2cf30*/  @P0 BRA `(.L_x_1124) ;  /* 0x0000000000040947 */ /* 0x000fea0003800000 */
[----:B------:R-:W-:Y:S01]  /*2cf40*/  BPT.TRAP 0x1 ;  /* 0x000000040000795c */ /* 0x000fe20000300000 */
.L_x_1124:
[----:B------:R-:W-:Y:S01]  /*2cf50*/  LEA R12, R9, R12, 0xf ;  /* 0x0000000c090c7211 */ /* 0x000fe200078e78ff */
[----:B------:R-:W-:Y:S01]  /*2cf60*/  UIADD3 UR4, UP0, UR20, 0xf0, URZ ;  /* 0x000000f014047890 */ /* 0x000fe2000ff1e03f */
[----:B------:R-:W-:Y:S01]  /*2cf70*/  R2UR UR9, R13 ;  /* 0x000000000d0972ca */ /* 0x000fe200000e0000 */
[----:B------:R-:W-:Y:S01]  /*2cf80*/  UIADD3 UR22, UP1, UR20, 0x1f0, URZ ;  /* 0x000001f014167890 */ /* 0x000fe2000ff3e03f */
[----:B------:R-:W-:Y:S01]  /*2cf90*/  R2UR UR8, R12 ;  /* 0x000000000c0872ca */ /* 0x000fe200000e0000 */
[----:B------:R-:W-:Y:S01]  /*2cfa0*/  UIADD3.X UR5, URZ, UR21, URZ, UP0, !UPT ;  /* 0x000000153f057290 */ /* 0x000fe200087fe43f */
[----:B------:R-:W-:Y:S01]  /*2cfb0*/  R2UR UR11, R3 ;  /* 0x00000000030b72ca */ /* 0x000fe200000e0000 */
[----:B------:R-:W-:Y:S01]  /*2cfc0*/  UIADD3.X UR23, URZ, UR21, URZ, UP1, !UPT ;  /* 0x000000153f177290 */ /* 0x000fe20008ffe43f */
[----:B------:R-:W-:Y:S01]  /*2cfd0*/  R2UR UR10, R14 ;  /* 0x000000000e0a72ca */ /* 0x000fe200000e0000 */
[----:B------:R-:W-:Y:S01]  /*2cfe0*/  UMOV UR6, 0x0 ;  /* 0x0000000000067882 */ /* 0x000fe20000000000 */
[----:B------:R-:W-:Y:S01]  /*2cff0*/  R2UR UR12, R10 ;  /* 0x000000000a0c72ca */ /* 0x000fe200000e0000 */
[----:B------:R-:W-:Y:S01]  /*2d000*/  UMOV UR7, 0x10000000 ;  /* 0x1000000000077882 */ /* 0x000fe20000000000 */
[----:B------:R-:W-:Y:S01]  /*2d010*/  IADD3 R4, R4, -0x1, RZ ;  /* 0xffffffff04047810 */ /* 0x000fe20007ffe0ff */
[----:B------:R-:W-:Y:S01]  /*2d020*/  VIADD R14, R14, 0x40 ;  /* 0x000000400e0e7836 */ /* 0x000fe20000000000 */
[----:B------:R-:W-:-:S02]  /*2d030*/  R2UR UR18, R2 ;  /* 0x00000000021272ca */ /* 0x000fc400000e0000 */
[----:B------:R-:W-:Y:S01]  /*2d040*/  ISETP.GT.AND P3, PT, R4, 0x1, PT ;  /* 0x000000010400780c */ /* 0x000fe20003f64270 */
[----:B------:R-:W-:Y:S01]  /*2d050*/  UIADD3 UR13, UR8, 0x8400, URZ ;  /* 0x00008400080d7890 */ /* 0x000fe2000fffe03f */
[----:B------:R-:W-:Y:S01]  /*2d060*/  IADD3 R9, R9, 0x1, RZ ;  /* 0x0000000109097810 */ /* 0x000fe20007ffe0ff */
[----:B------:R-:W-:-:S03]  /*2d070*/  UIADD3 UR14, UR8, 0x20400, URZ ;  /* 0x00020400080e7890 */ /* 0x000fc6000fffe03f */
[C---:B------:R-:W-:Y:S02]  /*2d080*/  ISETP.NE.AND P1, PT, R9.reuse, 0x3, PT ;  /* 0x000000030900780c */ /* 0x040fe40003f25270 */
[----:B------:R-:W-:Y:S02]  /*2d090*/  UMOV UR8, UR13 ;  /* 0x0000000d00087c82 */ /* 0x000fe40008000000 */
[----:B------:R2:W-:Y:S01]  /*2d0a0*/  UTMALDG.3D [UR8], [UR4], desc[UR6] ;  /* 0x00000608040075b4 */ /* 0x0005e20008011000 */
[----:B------:R-:W-:Y:S02]  /*2d0b0*/  SEL R12, RZ, 0x1, P1 ;  /* 0x00000001ff0c7807 */ /* 0x000fe40000800000 */
[----:B------:R-:W-:Y:S02]  /*2d0c0*/  SEL R9, R9, RZ, P1 ;  /* 0x000000ff09097207 */ /* 0x000fe40000800000 */
[----:B------:R-:W-:Y:S01]  /*2d0d0*/  LOP3.LUT R5, R5, R12, RZ, 0x3c, !PT ;  /* 0x0000000c05057212 */ /* 0x000fe200078e3cff */
[----:B--2---:R-:W-:Y:S01]  /*2d0e0*/  UMOV UR8, UR14 ;  /* 0x0000000e00087c82 */ /* 0x004fe20008000000 */
[----:B------:R-:W-:-:S02]  /*2d0f0*/  UMOV UR11, UR18 ;  /* 0x00000012000b7c82 */ /* 0x000fc40008000000 */
[----:B------:R2:W-:Y:S02]  /*2d100*/  UTMALDG.3D [UR8], [UR22], desc[UR6] ;  /* 0x00000608160075b4 */ /* 0x0005e40008011000 */
[----:B--2---:R-:W-:Y:S05]  /*2d110*/  @P3 BRA `(.L_x_1125) ;  /* 0xfffffffc00503947 */ /* 0x004fea000383ffff */
.L_x_1121:
[----:B------:R-:W-:Y:S05]  /*2d120*/  BSYNC B1 ;  /* 0x0000000000017941 */ /* 0x000fea0003800000 */
.L_x_1120:
[----:B------:R-:W2:Y:S01]  /*2d130*/  LDL.LU R15, [R1+0x204] ;  /* 0x00020400010f7983 */ /* 0x000ea20000300800 */
[----:B------:R-:W-:Y:S01]  /*2d140*/  LOP3.LUT P1, RZ, R11, 0xff, RZ, 0xc0, !PT ;  /* 0x000000ff0bff7812 */ /* 0x000fe2000782c0ff */
[----:B------:R-:W-:Y:S02]  /*2d150*/  ULDC.64 UR4, c[0x0][0x8f8] ;  /* 0x00023e0000047ab9 */ /* 0x000fe40000000a00 */
[----:B------:R-:W3:Y:S01]  /*2d160*/  LDL.LU R12, [R1+0x200] ;  /* 0x00020000010c7983 */ /* 0x000ee20000300800 */
[C---:B------:R-:W-:Y:S01]  /*2d170*/  IADD3 R6, R7.reuse, R6, RZ ;  /* 0x0000000607067210 */ /* 0x040fe20007ffe0ff */
[----:B------:R-:W-:Y:S01]  /*2d180*/  BSSY B1, `(.L_x_1126) ;  /* 0x0000070000017945 */ /* 0x000fe20003800000 */
[----:B------:R-:W-:Y:S02]  /*2d190*/  ISETP.GE.U32.AND P3, PT, R7, 0x3, PT ;  /* 0x000000030700780c */ /* 0x000fe40003f66070 */
[----:B------:R-:W-:Y:S02]  /*2d1a0*/  MOV R10, 0xffffffff ;  /* 0xffffffff000a7802 */ /* 0x000fe40000000f00 */
[----:B------:R-:W-:-:S02]  /*2d1b0*/  PRMT R4, RZ, 0x7610, R4 ;  /* 0x00007610ff047816 */ /* 0x000fc40000000004 */
[----:B------:R-:W-:Y:S01]  /*2d1c0*/  PRMT R11, RZ, 0x7610, R11 ;  /* 0x00007610ff0b7816 */ /* 0x000fe2000000000b */
[----:B------:R-:W4:Y:S01]  /*2d1d0*/  @P1 S2R R3, SR_CgaCtaId ;  /* 0x0000000000031919 */ /* 0x000f220000008800 */
[----:B------:R-:W-:-:S04]  /*2d1e0*/  @P1 MOV R2, 0x400 ;  /* 0x0000040000021802 */ /* 0x000fc80000000f00 */
[----:B----4-:R-:W-:-:S04]  /*2d1f0*/  @P1 LEA R2, R3, R2, 0x18 ;  /* 0x0000000203021211 */ /* 0x010fc800078ec0ff */
[----:B------:R4:W-:Y:S01]  /*2d200*/  @P1 SYNCS.ARRIVE.TRANS64.A1T0 RZ, [R2+URZ+0x78], RZ ;  /* 0x000078ff02ff19a7 */ /* 0x0009e2000810003f */
[----:B------:R-:W-:-:S04]  /*2d210*/  ISETP.GT.U32.AND P1, PT, R6, 0x2, PT ;  /* 0x000000020600780c */ /* 0x000fc80003f24070 */
[----:B------:R-:W-:Y:S01]  /*2d220*/  ISETP.LT.U32.AND P1, PT, R7, 0x3, P1 ;  /* 0x000000030700780c */ /* 0x000fe20000f21070 */
[----:B----4-:R-:W-:Y:S01]  /*2d230*/  IMAD.WIDE.U32 R2, R6, -0x55555555, RZ ;  /* 0xaaaaaaab06027825 */ /* 0x010fe200078e00ff */
[----:B------:R-:W-:-:S04]  /*2d240*/  MOV R2, 0xffffffff ;  /* 0xffffffff00027802 */ /* 0x000fc80000000f00 */
[----:B------:R-:W-:Y:S02]  /*2d250*/  SHF.R.U32.HI R5, RZ, 0x1, R3 ;  /* 0x00000001ff057819 */ /* 0x000fe40000011603 */
[----:B------:R-:W-:-:S03]  /*2d260*/  SEL R3, RZ, 0x1, !P1 ;  /* 0x00000001ff037807 */ /* 0x000fc60004800000 */
[----:B------:R-:W-:Y:S01]  /*2d270*/  IMAD R6, R5, -0x3, R6 ;  /* 0xfffffffd05067824 */ /* 0x000fe200078e0206 */
[----:B------:R-:W-:Y:S02]  /*2d280*/  LOP3.LUT R0, R0, R3, RZ, 0x3c, !PT ;  /* 0x0000000300007212 */ /* 0x000fe400078e3cff */
[----:B------:R-:W-:Y:S02]  /*2d290*/  MOV R3, 0xffffffff ;  /* 0xffffffff00037802 */ /* 0x000fe40000000f00 */
[----:B------:R-:W-:Y:S02]  /*2d2a0*/  @P3 LOP3.LUT R0, R0, 0x1, R5, 0x78, !PT ;  /* 0x0000000100003812 */ /* 0x000fe400078e7805 */
        /* <DEDUP_REMOVED lines=8> */
[----:B------:R-:W3:Y:S01]  /*2d330*/  LDC R17, c[0x0][0x904] ;  /* 0x00024100ff117b82 */ /* 0x000ee20000000800 */
[----:B------:R-:W-:Y:S01]  /*2d340*/  ULDC UR4, c[0x0][0x150] ;  /* 0x0000540000047ab9 */ /* 0x000fe20000000800 */
[----:B------:R-:W-:Y:S01]  /*2d350*/  ULDC UR7, c[0x0][0x8d8] ;  /* 0x0002360000077ab9 */ /* 0x000fe20000000800 */
[----:B------:R-:W4:Y:S05]  /*2d360*/  S2R R2, SR_CTAID.Y ;  /* 0x0000000000027919 */ /* 0x000f2a0000002600 */
[----:B------:R-:W5:Y:S08]  /*2d370*/  LDC R4, c[0x0][0x144] ;  /* 0x00005100ff047b82 */ /* 0x000f700000000800 */
[----:B-1----:R-:W1:Y:S01]  /*2d380*/  LDC R13, c[0x0][0x148] ;  /* 0x00005200ff0d7b82 */ /* 0x002e620000000800 */
[----:B---3--:R-:W-:-:S02]  /*2d390*/  ISETP.NE.AND P4, PT, R17, 0x1, PT ;  /* 0x000000011100780c */ /* 0x008fc40003f85270 */
[----:B--2---:R-:W-:Y:S02]  /*2d3a0*/  I2FP.F32.U32 R3, R9 ;  /* 0x0000000900037245 */ /* 0x004fe40000201000 */
[----:B----4-:R-:W-:-:S03]  /*2d3b0*/  I2FP.F32.U32 R5, R2 ;  /* 0x0000000200057245 */ /* 0x010fc60000201000 */
[----:B------:R-:W-:Y:S01]  /*2d3c0*/  FMUL R3, R3, UR4 ;  /* 0x0000000403037c20 */ /* 0x000fe20008400000 */
[----:B------:R-:W-:Y:S02]  /*2d3d0*/  ULDC UR4, c[0x0][0x154] ;  /* 0x0000550000047ab9 */ /* 0x000fe40000000800 */
[----:B------:R-:W-:Y:S01]  /*2d3e0*/  FMUL R10, R5, UR4 ;  /* 0x00000004050a7c20 */ /* 0x000fe20008400000 */
[----:B------:R-:W-:Y:S02]  /*2d3f0*/  ULDC.64 UR4, c[0x0][0x8d0] ;  /* 0x0002340000047ab9 */ /* 0x000fe40000000a00 */
[----:B------:R-:W2:Y:S01]  /*2d400*/  F2I.U32.TRUNC.NTZ R3, R3 ;  /* 0x0000000300037305 */ /* 0x000ea2000020f000 */
[----:B------:R-:W-:-:S04]  /*2d410*/  ISETP.NE.U32.AND P1, PT, RZ, UR4, PT ;  /* 0x00000004ff007c0c */ /* 0x000fc8000bf25070 */
[----:B------:R-:W-:-:S03]  /*2d420*/  ISETP.NE.AND.EX P1, PT, RZ, UR5, PT, P1 ;  /* 0x00000005ff007c0c */ /* 0x000fc6000bf25310 */
[----:B------:R-:W3:Y:S01]  /*2d430*/  F2I.U32.TRUNC.NTZ R10, R10 ;  /* 0x0000000a000a7305 */ /* 0x000ee2000020f000 */
[----:B--2---:R-:W-:Y:S02]  /*2d440*/  IADD3 R5, -R3, RZ, RZ ;  /* 0x000000ff03057210 */ /* 0x004fe40007ffe1ff */
[----:B------:R-:W-:-:S03]  /*2d450*/  MOV R3, R15 ;  /* 0x0000000f00037202 */ /* 0x000fc60000000f00 */
[----:B-----5:R-:W-:Y:S01]  /*2d460*/  IMAD R9, R4, R5, R9 ;  /* 0x0000000504097224 */ /* 0x020fe200078e0209 */
[----:B---3--:R-:W-:-:S05]  /*2d470*/  IADD3 R4, -R10, RZ, RZ ;  /* 0x000000ff0a047210 */ /* 0x008fca0007ffe1ff */
[----:B-1----:R-:W-:Y:S01]  /*2d480*/  @P4 IMAD R9, R13, R4, R2 ;  /* 0x000000040d094224 */ /* 0x002fe200078e0202 */
[----:B------:R-:W-:Y:S01]  /*2d490*/  MOV R2, R12 ;  /* 0x0000000c00027202 */ /* 0x000fe20000000f00 */
[----:B------:R-:W-:Y:S06]  /*2d4a0*/  @!P1 BRA `(.L_x_1128) ;  /* 0x0000000000289947 */ /* 0x000fec0003800000 */
[----:B------:R-:W-:Y:S02]  /*2d4b0*/  ULDC UR6, c[0x0][0x8dc] ;  /* 0x0002370000067ab9 */ /* 0x000fe40000000800 */
[----:B------:R-:W-:-:S04]  /*2d4c0*/  IADD3 R3, P1, R12, UR6, RZ ;  /* 0x000000060c037c10 */ /* 0x000fc8000ff3e0ff */
[----:B------:R-:W-:-:S05]  /*2d4d0*/  IADD3.X R13, RZ, R15, RZ, P1, !PT ;  /* 0x0000000fff0d7210 */ /* 0x000fca0000ffe4ff */
[----:B------:R-:W-:-:S04]  /*2d4e0*/  IMAD.WIDE.U32 R4, R13, UR4, RZ ;  /* 0x000000040d047c25 */ /* 0x000fc8000f8e00ff */
[----:B------:R-:W-:-:S04]  /*2d4f0*/  IMAD.WIDE.U32 R4, P1, R3, UR5, R4 ;  /* 0x0000000503047c25 */ /* 0x000fc8000f820004 */
[----:B------:R-:W-:Y:S01]  /*2d500*/  IMAD.WIDE.U32 R2, R3, UR4, RZ ;  /* 0x0000000403027c25 */ /* 0x000fe2000f8e00ff */
[----:B------:R-:W-:-:S04]  /*2d510*/  MOV R2, R5 ;  /* 0x0000000500027202 */ /* 0x000fc80000000f00 */
[----:B------:R-:W-:Y:S01]  /*2d520*/  IADD3 RZ, P3, R3, R4, RZ ;  /* 0x0000000403ff7210 */ /* 0x000fe20007f7e0ff */
[----:B------:R-:W-:-:S04]  /*2d530*/  IMAD.X R3, RZ, RZ, RZ, P1 ;  /* 0x000000ffff037224 */ /* 0x000fc800008e06ff */
[----:B------:R-:W-:-:S08]  /*2d540*/  IMAD.WIDE.U32.X R2, R13, UR5, R2, P3 ;  /* 0x000000050d027c25 */ /* 0x000fd000098e0402 */
.L_x_1128:
[--C-:B------:R-:W-:Y:S01]  /*2d550*/  SHF.R.U64 R10, R2, UR7, R3.reuse ;  /* 0x00000007020a7c19 */ /* 0x100fe20008001203 */
[----:B------:R-:W-:Y:S01]  /*2d560*/  ULDC.64 UR4, c[0x0][0x8c8] ;  /* 0x0002320000047ab9 */ /* 0x000fe20000000a00 */
[----:B------:R-:W-:Y:S01]  /*2d570*/  SHF.R.U32.HI R2, RZ, UR7, R3 ;  /* 0x00000007ff027c19 */ /* 0x000fe20008011603 */
[----:B------:R-:W-:Y:S01]  /*2d580*/  ULDC.64 UR6, c[0x0][0x8e8] ;  /* 0x00023a0000067ab9 */ /* 0x000fe20000000a00 */
[----:B------:R-:W-:Y:S02]  /*2d590*/  IADD3 R13, P1, RZ, -R10, RZ ;  /* 0x8000000aff0d7210 */ /* 0x000fe40007f3e0ff */
[----:B------:R-:W-:Y:S02]  /*2d5a0*/  MOV R3, R15 ;  /* 0x0000000f00037202 */ /* 0x000fe40000000f00 */
[----:B------:R-:W-:Y:S02]  /*2d5b0*/  IADD3.X R2, RZ, ~R2, RZ, P1, !PT ;  /* 0x80000002ff027210 */ /* 0x000fe40000ffe4ff */
[----:B------:R-:W-:-:S03]  /*2d5c0*/  ISETP.NE.U32.AND P1, PT, RZ, UR6, PT ;  /* 0x00000006ff007c0c */ /* 0x000fc6000bf25070 */
[----:B------:R-:W-:Y:S01]  /*2d5d0*/  IMAD R2, R2, UR4, RZ ;  /* 0x0000000402027c24 */ /* 0x000fe2000f8e02ff */
[----:B------:R-:W-:-:S03]  /*2d5e0*/  ISETP.NE.AND.EX P1, PT, RZ, UR7, PT, P1 ;  /* 0x00000007ff007c0c */ /* 0x000fc6000bf25310 */
[----:B------:R-:W-:Y:S01]  /*2d5f0*/  IMAD R5, R13, UR5, R2 ;  /* 0x000000050d057c24 */ /* 0x000fe2000f8e0202 */
[----:B------:R-:W-:-:S05]  /*2d600*/  MOV R2, R12 ;  /* 0x0000000c00027202 */ /* 0x000fca0000000f00 */
[----:B------:R-:W-:Y:S01]  /*2d610*/  IMAD.WIDE.U32 R2, R13, UR4, R2 ;  /* 0x000000040d027c25 */ /* 0x000fe2000f8e0002 */
[----:B------:R-:W-:-:S04]  /*2d620*/  ULDC UR4, c[0x0][0x8c0] ;  /* 0x0002300000047ab9 */ /* 0x000fc80000000800 */
[----:B------:R-:W-:-:S04]  /*2d630*/  IADD3 R3, R3, R5, RZ ;  /* 0x0000000503037210 */ /* 0x000fc80007ffe0ff */
[--C-:B------:R-:W-:Y:S02]  /*2d640*/  SHF.R.U64 R12, R2, UR4, R3.reuse ;  /* 0x00000004020c7c19 */ /* 0x100fe40008001203 */
[----:B------:R-:W-:Y:S01]  /*2d650*/  SHF.R.U32.HI R3, RZ, UR4, R3 ;  /* 0x00000004ff037c19 */ /* 0x000fe20008011603 */
[----:B------:R-:W-:-:S03]  /*2d660*/  ULDC UR4, c[0x0][0x8b0] ;  /* 0x00022c0000047ab9 */ /* 0x000fc60000000800 */
[--C-:B------:R-:W-:Y:S02]  /*2d670*/  SHF.R.U64 R13, R12, UR4, R3.reuse ;  /* 0x000000040c0d7c19 */ /* 0x100fe40008001203 */
[----:B------:R-:W-:Y:S01]  /*2d680*/  SHF.R.U32.HI R2, RZ, UR4, R3 ;  /* 0x00000004ff027c19 */ /* 0x000fe20008011603 */
[----:B------:R-:W-:-:S03]  /*2d690*/  ULDC UR4, c[0x0][0x900] ;  /* 0x0002400000047ab9 */ /* 0x000fc60000000800 */
[--C-:B------:R-:W-:Y:S02]  /*2d6a0*/  SHF.R.U64 R14, R13, UR4, R2.reuse ;  /* 0x000000040d0e7c19 */ /* 0x100fe40008001202 */
[----:B------:R-:W-:Y:S02]  /*2d6b0*/  SHF.R.U32.HI R15, RZ, UR4, R2 ;  /* 0x00000004ff0f7c19 */ /* 0x000fe40008011602 */
[----:B------:R-:W-:Y:S02]  /*2d6c0*/  MOV R2, R14 ;  /* 0x0000000e00027202 */ /* 0x000fe40000000f00 */
[----:B------:R-:W-:Y:S01]  /*2d6d0*/  MOV R3, R15 ;  /* 0x0000000f00037202 */ /* 0x000fe20000000f00 */
[----:B------:R-:W-:Y:S06]  /*2d6e0*/  @!P1 BRA `(.L_x_1129) ;  /* 0x0000000000289947 */ /* 0x000fec0003800000 */
[----:B------:R-:W-:Y:S02]  /*2d6f0*/  ULDC UR4, c[0x0][0x8f4] ;  /* 0x00023d0000047ab9 */ /* 0x000fe40000000800 */
[----:B------:R-:W-:-:S04]  /*2d700*/  IADD3 R3, P1, R14, UR4, RZ ;  /* 0x000000040e037c10 */ /* 0x000fc8000ff3e0ff */
[----:B------:R-:W-:-:S05]  /*2d710*/  IADD3.X R15, RZ, R15, RZ, P1, !PT ;  /* 0x0000000fff0f7210 */ /* 0x000fca0000ffe4ff */
[----:B------:R-:W-:-:S04]  /*2d720*/  IMAD.WIDE.U32 R4, R15, UR6, RZ ;  /* 0x000000060f047c25 */ /* 0x000fc8000f8e00ff */
[----:B------:R-:W-:-:S04]  /*2d730*/  IMAD.WIDE.U32 R4, P1, R3, UR7, R4 ;  /* 0x0000000703047c25 */ /* 0x000fc8000f820004 */
[----:B------:R-:W-:-:S04]  /*2d740*/  IMAD.WIDE.U32 R2, R3, UR6, RZ ;  /* 0x0000000603027c25 */ /* 0x000fc8000f8e00ff */
[----:B------:R-:W-:Y:S01]  /*2d750*/  IMAD.MOV.U32 R2, RZ, RZ, R5 ;  /* 0x000000ffff027224 */ /* 0x000fe200078e0005 */
[----:B------:R-:W-:Y:S02]  /*2d760*/  IADD3 RZ, P3, R3, R4, RZ ;  /* 0x0000000403ff7210 */ /* 0x000fe40007f7e0ff */
[----:B------:R-:W-:-:S03]  /*2d770*/  IADD3.X R3, RZ, RZ, RZ, P1, !PT ;  /* 0x000000ffff037210 */ /* 0x000fc60000ffe4ff */
[----:B------:R-:W-:-:S08]  /*2d780*/  IMAD.WIDE.U32.X R2, R15, UR7, R2, P3 ;  /* 0x000000070f027c25 */ /* 0x000fd000098e0402 */
.L_x_1129:
[----:B------:R-:W-:Y:S01]  /*2d790*/  ULDC UR4, c[0x0][0x8f0] ;  /* 0x00023c0000047ab9 */ /* 0x000fe20000000800 */
[----:B------:R-:W-:Y:S02]  /*2d7a0*/  LOP3.LUT R13, R13, UR16, RZ, 0xc0, !PT ;  /* 0x000000100d0d7c12 */ /* 0x000fe4000f8ec0ff */
[----:B------:R-:W-:Y:S01]  /*2d7b0*/  SHF.R.U64 R2, R2, UR4, R3 ;  /* 0x0000000402027c19 */ /* 0x000fe20008001203 */
[----:B------:R-:W-:-:S03]  /*2d7c0*/  ULDC UR4, c[0x0][0x8e0] ;  /* 0x0002380000047ab9 */ /* 0x000fc60000000800 */
[C---:B------:R-:W-:Y:S01]  /*2d7d0*/  IADD3 R3, -R2.reuse, RZ, RZ ;  /* 0x000000ff02037210 */ /* 0x040fe20007ffe1ff */
[----:B------:R-:W-:-:S04]  /*2d7e0*/  IMAD R4, R2, UR17, R13 ;  /* 0x0000001102047c24 */ /* 0x000fc8000f8e020d */
[----:B------:R-:W-:Y:S01]  /*2d7f0*/  IMAD R14, R3, UR4, R14 ;  /* 0x00000004030e7c24 */ /* 0x000fe2000f8e020e */
[----:B------:R-:W-:Y:S01]  /*2d800*/  ULDC UR4, c[0x0][0x8b8] ;  /* 0x00022e0000047ab9 */ /* 0x000fe20000000800 */
[----:B------:R-:W-:Y:S01]  /*2d810*/  LOP3.LUT R3, R12, UR15, RZ, 0xc0, !PT ;  /* 0x0000000f0c037c12 */ /* 0x000fe2000f8ec0ff */
[----:B------:R-:W-:Y:S01]  /*2d820*/  IMAD R9, R4, UR4, R9 ;  /* 0x0000000404097c24 */ /* 0x000fe2000f8e0209 */
[----:B------:R-:W-:Y:S01]  /*2d830*/  ULDC UR4, c[0x0][0x8a8] ;  /* 0x00022a0000047ab9 */ /* 0x000fe20000000800 */
[----:B------:R-:W-:Y:S02]  /*2d840*/  MOV R4, 0x1 ;  /* 0x0000000100047802 */ /* 0x000fe40000000f00 */
[----:B------:R-:W-:-:S05]  /*2d850*/  IMAD R14, R14, UR4, R3 ;  /* 0x000000040e0e7c24 */ /* 0x000fca000f8e0203 */
[----:B------:R-:W-:Y:S02]  /*2d860*/  SEL R2, R14, R9, !P4 ;  /* 0x000000090e027207 */ /* 0x000fe40006000000 */
[----:B------:R-:W-:-:S07]  /*2d870*/  SEL R3, R9, R14, !P4 ;  /* 0x0000000e09037207 */ /* 0x000fce0006000000 */
.L_x_1127:
[----:B------:R-:W-:Y:S05]  /*2d880*/  BSYNC B1 ;  /* 0x0000000000017941 */ /* 0x000fea0003800000 */
.L_x_1126:
[----:B------:R-:W-:-:S13]  /*2d890*/  LOP3.LUT P1, RZ, R4, 0xff, RZ, 0xc0, !PT ;  /* 0x000000ff04ff7812 */ /* 0x000fda000782c0ff */
[----:B------:R-:W-:Y:S05]  /*2d8a0*/  @P1 BRA `(.L_x_1130) ;  /* 0xfffffff400381947 */ /* 0x000fea000383ffff */
[----:B------:R-:W-:Y:S05]  /*2d8b0*/  BSYNC B0 ;  /* 0x0000000000007941 */ /* 0x000fea0003800000 */
.L_x_1118:
[----:B------:R-:W-:-:S03]  /*2d8c0*/  UMOV UR4, 0xffffffff ;  /* 0xffffffff00047882 */ /* 0x000fc60000000000 */
[----:B------:R-:W-:Y:S05]  /*2d8d0*/  BRA.DIV UR4, `(.L_x_1131) ;  /* 0x00000012040c7947 */ /* 0x000fea000b800000 */
[----:B------:R-:W-:-:S13]  /*2d8e0*/  ELECT P6, URZ, PT ;  /* 0x00000000003f782f */ /* 0x000fda00038c0000 */
.L_x_1177:
[----:B------:R-:W-:Y:S05]  /*2d8f0*/  @!P6 BRA `(.L_x_10) ;  /* 0x000000000084e947 */ /* 0x000fea0003800000 */
[----:B------:R-:W2:Y:S02]  /*2d900*/  LDL.LU R2, [R1+0x208] ;  /* 0x0002080001027983 */ /* 0x000ea40000300800 */
[----:B--2---:R-:W-:-:S04]  /*2d910*/  LOP3.LUT R2, R2, 0x2, RZ, 0xfc, !PT ;  /* 0x0000000202027812 */ /* 0x004fc800078efcff */
[----:B------:R-:W-:-:S13]  /*2d920*/  ISETP.NE.AND P0, PT, R2, 0x3, PT ;  /* 0x000000030200780c */ /* 0x000fda0003f05270 */
[----:B------:R-:W-:Y:S05]  /*2d930*/  @!P0 BRA `(.L_x_1132) ;  /* 0x0000000000048947 */ /* 0x000fea0003800000 */
[----:B------:R-:W-:Y:S01]  /*2d940*/  BPT.TRAP 0x1 ;  /* 0x000000040000795c */ /* 0x000fe20000300000 */
.L_x_1132:
[----:B------:R-:W2:Y:S01]  /*2d950*/  S2R R3, SR_CgaCtaId ;  /* 0x0000000000037919 */ /* 0x000ea20000008800 */
[----:B------:R-:W-:-:S04]  /*2d960*/  MOV R2, 0x400 ;  /* 0x0000040000027802 */ /* 0x000fc80000000f00 */
[----:B--2---:R-:W-:Y:S02]  /*2d970*/  LEA R3, R3, R2, 0x18 ;  /* 0x0000000203037211 */ /* 0x004fe400078ec0ff */
[----:B------:R-:W-:Y:S02]  /*2d980*/  SHF.L.U32 R2, R0, 0x1f, RZ ;  /* 0x0000001f00027819 */ /* 0x000fe400000006ff */
[----:B------:R-:W-:-:S04]  /*2d990*/  IADD3 R3, R3, 0x18, RZ ;  /* 0x0000001803037810 */ /* 0x000fc80007ffe0ff */
[----:B------:R-:W-:-:S04]  /*2d9a0*/  LEA R5, R6, R3, 0x3 ;  /* 0x0000000306057211 */ /* 0x000fc800078e18ff */
[----:B------:R-:W2:Y:S02]  /*2d9b0*/  SYNCS.PHASECHK.TRANS64.TRYWAIT P0, [R5+URZ], R2 ;  /* 0x00000002050075a7 */ /* 0x000ea4000800017f */
[----:B--2---:R-:W-:Y:S05]  /*2d9c0*/  @!P0 BRA `(.L_x_1133) ;  /* 0x0000000c00f08947 */ /* 0x004fea0003800000 */
.L_x_1178:
[----:B------:R-:W-:-:S04]  /*2d9d0*/  IADD3 R6, R6, 0x1, RZ ;  /* 0x0000000106067810 */ /* 0x000fc80007ffe0ff */
[----:B------:R-:W-:-:S04]  /*2d9e0*/  ISETP.NE.AND P0, PT, R6, 0x3, PT ;  /* 0x000000030600780c */ /* 0x000fc80003f05270 */
[----:B--2---:R-:W-:Y:S02]  /*2d9f0*/  SEL R5, RZ, 0x1, P0 ;  /* 0x00000001ff057807 */ /* 0x004fe40000000000 */
[----:B------:R-:W-:Y:S02]  /*2da00*/  SEL R6, R6, RZ, P0 ;  /* 0x000000ff06067207 */ /* 0x000fe40000000000 */
[----:B------:R-:W-:Y:S02]  /*2da10*/  LOP3.LUT R5, R0, R5, RZ, 0x3c, !PT ;  /* 0x0000000500057212 */ /* 0x000fe400078e3cff */
[----:B------:R-:W-:Y:S02]  /*2da20*/  LEA R7, R6, R3, 0x3 ;  /* 0x0000000306077211 */ /* 0x000fe400078e18ff */
[----:B------:R-:W-:-:S04]  /*2da30*/  SHF.L.U32 R0, R5, 0x1f, RZ ;  /* 0x0000001f05007819 */ /* 0x000fc800000006ff */
[----:B------:R-:W2:Y:S02]  /*2da40*/  SYNCS.PHASECHK.TRANS64.TRYWAIT P0, [R7+URZ], R0 ;  /* 0x00000000070075a7 */ /* 0x000ea4000800017f */
[----:B--2---:R-:W-:Y:S05]  /*2da50*/  @!P0 BRA `(.L_x_1134) ;  /* 0x0000000c00e08947 */ /* 0x004fea0003800000 */
.L_x_1179:
[----:B--2---:R-:W-:-:S04]  /*2da60*/  IADD3 R0, R6, 0x1, RZ ;  /* 0x0000000106007810 */ /* 0x004fc80007ffe0ff */
[----:B------:R-:W-:-:S04]  /*2da70*/  ISETP.NE.AND P0, PT, R0, 0x3, PT ;  /* 0x000000030000780c */ /* 0x000fc80003f05270 */
[----:B------:R-:W-:Y:S02]  /*2da80*/  SEL R2, RZ, 0x1, P0 ;  /* 0x00000001ff027807 */ /* 0x000fe40000000000 */
[----:B------:R-:W-:Y:S02]  /*2da90*/  SEL R0, R0, RZ, P0 ;  /* 0x000000ff00007207 */ /* 0x000fe40000000000 */
[----:B------:R-:W-:Y:S02]  /*2daa0*/  LOP3.LUT R2, R5, R2, RZ, 0x3c, !PT ;  /* 0x0000000205027212 */ /* 0x000fe400078e3cff */
[----:B------:R-:W-:Y:S02]  /*2dab0*/  LEA R3, R0, R3, 0x3 ;  /* 0x0000000300037211 */ /* 0x000fe400078e18ff */
[----:B------:R-:W-:-:S07]  /*2dac0*/  SHF.L.U32 R0, R2, 0x1f, RZ ;  /* 0x0000001f02007819 */ /* 0x000fce00000006ff */
.L_x_1135:
[----:B--2---:R2:W3:Y:S02]  /*2dad0*/  SYNCS.PHASECHK.TRANS64.TRYWAIT P0, [R3+URZ], R0 ;  /* 0x00000000030075a7 */ /* 0x0044e4000800017f */
[----:B---3--:R-:W-:Y:S05]  /*2dae0*/  @!P0 NANOSLEEP.SYNCS 0x989680 ;  /* 0x009896800000895d */ /* 0x008fea0003900000 */
[----:B------:R-:W3:Y:S02]  /*2daf0*/  @!P0 SYNCS.PHASECHK.TRANS64 P0, [R3+URZ], R0 ;  /* 0x00000000030085a7 */ /* 0x000ee4000800007f */
[----:B---3--:R-:W-:Y:S05]  /*2db00*/  @!P0 BRA `(.L_x_1135) ;  /* 0xfffffffc00f08947 */ /* 0x008fea000383ffff */
.L_x_10:
[----:B------:R-:W-:Y:S05]  /*2db10*/  BSYNC B6 ;  /* 0x0000000000067941 */ /* 0x000fea0003800000 */
.L_x_8:
[----:B------:R-:W-:Y:S05]  /*2db20*/  EXIT ;  /* 0x000000000000794d */ /* 0x000fea0003800000 */
.L_x_23:
[----:B--2---:R2:W3:Y:S02]  /*2db30*/  SYNCS.PHASECHK.TRANS64.TRYWAIT P1, [R3+URZ], R0 ;  /* 0x00000000030075a7 */ /* 0x0044e4000802017f */
[----:B---3--:R-:W-:Y:S05]  /*2db40*/  @!P1 NANOSLEEP.SYNCS 0x989680 ;  /* 0x009896800000995d */ /* 0x008fea0003900000 */
[----:B------:R-:W3:Y:S02]  /*2db50*/  @!P1 SYNCS.PHASECHK.TRANS64 P1, [R3+URZ], R0 ;  /* 0x00000000030095a7 */ /* 0x000ee4000802007f */
[----:B---3--:R-:W-:Y:S05]  /*2db60*/  @!P1 BRA `(.L_x_23) ;  /* 0xfffffffc00f09947 */ /* 0x008fea000383ffff */
[----:B------:R-:W-:Y:S05]  /*2db70*/  BRA `(.L_x_22) ;  /* 0xfffffd3c00247947 */ /* 0x000fea000383ffff */
.L_x_28:
[----:B--2---:R-:W-:-:S04]  /*2db80*/  MOV R4, UR8 ;  /* 0x0000000800047c02 */ /* 0x004fc80008000f00 */
[----:B------:R2:W3:Y:S03]  /*2db90*/  SYNCS.PHASECHK.TRANS64.TRYWAIT P1, [R4+URZ], R3 ;  /* 0x00000003040075a7 */ /* 0x0004e6000802017f */
[----:B---3--:R-:W-:Y:S05]  /*2dba0*/  @!P1 NANOSLEEP.SYNCS 0x989680 ;  /* 0x009896800000995d */ /* 0x008fea0003900000 */
[----:B------:R-:W3:Y:S02]  /*2dbb0*/  @!P1 SYNCS.PHASECHK.TRANS64 P1, [R4+URZ], R3 ;  /* 0x00000003040095a7 */ /* 0x000ee4000802007f */
[----:B---3--:R-:W-:Y:S05]  /*2dbc0*/  @!P1 BRA `(.L_x_28) ;  /* 0xfffffffc00ec9947 */ /* 0x008fea000383ffff */
[----:B------:R-:W-:Y:S05]  /*2dbd0*/  BRA `(.L_x_27) ;  /* 0xfffffd7000c47947 */ /* 0x000fea000383ffff */
.L_x_49:
[----:B-1----:R-:W-:-:S04]  /*2dbe0*/  IMAD.U32 R3, RZ, RZ, UR49 ;  /* 0x00000031ff037e24 */ /* 0x002fc8000f8e00ff */
[----:B------:R1:W2:Y:S03]  /*2dbf0*/  SYNCS.PHASECHK.TRANS64.TRYWAIT P2, [R3+URZ+0x30], R0 ;  /* 0x00003000030075a7 */ /* 0x0002a6000804017f */
[----:B--2---:R-:W-:Y:S05]  /*2dc00*/  @!P2 NANOSLEEP.SYNCS 0x989680 ;  /* 0x009896800000a95d */ /* 0x004fea0003900000 */
[----:B------:R-:W2:Y:S02]  /*2dc10*/  @!P2 SYNCS.PHASECHK.TRANS64 P2, [R3+URZ+0x30], R0 ;  /* 0x000030000300a5a7 */ /* 0x000ea4000804007f */
[----:B--2---:R-:W-:Y:S05]  /*2dc20*/  @!P2 BRA `(.L_x_49) ;  /* 0xfffffffc00eca947 */ /* 0x004fea000383ffff */
[----:B------:R-:W-:Y:S05]  /*2dc30*/  BRA `(.L_x_1136) ;  /* 0xfffffdbc00887947 */ /* 0x000fea000383ffff */
.L_x_108:
[----:B-1----:R1:W2:Y:S02]  /*2dc40*/  SYNCS.PHASECHK.TRANS64.TRYWAIT P2, [R0+URZ+0x30], R2 ;  /* 0x00003002000075a7 */ /* 0x0022a4000804017f */
[----:B--2---:R-:W-:Y:S05]  /*2dc50*/  @!P2 NANOSLEEP.SYNCS 0x989680 ;  /* 0x009896800000a95d */ /* 0x004fea0003900000 */
[----:B------:R-:W2:Y:S02]  /*2dc60*/  @!P2 SYNCS.PHASECHK.TRANS64 P2, [R0+URZ+0x30], R2 ;  /* 0x000030020000a5a7 */ /* 0x000ea4000804007f */
[----:B--2---:R-:W-:Y:S05]  /*2dc70*/  @!P2 BRA `(.L_x_108) ;  /* 0xfffffffc00f0a947 */ /* 0x004fea000383ffff */
[----:B------:R-:W-:Y:S05]  /*2dc80*/  BRA `(.L_x_1137) ;  /* 0xfffffddc00ec7947 */ /* 0x000fea000383ffff */
.L_x_167:
[----:B-1----:R1:W2:Y:S02]  /*2dc90*/  SYNCS.PHASECHK.TRANS64.TRYWAIT P2, [R0+URZ+0x30], R2 ;  /* 0x00003002000075a7 */ /* 0x0022a4000804017f */
[----:B--2---:R-:W-:Y:S05]  /*2dca0*/  @!P2 NANOSLEEP.SYNCS 0x989680 ;  /* 0x009896800000a95d */ /* 0x004fea0003900000 */
[----:B------:R-:W2:Y:S02]  /*2dcb0*/  @!P2 SYNCS.PHASECHK.TRANS64 P2, [R0+URZ+0x30], R2 ;  /* 0x000030020000a5a7 */ /* 0x000ea4000804007f */
[----:B--2---:R-:W-:Y:S05]  /*2dcc0*/  @!P2 BRA `(.L_x_167) ;  /* 0xfffffffc00f0a947 */ /* 0x004fea000383ffff */
[----:B------:R-:W-:Y:S05]  /*2dcd0*/  BRA `(.L_x_1138) ;  /* 0xfffffdfc00a47947 */ /* 0x000fea000383ffff */
.L_x_226:
[----:B-1----:R1:W2:Y:S02]  /*2dce0*/  SYNCS.PHASECHK.TRANS64.TRYWAIT P2, [R0+URZ+0x30], R2 ;  /* 0x00003002000075a7 */ /* 0x0022a4000804017f */
[----:B--2---:R-:W-:Y:S05]  /*2dcf0*/  @!P2 NANOSLEEP.SYNCS 0x989680 ;  /* 0x009896800000a95d */ /* 0x004fea0003900000 */
[----:B------:R-:W2:Y:S02]  /*2dd00*/  @!P2 SYNCS.PHASECHK.TRANS64 P2, [R0+URZ+0x30], R2 ;  /* 0x000030020000a5a7 */ /* 0x000ea4000804007f */
[----:B--2---:R-:W-:Y:S05]  /*2dd10*/  @!P2 BRA `(.L_x_226) ;  /* 0xfffffffc00f0a947 */ /* 0x004fea000383ffff */
[----:B------:R-:W-:Y:S05]  /*2dd20*/  BRA `(.L_x_1139) ;  /* 0xfffffe1c00a47947 */ /* 0x000fea000383ffff */
.L_x_285:
[----:B-1----:R1:W2:Y:S02]  /*2dd30*/  SYNCS.PHASECHK.TRANS64.TRYWAIT P2, [R2+URZ+0x30], R3 ;  /* 0x00003003020075a7 */ /* 0x0022a4000804017f */
[----:B--2---:R-:W-:Y:S05]  /*2dd40*/  @!P2 NANOSLEEP.SYNCS 0x989680 ;  /* 0x009896800000a95d */ /* 0x004fea0003900000 */
[----:B------:R-:W2:Y:S02]  /*2dd50*/  @!P2 SYNCS.PHASECHK.TRANS64 P2, [R2+URZ+0x30], R3 ;  /* 0x000030030200a5a7 */ /* 0x000ea4000804007f */
[----:B--2---:R-:W-:Y:S05]  /*2dd60*/  @!P2 BRA `(.L_x_285) ;  /* 0xfffffffc00f0a947 */ /* 0x004fea000383ffff */
[----:B------:R-:W-:Y:S05]  /*2dd70*/  BRA `(.L_x_1140) ;  /* 0xfffffe3c00707947 */ /* 0x000fea000383ffff */
.L_x_344:
[----:B--2---:R2:W3:Y:S02]  /*2dd80*/  SYNCS.PHASECHK.TRANS64.TRYWAIT P2, [R3+URZ+0x30], R10 ;  /* 0x0000300a030075a7 */ /* 0x0044e4000804017f */
[----:B---3--:R-:W-:Y:S05]  /*2dd90*/  @!P2 NANOSLEEP.SYNCS 0x989680 ;  /* 0x009896800000a95d */ /* 0x008fea0003900000 */
[----:B------:R-:W3:Y:S02]  /*2dda0*/  @!P2 SYNCS.PHASECHK.TRANS64 P2, [R3+URZ+0x30], R10 ;  /* 0x0000300a0300a5a7 */ /* 0x000ee4000804007f */
[----:B---3--:R-:W-:Y:S05]  /*2ddb0*/  @!P2 BRA `(.L_x_344) ;  /* 0xfffffffc00f0a947 */ /* 0x008fea000383ffff */
[----:B------:R-:W-:Y:S05]  /*2ddc0*/  BRA `(.L_x_1141) ;  /* 0xfffffe5c006c7947 */ /* 0x000fea000383ffff */
.L_x_403:
[----:B--2---:R2:W3:Y:S02]  /*2ddd0*/  SYNCS.PHASECHK.TRANS64.TRYWAIT P2, [R0+URZ+0x30], R3 ;  /* 0x00003003000075a7 */ /* 0x0044e4000804017f */
[----:B---3--:R-:W-:Y:S05]  /*2dde0*/  @!P2 NANOSLEEP.SYNCS 0x989680 ;  /* 0x009896800000a95d */ /* 0x008fea0003900000 */
[----:B------:R-:W3:Y:S02]  /*2ddf0*/  @!P2 SYNCS.PHASECHK.TRANS64 P2, [R0+URZ+0x30], R3 ;  /* 0x000030030000a5a7 */ /* 0x000ee4000804007f */
[----:B---3--:R-:W-:Y:S05]  /*2de00*/  @!P2 BRA `(.L_x_403) ;  /* 0xfffffffc00f0a947 */ /* 0x008fea000383ffff */
[----:B------:R-:W-:Y:S05]  /*2de10*/  BRA `(.L_x_1142) ;  /* 0xfffffe7c00247947 */ /* 0x000fea000383ffff */
.L_x_462:
[----:B--2---:R2:W3:Y:S02]  /*2de20*/  SYNCS.PHASECHK.TRANS64.TRYWAIT P2, [R0+URZ+0x30], R3 ;  /* 0x00003003000075a7 */ /* 0x0044e4000804017f */
[----:B---3--:R-:W-:Y:S05]  /*2de30*/  @!P2 NANOSLEEP.SYNCS 0x989680 ;  /* 0x009896800000a95d */ /* 0x008fea0003900000 */
[----:B------:R-:W3:Y:S02]  /*2de40*/  @!P2 SYNCS.PHASECHK.TRANS64 P2, [R0+URZ+0x30], R3 ;  /* 0x000030030000a5a7 */ /* 0x000ee4000804007f */
[----:B---3--:R-:W-:Y:S05]  /*2de50*/  @!P2 BRA `(.L_x_462) ;  /* 0xfffffffc00f0a947 */ /* 0x008fea000383ffff */
[----:B------:R-:W-:Y:S05]  /*2de60*/  BRA `(.L_x_1143) ;  /* 0xfffffe9c00207947 */ /* 0x000fea000383ffff */
.L_x_521:
[----:B--2---:R2:W3:Y:S02]  /*2de70*/  SYNCS.PHASECHK.TRANS64.TRYWAIT P2, [R0+URZ+0x30], R3 ;  /* 0x00003003000075a7 */ /* 0x0044e4000804017f */
[----:B---3--:R-:W-:Y:S05]  /*2de80*/  @!P2 NANOSLEEP.SYNCS 0x989680 ;  /* 0x009896800000a95d */ /* 0x008fea0003900000 */
[----:B------:R-:W3:Y:S02]  /*2de90*/  @!P2 SYNCS.PHASECHK.TRANS64 P2, [R0+URZ+0x30], R3 ;  /* 0x000030030000a5a7 */ /* 0x000ee4000804007f */
[----:B---3--:R-:W-:Y:S05]  /*2dea0*/  @!P2 BRA `(.L_x_521) ;  /* 0xfffffffc00f0a947 */ /* 0x008fea000383ffff */
[----:B------:R-:W-:Y:S05]  /*2deb0*/  BRA `(.L_x_1144) ;  /* 0xfffffeb800d87947 */ /* 0x000fea000383ffff */
.L_x_580:
[----:B--2---:R2:W3:Y:S02]  /*2dec0*/  SYNCS.PHASECHK.TRANS64.TRYWAIT P2, [R0+URZ+0x30], R3 ;  /* 0x00003003000075a7 */ /* 0x0044e4000804017f */
[----:B---3--:R-:W-:Y:S05]  /*2ded0*/  @!P2 NANOSLEEP.SYNCS 0x989680 ;  /* 0x009896800000a95d */ /* 0x008fea0003900000 */
[----:B------:R-:W3:Y:S02]  /*2dee0*/  @!P2 SYNCS.PHASECHK.TRANS64 P2, [R0+URZ+0x30], R3 ;  /* 0x000030030000a5a7 */ /* 0x000ee4000804007f */
[----:B---3--:R-:W-:Y:S05]  /*2def0*/  @!P2 BRA `(.L_x_580) ;  /* 0xfffffffc00f0a947 */ /* 0x008fea000383ffff */
[----:B------:R-:W-:Y:S05]  /*2df00*/  BRA `(.L_x_1145) ;  /* 0xfffffed800d07947 */ /* 0x000fea000383ffff */
.L_x_639:
[----:B--2---:R2:W3:Y:S02]  /*2df10*/  SYNCS.PHASECHK.TRANS64.TRYWAIT P2, [R0+URZ+0x30], R3 ;  /* 0x00003003000075a7 */ /* 0x0044e4000804017f */
[----:B---3--:R-:W-:Y:S05]  /*2df20*/  @!P2 NANOSLEEP.SYNCS 0x989680 ;  /* 0x009896800000a95d */ /* 0x008fea0003900000 */
[----:B------:R-:W3:Y:S02]  /*2df30*/  @!P2 SYNCS.PHASECHK.TRANS64 P2, [R0+URZ+0x30], R3 ;  /* 0x000030030000a5a7 */ /* 0x000ee4000804007f */
[----:B---3--:R-:W-:Y:S05]  /*2df40*/  @!P2 BRA `(.L_x_639) ;  /* 0xfffffffc00f0a947 */ /* 0x008fea000383ffff */
[----:B------:R-:W-:Y:S05]  /*2df50*/  BRA `(.L_x_1146) ;  /* 0xfffffef8008c7947 */ /* 0x000fea000383ffff */
.L_x_698:
[----:B--2---:R2:W3:Y:S02]  /*2df60*/  SYNCS.PHASECHK.TRANS64.TRYWAIT P2, [R0+URZ+0x30], R3 ;  /* 0x00003003000075a7 */ /* 0x0044e4000804017f */
[----:B---3--:R-:W-:Y:S05]  /*2df70*/  @!P2 NANOSLEEP.SYNCS 0x989680 ;  /* 0x009896800000a95d */ /* 0x008fea0003900000 */
[----:B------:R-:W3:Y:S02]  /*2df80*/  @!P2 SYNCS.PHASECHK.TRANS64 P2, [R0+URZ+0x30], R3 ;  /* 0x000030030000a5a7 */ /* 0x000ee4000804007f */
[----:B---3--:R-:W-:Y:S05]  /*2df90*/  @!P2 BRA `(.L_x_698) ;  /* 0xfffffffc00f0a947 */ /* 0x008fea000383ffff */
[----:B------:R-:W-:Y:S05]  /*2dfa0*/  BRA `(.L_x_1147) ;  /* 0xffffff1800887947 */ /* 0x000fea000383ffff */
.L_x_757:
[----:B--2---:R2:W3:Y:S02]  /*2dfb0*/  SYNCS.PHASECHK.TRANS64.TRYWAIT P2, [R0+URZ+0x30], R3 ;  /* 0x00003003000075a7 */ /* 0x0044e4000804017f */
[----:B---3--:R-:W-:Y:S05]  /*2dfc0*/  @!P2 NANOSLEEP.SYNCS 0x989680 ;  /* 0x009896800000a95d */ /* 0x008fea0003900000 */
[----:B------:R-:W3:Y:S02]  /*2dfd0*/  @!P2 SYNCS.PHASECHK.TRANS64 P2, [R0+URZ+0x30], R3 ;  /* 0x000030030000a5a7 */ /* 0x000ee4000804007f */
[----:B---3--:R-:W-:Y:S05]  /*2dfe0*/  @!P2 BRA `(.L_x_757) ;  /* 0xfffffffc00f0a947 */ /* 0x008fea000383ffff */
[----:B------:R-:W-:Y:S05]  /*2dff0*/  BRA `(.L_x_1148) ;  /* 0xffffff3800447947 */ /* 0x000fea000383ffff */
.L_x_816:
[----:B--2---:R2:W3:Y:S02]  /*2e000*/  SYNCS.PHASECHK.TRANS64.TRYWAIT P2, [R0+URZ+0x30], R3 ;  /* 0x00003003000075a7 */ /* 0x0044e4000804017f */
[----:B---3--:R-:W-:Y:S05]  /*2e010*/  @!P2 NANOSLEEP.SYNCS 0x989680 ;  /* 0x009896800000a95d */ /* 0x008fea0003900000 */
[----:B------:R-:W3:Y:S02]  /*2e020*/  @!P2 SYNCS.PHASECHK.TRANS64 P2, [R0+URZ+0x30], R3 ;  /* 0x000030030000a5a7 */ /* 0x000ee4000804007f */
[----:B---3--:R-:W-:Y:S05]  /*2e030*/  @!P2 BRA `(.L_x_816) ;  /* 0xfffffffc00f0a947 */ /* 0x008fea000383ffff */
[----:B------:R-:W-:Y:S05]  /*2e040*/  BRA `(.L_x_1149) ;  /* 0xffffff5800407947 */ /* 0x000fea000383ffff */
.L_x_875:
[----:B--2---:R2:W3:Y:S02]  /*2e050*/  SYNCS.PHASECHK.TRANS64.TRYWAIT P2, [R0+URZ+0x30], R3 ;  /* 0x00003003000075a7 */ /* 0x0044e4000804017f */
[----:B---3--:R-:W-:Y:S05]  /*2e060*/  @!P2 NANOSLEEP.SYNCS 0x989680 ;  /* 0x009896800000a95d */ /* 0x008fea0003900000 */
[----:B------:R-:W3:Y:S02]  /*2e070*/  @!P2 SYNCS.PHASECHK.TRANS64 P2, [R0+URZ+0x30], R3 ;  /* 0x000030030000a5a7 */ /* 0x000ee4000804007f */
[----:B---3--:R-:W-:Y:S05]  /*2e080*/  @!P2 BRA `(.L_x_875) ;  /* 0xfffffffc00f0a947 */ /* 0x008fea000383ffff */
[----:B------:R-:W-:Y:S05]  /*2e090*/  BRA `(.L_x_1150) ;  /* 0xffffff7400fc7947 */ /* 0x000fea000383ffff */
.L_x_934:
[----:B--2---:R2:W3:Y:S02]  /*2e0a0*/  SYNCS.PHASECHK.TRANS64.TRYWAIT P2, [R0+URZ+0x30], R9 ;  /* 0x00003009000075a7 */ /* 0x0044e4000804017f */
[----:B---3--:R-:W-:Y:S05]  /*2e0b0*/  @!P2 NANOSLEEP.SYNCS 0x989680 ;  /* 0x009896800000a95d */ /* 0x008fea0003900000 */
[----:B------:R-:W3:Y:S02]  /*2e0c0*/  @!P2 SYNCS.PHASECHK.TRANS64 P2, [R0+URZ+0x30], R9 ;  /* 0x000030090000a5a7 */ /* 0x000ee4000804007f */
[----:B---3--:R-:W-:Y:S05]  /*2e0d0*/  @!P2 BRA `(.L_x_934) ;  /* 0xfffffffc00f0a947 */ /* 0x008fea000383ffff */
[----:B------:R-:W-:Y:S05]  /*2e0e0*/  BRA `(.L_x_1151) ;  /* 0xffffff9400ec7947 */ /* 0x000fea000383ffff */
.L_x_1002:
[----:B-1----:R-:W-:-:S04]  /*2e0f0*/  MOV R5, UR4 ;  /* 0x0000000400057c02 */ /* 0x002fc80008000f00 */
[----:B------:R1:W2:Y:S03]  /*2e100*/  SYNCS.PHASECHK.TRANS64.TRYWAIT P0, [R5+URZ+0x78], R0 ;  /* 0x00007800050075a7 */ /* 0x0002a6000800017f */
[----:B--2---:R-:W-:Y:S05]  /*2e110*/  @!P0 NANOSLEEP.SYNCS 0x989680 ;  /* 0x009896800000895d */ /* 0x004fea0003900000 */
[----:B------:R-:W2:Y:S02]  /*2e120*/  @!P0 SYNCS.PHASECHK.TRANS64 P0, [R5+URZ+0x78], R0 ;  /* 0x00007800050085a7 */ /* 0x000ea4000800007f */
[----:B--2---:R-:W-:Y:S05]  /*2e130*/  @!P0 BRA `(.L_x_1002) ;  /* 0xfffffffc00ec8947 */ /* 0x004fea000383ffff */
[----:B------:R-:W-:Y:S05]  /*2e140*/  BRA `(.L_x_1001) ;  /* 0xffffffc400a47947 */ /* 0x000fea000383ffff */
.L_x_1011:
[----:B-1----:R-:W-:-:S04]  /*2e150*/  MOV R3, UR13 ;  /* 0x0000000d00037c02 */ /* 0x002fc80008000f00 */
[----:B------:R1:W2:Y:S03]  /*2e160*/  SYNCS.PHASECHK.TRANS64.TRYWAIT P1, [R3+URZ+0x50], R2 ;  /* 0x00005002030075a7 */ /* 0x0002a6000802017f */
[----:B--2---:R-:W-:Y:S05]  /*2e170*/  @!P1 NANOSLEEP.SYNCS 0x989680 ;  /* 0x009896800000995d */ /* 0x004fea0003900000 */
[----:B------:R-:W2:Y:S02]  /*2e180*/  @!P1 SYNCS.PHASECHK.TRANS64 P1, [R3+URZ+0x50], R2 ;  /* 0x00005002030095a7 */ /* 0x000ea4000802007f */
[----:B--2---:R-:W-:Y:S05]  /*2e190*/  @!P1 BRA `(.L_x_1011) ;  /* 0xfffffffc00ec9947 */ /* 0x004fea000383ffff */
[----:B------:R-:W-:Y:S05]  /*2e1a0*/  BRA `(.L_x_1152) ;  /* 0xffffffc800907947 */ /* 0x000fea000383ffff */
.L_x_1017:
[----:B-12---:R-:W-:-:S04]  /*2e1b0*/  MOV R3, UR13 ;  /* 0x0000000d00037c02 */ /* 0x006fc80008000f00 */
[----:B------:R1:W2:Y:S03]  /*2e1c0*/  SYNCS.PHASECHK.TRANS64.TRYWAIT P1, [R3+URZ+0x58], R2 ;  /* 0x00005802030075a7 */ /* 0x0002a6000802017f */
[----:B--2---:R-:W-:Y:S05]  /*2e1d0*/  @!P1 NANOSLEEP.SYNCS 0x989680 ;  /* 0x009896800000995d */ /* 0x004fea0003900000 */
[----:B------:R-:W2:Y:S02]  /*2e1e0*/  @!P1 SYNCS.PHASECHK.TRANS64 P1, [R3+URZ+0x58], R2 ;  /* 0x00005802030095a7 */ /* 0x000ea4000802007f */
[----:B--2---:R-:W-:Y:S05]  /*2e1f0*/  @!P1 BRA `(.L_x_1017) ;  /* 0xfffffffc00ec9947 */ /* 0x004fea000383ffff */
[----:B------:R-:W-:Y:S05]  /*2e200*/  BRA `(.L_x_1153) ;  /* 0xffffffc800d87947 */ /* 0x000fea000383ffff */
.L_x_1023:
[----:B-123--:R-:W-:-:S04]  /*2e210*/  MOV R3, UR13 ;  /* 0x0000000d00037c02 */ /* 0x00efc80008000f00 */
[----:B------:R1:W2:Y:S03]  /*2e220*/  SYNCS.PHASECHK.TRANS64.TRYWAIT P1, [R3+URZ+0x60], R2 ;  /* 0x00006002030075a7 */ /* 0x0002a6000802017f */
[----:B--2---:R-:W-:Y:S05]  /*2e230*/  @!P1 NANOSLEEP.SYNCS 0x989680 ;  /* 0x009896800000995d */ /* 0x004fea0003900000 */
[----:B------:R-:W2:Y:S02]  /*2e240*/  @!P1 SYNCS.PHASECHK.TRANS64 P1, [R3+URZ+0x60], R2 ;  /* 0x00006002030095a7 */ /* 0x000ea4000802007f */
[----:B--2---:R-:W-:Y:S05]  /*2e250*/  @!P1 BRA `(.L_x_1023) ;  /* 0xfffffffc00ec9947 */ /* 0x004fea000383ffff */
[----:B------:R-:W-:Y:S05]  /*2e260*/  BRA `(.L_x_1154) ;  /* 0xffffffcc002c7947 */ /* 0x000fea000383ffff */
.L_x_1029:
[----:B-1234-:R-:W-:-:S04]  /*2e270*/  MOV R3, UR13 ;  /* 0x0000000d00037c02 */ /* 0x01efc80008000f00 */
[----:B------:R1:W2:Y:S03]  /*2e280*/  SYNCS.PHASECHK.TRANS64.TRYWAIT P1, [R3+URZ+0x68], R2 ;  /* 0x00006802030075a7 */ /* 0x0002a6000802017f */
[----:B--2---:R-:W-:Y:S05]  /*2e290*/  @!P1 NANOSLEEP.SYNCS 0x989680 ;  /* 0x009896800000995d */ /* 0x004fea0003900000 */
[----:B------:R-:W2:Y:S02]  /*2e2a0*/  @!P1 SYNCS.PHASECHK.TRANS64 P1, [R3+URZ+0x68], R2 ;  /* 0x00006802030095a7 */ /* 0x000ea4000802007f */
[----:B--2---:R-:W-:Y:S05]  /*2e2b0*/  @!P1 BRA `(.L_x_1029) ;  /* 0xfffffffc00ec9947 */ /* 0x004fea000383ffff */
[----:B------:R-:W-:Y:S05]  /*2e2c0*/  BRA `(.L_x_1155) ;  /* 0xffffffcc00787947 */ /* 0x000fea000383ffff */
.L_x_1035:
[----:B-1----:R-:W-:-:S04]  /*2e2d0*/  MOV R4, UR13 ;  /* 0x0000000d00047c02 */ /* 0x002fc80008000f00 */
[----:B------:R1:W2:Y:S03]  /*2e2e0*/  SYNCS.PHASECHK.TRANS64.TRYWAIT P1, [R4+URZ+0x50], R3 ;  /* 0x00005003040075a7 */ /* 0x0002a6000802017f */
[----:B--2---:R-:W-:Y:S05]  /*2e2f0*/  @!P1 NANOSLEEP.SYNCS 0x989680 ;  /* 0x009896800000995d */ /* 0x004fea0003900000 */
[----:B------:R-:W2:Y:S02]  /*2e300*/  @!P1 SYNCS.PHASECHK.TRANS64 P1, [R4+URZ+0x50], R3 ;  /* 0x00005003040095a7 */ /* 0x000ea4000802007f */
[----:B--2---:R-:W-:Y:S05]  /*2e310*/  @!P1 BRA `(.L_x_1035) ;  /* 0xfffffffc00ec9947 */ /* 0x004fea000383ffff */
[----:B------:R-:W-:Y:S05]  /*2e320*/  BRA `(.L_x_1156) ;  /* 0xffffffcc00cc7947 */ /* 0x000fea000383ffff */
.L_x_1041:
[----:B-12---:R-:W-:-:S04]  /*2e330*/  MOV R4, UR13 ;  /* 0x0000000d00047c02 */ /* 0x006fc80008000f00 */
[----:B------:R1:W2:Y:S03]  /*2e340*/  SYNCS.PHASECHK.TRANS64.TRYWAIT P1, [R4+URZ+0x58], R3 ;  /* 0x00005803040075a7 */ /* 0x0002a6000802017f */
[----:B--2---:R-:W-:Y:S05]  /*2e350*/  @!P1 NANOSLEEP.SYNCS 0x989680 ;  /* 0x009896800000995d */ /* 0x004fea0003900000 */
[----:B------:R-:W2:Y:S02]  /*2e360*/  @!P1 SYNCS.PHASECHK.TRANS64 P1, [R4+URZ+0x58], R3 ;  /* 0x00005803040095a7 */ /* 0x000ea4000802007f */
[----:B--2---:R-:W-:Y:S05]  /*2e370*/  @!P1 BRA `(.L_x_1041) ;  /* 0xfffffffc00ec9947 */ /* 0x004fea000383ffff */
[----:B------:R-:W-:Y:S05]  /*2e380*/  BRA `(.L_x_1157) ;  /* 0xffffffd0000c7947 */ /* 0x000fea000383ffff */
.L_x_1047:
[----:B-123--:R-:W-:-:S04]  /*2e390*/  MOV R4, UR13 ;  /* 0x0000000d00047c02 */ /* 0x00efc80008000f00 */
[----:B------:R1:W2:Y:S03]  /*2e3a0*/  SYNCS.PHASECHK.TRANS64.TRYWAIT P1, [R4+URZ+0x60], R3 ;  /* 0x00006003040075a7 */ /* 0x0002a6000802017f */
[----:B--2---:R-:W-:Y:S05]  /*2e3b0*/  @!P1 NANOSLEEP.SYNCS 0x989680 ;  /* 0x009896800000995d */ /* 0x004fea0003900000 */
[----:B------:R-:W2:Y:S02]  /*2e3c0*/  @!P1 SYNCS.PHASECHK.TRANS64 P1, [R4+URZ+0x60], R3 ;  /* 0x00006003040095a7 */ /* 0x000ea4000802007f */
[----:B--2---:R-:W-:Y:S05]  /*2e3d0*/  @!P1 BRA `(.L_x_1047) ;  /* 0xfffffffc00ec9947 */ /* 0x004fea000383ffff */
[----:B------:R-:W-:Y:S05]  /*2e3e0*/  BRA `(.L_x_1158) ;  /* 0xffffffd000547947 */ /* 0x000fea000383ffff */
.L_x_1053:
[----:B-1234-:R-:W-:-:S04]  /*2e3f0*/  MOV R4, UR13 ;  /* 0x0000000d00047c02 */ /* 0x01efc80008000f00 */
[----:B------:R1:W2:Y:S03]  /*2e400*/  SYNCS.PHASECHK.TRANS64.TRYWAIT P1, [R4+URZ+0x68], R3 ;  /* 0x00006803040075a7 */ /* 0x0002a6000802017f */
[----:B--2---:R-:W-:Y:S05]  /*2e410*/  @!P1 NANOSLEEP.SYNCS 0x989680 ;  /* 0x009896800000995d */ /* 0x004fea0003900000 */
[----:B------:R-:W2:Y:S02]  /*2e420*/  @!P1 SYNCS.PHASECHK.TRANS64 P1, [R4+URZ+0x68], R3 ;  /* 0x00006803040095a7 */ /* 0x000ea4000802007f */
[----:B--2---:R-:W-:Y:S05]  /*2e430*/  @!P1 BRA `(.L_x_1053) ;  /* 0xfffffffc00ec9947 */ /* 0x004fea000383ffff */
[----:B------:R-:W-:Y:S05]  /*2e440*/  BRA `(.L_x_1159) ;  /* 0xffffffd000947947 */ /* 0x000fea000383ffff */
.L_x_1059:
[----:B------:R-:W-:-:S04]  /*2e450*/  IMAD.U32 R5, RZ, RZ, UR13 ;  /* 0x0000000dff057e24 */ /* 0x000fc8000f8e00ff */
[----:B------:R1:W1:Y:S03]  /*2e460*/  SYNCS.PHASECHK.TRANS64.TRYWAIT P1, [R5+URZ+0x50], R2 ;  /* 0x00005002050075a7 */ /* 0x000266000802017f */
[----:B-1----:R-:W-:Y:S05]  /*2e470*/  @!P1 NANOSLEEP.SYNCS 0x989680 ;  /* 0x009896800000995d */ /* 0x002fea0003900000 */
[----:B------:R-:W1:Y:S02]  /*2e480*/  @!P1 SYNCS.PHASECHK.TRANS64 P1, [R5+URZ+0x50], R2 ;  /* 0x00005002050095a7 */ /* 0x000e64000802007f */
[----:B-1----:R-:W-:Y:S05]  /*2e490*/  @!P1 BRA `(.L_x_1059) ;  /* 0xfffffffc00ec9947 */ /* 0x002fea000383ffff */
[----:B------:R-:W-:Y:S05]  /*2e4a0*/  BRA `(.L_x_1160) ;  /* 0xffffffd000dc7947 */ /* 0x000fea000383ffff */
.L_x_1065:
[----:B------:R-:W-:-:S04]  /*2e4b0*/  MOV R5, UR13 ;  /* 0x0000000d00057c02 */ /* 0x000fc80008000f00 */
[----:B------:R1:W1:Y:S03]  /*2e4c0*/  SYNCS.PHASECHK.TRANS64.TRYWAIT P1, [R5+URZ+0x58], R2 ;  /* 0x00005802050075a7 */ /* 0x000266000802017f */
[----:B-1----:R-:W-:Y:S05]  /*2e4d0*/  @!P1 NANOSLEEP.SYNCS 0x989680 ;  /* 0x009896800000995d */ /* 0x002fea0003900000 */
[----:B------:R-:W1:Y:S02]  /*2e4e0*/  @!P1 SYNCS.PHASECHK.TRANS64 P1, [R5+URZ+0x58], R2 ;  /* 0x00005802050095a7 */ /* 0x000e64000802007f */
[----:B-1----:R-:W-:Y:S05]  /*2e4f0*/  @!P1 BRA `(.L_x_1065) ;  /* 0xfffffffc00ec9947 */ /* 0x002fea000383ffff */
[----:B------:R-:W-:Y:S05]  /*2e500*/  BRA `(.L_x_1161) ;  /* 0xffffffd400207947 */ /* 0x000fea000383ffff */
.L_x_1071:
[----:B------:R-:W-:-:S04]  /*2e510*/  MOV R5, UR13 ;  /* 0x0000000d00057c02 */ /* 0x000fc80008000f00 */
[----:B------:R1:W1:Y:S03]  /*2e520*/  SYNCS.PHASECHK.TRANS64.TRYWAIT P1, [R5+URZ+0x60], R2 ;  /* 0x00006002050075a7 */ /* 0x000266000802017f */
[----:B-1----:R-:W-:Y:S05]  /*2e530*/  @!P1 NANOSLEEP.SYNCS 0x989680 ;  /* 0x009896800000995d */ /* 0x002fea0003900000 */
[----:B------:R-:W1:Y:S02]  /*2e540*/  @!P1 SYNCS.PHASECHK.TRANS64 P1, [R5+URZ+0x60], R2 ;  /* 0x00006002050095a7 */ /* 0x000e64000802007f */
[----:B-1----:R-:W-:Y:S05]  /*2e550*/  @!P1 BRA `(.L_x_1071) ;  /* 0xfffffffc00ec9947 */ /* 0x002fea000383ffff */
[----:B------:R-:W-:Y:S05]  /*2e560*/  BRA `(.L_x_1162) ;  /* 0xffffffd400687947 */ /* 0x000fea000383ffff */
.L_x_1077:
[----:B------:R-:W-:-:S04]  /*2e570*/  MOV R5, UR13 ;  /* 0x0000000d00057c02 */ /* 0x000fc80008000f00 */
[----:B------:R1:W1:Y:S03]  /*2e580*/  SYNCS.PHASECHK.TRANS64.TRYWAIT P1, [R5+URZ+0x68], R2 ;  /* 0x00006802050075a7 */ /* 0x000266000802017f */
[----:B-1----:R-:W-:Y:S05]  /*2e590*/  @!P1 NANOSLEEP.SYNCS 0x989680 ;  /* 0x009896800000995d */ /* 0x002fea0003900000 */
[----:B------:R-:W1:Y:S02]  /*2e5a0*/  @!P1 SYNCS.PHASECHK.TRANS64 P1, [R5+URZ+0x68], R2 ;  /* 0x00006802050095a7 */ /* 0x000e64000802007f */
[----:B-1----:R-:W-:Y:S05]  /*2e5b0*/  @!P1 BRA `(.L_x_1077) ;  /* 0xfffffffc00ec9947 */ /* 0x002fea000383ffff */
[----:B------:R-:W-:Y:S05]  /*2e5c0*/  BRA `(.L_x_1163) ;  /* 0xffffffd400ac7947 */ /* 0x000fea000383ffff */
.L_x_1083:
[----:B-1----:R-:W-:-:S04]  /*2e5d0*/  MOV R2, UR13 ;  /* 0x0000000d00027c02 */ /* 0x002fc80008000f00 */
[----:B------:R1:W1:Y:S03]  /*2e5e0*/  SYNCS.PHASECHK.TRANS64.TRYWAIT P1, [R2+URZ+0x50], R3 ;  /* 0x00005003020075a7 */ /* 0x000266000802017f */
[----:B-1----:R-:W-:Y:S05]  /*2e5f0*/  @!P1 NANOSLEEP.SYNCS 0x989680 ;  /* 0x009896800000995d */ /* 0x002fea0003900000 */
[----:B------:R-:W1:Y:S02]  /*2e600*/  @!P1 SYNCS.PHASECHK.TRANS64 P1, [R2+URZ+0x50], R3 ;  /* 0x00005003020095a7 */ /* 0x000e64000802007f */
[----:B-1----:R-:W-:Y:S05]  /*2e610*/  @!P1 BRA `(.L_x_1083) ;  /* 0xfffffffc00ec9947 */ /* 0x002fea000383ffff */
[----:B------:R-:W-:Y:S05]  /*2e620*/  BRA `(.L_x_1164) ;  /* 0xffffffd400f47947 */ /* 0x000fea000383ffff */
.L_x_1089:
[----:B-1----:R-:W-:-:S04]  /*2e630*/  MOV R2, UR13 ;  /* 0x0000000d00027c02 */ /* 0x002fc80008000f00 */
[----:B------:R1:W1:Y:S03]  /*2e640*/  SYNCS.PHASECHK.TRANS64.TRYWAIT P1, [R2+URZ+0x58], R3 ;  /* 0x00005803020075a7 */ /* 0x000266000802017f */
[----:B-1----:R-:W-:Y:S05]  /*2e650*/  @!P1 NANOSLEEP.SYNCS 0x989680 ;  /* 0x009896800000995d */ /* 0x002fea0003900000 */
[----:B------:R-:W1:Y:S02]  /*2e660*/  @!P1 SYNCS.PHASECHK.TRANS64 P1, [R2+URZ+0x58], R3 ;  /* 0x00005803020095a7 */ /* 0x000e64000802007f */
[----:B-1----:R-:W-:Y:S05]  /*2e670*/  @!P1 BRA `(.L_x_1089) ;  /* 0xfffffffc00ec9947 */ /* 0x002fea000383ffff */
[----:B------:R-:W-:Y:S05]  /*2e680*/  BRA `(.L_x_1165) ;  /* 0xffffffd800387947 */ /* 0x000fea000383ffff */
.L_x_1095:
[----:B-1----:R-:W-:-:S04]  /*2e690*/  MOV R2, UR13 ;  /* 0x0000000d00027c02 */ /* 0x002fc80008000f00 */
[----:B------:R1:W1:Y:S03]  /*2e6a0*/  SYNCS.PHASECHK.TRANS64.TRYWAIT P1, [R2+URZ+0x60], R3 ;  /* 0x00006003020075a7 */ /* 0x000266000802017f */
[----:B-1----:R-:W-:Y:S05]  /*2e6b0*/  @!P1 NANOSLEEP.SYNCS 0x989680 ;  /* 0x009896800000995d */ /* 0x002fea0003900000 */
[----:B------:R-:W1:Y:S02]  /*2e6c0*/  @!P1 SYNCS.PHASECHK.TRANS64 P1, [R2+URZ+0x60], R3 ;  /* 0x00006003020095a7 */ /* 0x000e64000802007f */
[----:B-1----:R-:W-:Y:S05]  /*2e6d0*/  @!P1 BRA `(.L_x_1095) ;  /* 0xfffffffc00ec9947 */ /* 0x002fea000383ffff */
[----:B------:R-:W-:Y:S05]  /*2e6e0*/  BRA `(.L_x_1166) ;  /* 0xffffffd800807947 */ /* 0x000fea000383ffff */
.L_x_1101:
[----:B-1----:R-:W-:-:S04]  /*2e6f0*/  MOV R2, UR13 ;  /* 0x0000000d00027c02 */ /* 0x002fc80008000f00 */
[----:B------:R1:W1:Y:S03]  /*2e700*/  SYNCS.PHASECHK.TRANS64.TRYWAIT P1, [R2+URZ+0x68], R3 ;  /* 0x00006803020075a7 */ /* 0x000266000802017f */
[----:B-1----:R-:W-:Y:S05]  /*2e710*/  @!P1 NANOSLEEP.SYNCS 0x989680 ;  /* 0x009896800000995d */ /* 0x002fea0003900000 */
[----:B------:R-:W1:Y:S02]  /*2e720*/  @!P1 SYNCS.PHASECHK.TRANS64 P1, [R2+URZ+0x68], R3 ;  /* 0x00006803020095a7 */ /* 0x000e64000802007f */
[----:B-1----:R-:W-:Y:S05]  /*2e730*/  @!P1 BRA `(.L_x_1101) ;  /* 0xfffffffc00ec9947 */ /* 0x002fea000383ffff */
[----:B------:R-:W-:Y:S05]  /*2e740*/  BRA `(.L_x_1167) ;  /* 0xffffffd800c47947 */ /* 0x000fea000383ffff */
.L_x_1111:
[----:B---3--:R3:W4:Y:S02]  /*2e750*/  SYNCS.PHASECHK.TRANS64.TRYWAIT P0, [R0+URZ+0x50], R3 ;  /* 0x00005003000075a7 */ /* 0x008724000800017f */
[----:B----4-:R-:W-:Y:S05]  /*2e760*/  @!P0 NANOSLEEP.SYNCS 0x989680 ;  /* 0x009896800000895d */ /* 0x010fea0003900000 */
[----:B------:R-:W4:Y:S02]  /*2e770*/  @!P0 SYNCS.PHASECHK.TRANS64 P0, [R0+URZ+0x50], R3 ;  /* 0x00005003000085a7 */ /* 0x000f24000800007f */
[----:B----4-:R-:W-:Y:S05]  /*2e780*/  @!P0 BRA `(.L_x_1111) ;  /* 0xfffffffc00f08947 */ /* 0x010fea000383ffff */
[----:B------:R-:W-:Y:S05]  /*2e790*/  BRA `(.L_x_1168) ;  /* 0xffffffe000c47947 */ /* 0x000fea000383ffff */
.L_x_1113:
[----:B----4-:R4:W1:Y:S02]  /*2e7a0*/  SYNCS.PHASECHK.TRANS64.TRYWAIT P0, [R0+URZ+0x58], R3 ;  /* 0x00005803000075a7 */ /* 0x010864000800017f */
[----:B-1----:R-:W-:Y:S05]  /*2e7b0*/  @!P0 NANOSLEEP.SYNCS 0x989680 ;  /* 0x009896800000895d */ /* 0x002fea0003900000 */
[----:B------:R-:W1:Y:S02]  /*2e7c0*/  @!P0 SYNCS.PHASECHK.TRANS64 P0, [R0+URZ+0x58], R3 ;  /* 0x00005803000085a7 */ /* 0x000e64000800007f */
[----:B-1----:R-:W-:Y:S05]  /*2e7d0*/  @!P0 BRA `(.L_x_1113) ;  /* 0xfffffffc00f08947 */ /* 0x002fea000383ffff */
[----:B------:R-:W-:Y:S05]  /*2e7e0*/  BRA `(.L_x_1169) ;  /* 0xffffffe000c07947 */ /* 0x000fea000383ffff */
.L_x_1115:
[----:B------:R1:W1:Y:S02]  /*2e7f0*/  SYNCS.PHASECHK.TRANS64.TRYWAIT P0, [R0+URZ+0x60], R3 ;  /* 0x00006003000075a7 */ /* 0x000264000800017f */
[----:B-1----:R-:W-:Y:S05]  /*2e800*/  @!P0 NANOSLEEP.SYNCS 0x989680 ;  /* 0x009896800000895d */ /* 0x002fea0003900000 */
[----:B------:R-:W1:Y:S02]  /*2e810*/  @!P0 SYNCS.PHASECHK.TRANS64 P0, [R0+URZ+0x60], R3 ;  /* 0x00006003000085a7 */ /* 0x000e64000800007f */
[----:B-1----:R-:W-:Y:S05]  /*2e820*/  @!P0 BRA `(.L_x_1115) ;  /* 0xfffffffc00f08947 */ /* 0x002fea000383ffff */
[----:B------:R-:W-:Y:S05]  /*2e830*/  BRA `(.L_x_1170) ;  /* 0xffffffe000bc7947 */ /* 0x000fea000383ffff */
.L_x_1119:
[----:B------:R-:W-:Y:S01]  /*2e840*/  BSSY B1, `(.L_x_1171) ;  /* 0x0000006000017945 */ /* 0x000fe20003800000 */
[----:B------:R-:W-:-:S07]  /*2e850*/  MOV R15, 0xffffffff ;  /* 0xffffffff000f7802 */ /* 0x000fce0000000f00 */
[----:B------:R-:W-:Y:S05]  /*2e860*/  WARPSYNC.COLLECTIVE R15, `(.L_x_1172) ;  /* 0x000000000f0c7348 */ /* 0x000fea0003c00000 */
[----:B------:R-:W-:Y:S02]  /*2e870*/  ELECT P6, UR62, PT ;  /* 0x00000000003e782f */ /* 0x000fe400038c0000 */
[----:B------:R-:W-:Y:S01]  /*2e880*/  MOV R14, UR62 ;  /* 0x0000003e000e7c02 */ /* 0x000fe20008000f00 */
[----:B------:R-:W-:Y:S10]  /*2e890*/  ENDCOLLECTIVE ;  /* 0x000000000000791b */ /* 0x000ff40003800000 */
.L_x_1172:
[----:B------:R-:W-:Y:S05]  /*2e8a0*/  BSYNC B1 ;  /* 0x0000000000017941 */ /* 0x000fea0003800000 */
.L_x_1171:
[----:B------:R-:W-:Y:S05]  /*2e8b0*/  BRA `(.L_x_1173) ;  /* 0xffffffe400407947 */ /* 0x000fea000383ffff */
.L_x_1122:
[----:B-1----:R1:W2:Y:S02]  /*2e8c0*/  SYNCS.PHASECHK.TRANS64.TRYWAIT P1, [R13+URZ+0x18], R18 ;  /* 0x000018120d0075a7 */ /* 0x0022a4000802017f */
[----:B--2---:R-:W-:Y:S05]  /*2e8d0*/  @!P1 NANOSLEEP.SYNCS 0x989680 ;  /* 0x009896800000995d */ /* 0x004fea0003900000 */
[----:B------:R-:W2:Y:S02]  /*2e8e0*/  @!P1 SYNCS.PHASECHK.TRANS64 P1, [R13+URZ+0x18], R18 ;  /* 0x000018120d0095a7 */ /* 0x000ea4000802007f */
[----:B--2---:R-:W-:Y:S05]  /*2e8f0*/  @!P1 BRA `(.L_x_1122) ;  /* 0xfffffffc00f09947 */ /* 0x004fea000383ffff */
[----:B------:R-:W-:Y:S05]  /*2e900*/  BRA `(.L_x_1174) ;  /* 0xffffffe400707947 */ /* 0x000fea000383ffff */
.L_x_1131:
[----:B------:R-:W-:Y:S01]  /*2e910*/  BSSY B0, `(.L_x_1175) ;  /* 0x0000006000007945 */ /* 0x000fe20003800000 */
[----:B------:R-:W-:-:S07]  /*2e920*/  MOV R15, 0xffffffff ;  /* 0xffffffff000f7802 */ /* 0x000fce0000000f00 */
[----:B-1----:R-:W-:Y:S05]  /*2e930*/  WARPSYNC.COLLECTIVE R15, `(.L_x_1176) ;  /* 0x000000000f0c7348 */ /* 0x002fea0003c00000 */
[----:B------:R-:W-:Y:S02]  /*2e940*/  ELECT P6, UR62, PT ;  /* 0x00000000003e782f */ /* 0x000fe400038c0000 */
[----:B------:R-:W-:Y:S01]  /*2e950*/  MOV R14, UR62 ;  /* 0x0000003e000e7c02 */ /* 0x000fe20008000f00 */
[----:B-1----:R-:W-:Y:S10]  /*2e960*/  ENDCOLLECTIVE ;  /* 0x000000000000791b */ /* 0x002ff40003800000 */
.L_x_1176:
[----:B------:R-:W-:Y:S05]  /*2e970*/  BSYNC B0 ;  /* 0x0000000000007941 */ /* 0x000fea0003800000 */
.L_x_1175:
[----:B------:R-:W-:Y:S05]  /*2e980*/  BRA `(.L_x_1177) ;  /* 0xffffffec00d87947 */ /* 0x000fea000383ffff */
.L_x_1133:
[----:B--2---:R2:W3:Y:S02]  /*2e990*/  SYNCS.PHASECHK.TRANS64.TRYWAIT P0, [R5+URZ], R2 ;  /* 0x00000002050075a7 */ /* 0x0044e4000800017f */
[----:B---3--:R-:W-:Y:S05]  /*2e9a0*/  @!P0 NANOSLEEP.SYNCS 0x989680 ;  /* 0x009896800000895d */ /* 0x008fea0003900000 */
[----:B------:R-:W3:Y:S02]  /*2e9b0*/  @!P0 SYNCS.PHASECHK.TRANS64 P0, [R5+URZ], R2 ;  /* 0x00000002050085a7 */ /* 0x000ee4000800007f */
[----:B---3--:R-:W-:Y:S05]  /*2e9c0*/  @!P0 BRA `(.L_x_1133) ;  /* 0xfffffffc00f08947 */ /* 0x008fea000383ffff */
[----:B------:R-:W-:Y:S05]  /*2e9d0*/  BRA `(.L_x_1178) ;  /* 0xffffffec00fc7947 */ /* 0x000fea000383ffff */
.L_x_1134:
[----:B--2---:R2:W3:Y:S02]  /*2e9e0*/  SYNCS.PHASECHK.TRANS64.TRYWAIT P0, [R7+URZ], R0 ;  /* 0x00000000070075a7 */ /* 0x0044e4000800017f */
[----:B---3--:R-:W-:Y:S05]  /*2e9f0*/  @!P0 NANOSLEEP.SYNCS 0x989680 ;  /* 0x009896800000895d */ /* 0x008fea0003900000 */
[----:B------:R-:W3:Y:S02]  /*2ea00*/  @!P0 SYNCS.PHASECHK.TRANS64 P0, [R7+URZ], R0 ;  /* 0x00000000070085a7 */ /* 0x000ee4000800007f */
[----:B---3--:R-:W-:Y:S05]  /*2ea10*/  @!P0 BRA `(.L_x_1134) ;  /* 0xfffffffc00f08947 */ /* 0x008fea000383ffff */
[----:B------:R-:W-:Y:S05]  /*2ea20*/  BRA `(.L_x_1179) ;  /* 0xfffffff0000c7947 */ /* 0x000fea000383ffff */
        .weak           $__internal_0_$__cuda_sm20_rcp_rn_f32_slowpath
        .type           $__internal_0_$__cuda_sm20_rcp_rn_f32_slowpath,@function
        .size           $__internal_0_$__cuda_sm20_rcp_rn_f32_slowpath,(.L_x_1185 - $__internal_0_$__cuda_sm20_rcp_rn_f32_slowpath)
$__internal_0_$__cuda_sm20_rcp_rn_f32_slowpath:
[----:B------:R-:W-:Y:S01]  /*2ea30*/  IMAD.SHL.U32 R3, R0, 0x2, RZ ;  /* 0x0000000200037824 */ /* 0x000fe200078e00ff */
[----:B------:R-:W-:Y:S04]  /*2ea40*/  BSSY B0, `(.L_x_1180) ;  /* 0x0000030000007945 */ /* 0x000fe80003800000 */
[----:B------:R-:W-:-:S04]  /*2ea50*/  SHF.R.U32.HI R3, RZ, 0x18, R3 ;  /* 0x00000018ff037819 */ /* 0x000fc80000011603 */
[----:B------:R-:W-:-:S13]  /*2ea60*/  ISETP.NE.U32.AND P2, PT, R3, RZ, PT ;  /* 0x000000ff0300720c */ /* 0x000fda0003f45070 */
[----:B------:R-:W-:Y:S05]  /*2ea70*/  @P2 BRA `(.L_x_1181) ;  /* 0x0000000000282947 */ /* 0x000fea0003800000 */
[----:B------:R-:W-:-:S04]  /*2ea80*/  SHF.L.U32 R3, R0, 0x1, RZ ;  /* 0x0000000100037819 */ /* 0x000fc800000006ff */
[----:B------:R-:W-:-:S13]  /*2ea90*/  ISETP.NE.AND P2, PT, R3, RZ, PT ;  /* 0x000000ff0300720c */ /* 0x000fda0003f45270 */
[----:B------:R-:W-:Y:S02]  /*2eaa0*/  @P2 FFMA R185, R0, 1.84467440737095516160e+19, RZ ;  /* 0x5f80000000b92823 */ /* 0x000fe400000000ff */
[----:B------:R-:W-:Y:S08]  /*2eab0*/  @!P2 MUFU.RCP R0, R0 ;  /* 0x000000000000a308 */ /* 0x000ff00000001000 */
[----:B------:R-:W1:Y:S02]  /*2eac0*/  @P2 MUFU.RCP R3, R185 ;  /* 0x000000b900032308 */ /* 0x000e640000001000 */
[----:B-1----:R-:W-:-:S04]  /*2ead0*/  @P2 FFMA R185, R185, R3, -1 ;  /* 0xbf800000b9b92423 */ /* 0x002fc80000000003 */
[----:B------:R-:W-:-:S04]  /*2eae0*/  @P2 FADD.FTZ R185, -R185, -RZ ;  /* 0x800000ffb9b92221 */ /* 0x000fc80000010100 */
[----:B------:R-:W-:-:S04]  /*2eaf0*/  @P2 FFMA R3, R3, R185, R3 ;  /* 0x000000b903032223 */ /* 0x000fc80000000003 */
[----:B------:R-:W-:Y:S01]  /*2eb00*/  @P2 FFMA R0, R3, 1.84467440737095516160e+19, RZ ;  /* 0x5f80000003002823 */ /* 0x000fe200000000ff */
[----:B------:R-:W-:Y:S06]  /*2eb10*/  BRA `(.L_x_1182) ;  /* 0x0000000000887947 */ /* 0x000fec0003800000 */
.L_x_1181:
[----:B------:R-:W-:-:S04]  /*2eb20*/  IADD3 R188, R3, -0xfd, RZ ;  /* 0xffffff0303bc7810 */ /* 0x000fc80007ffe0ff */
[----:B------:R-:W-:-:S13]  /*2eb30*/  ISETP.GT.U32.AND P2, PT, R188, 0x1, PT ;  /* 0x00000001bc00780c */ /* 0x000fda0003f44070 */
[----:B------:R-:W-:Y:S05]  /*2eb40*/  @P2 BRA `(.L_x_1183) ;  /* 0x0000000000782947 */ /* 0x000fea0003800000 */
[----:B------:R-:W-:Y:S02]  /*2eb50*/  LOP3.LUT R186, R0, 0x7fffff, RZ, 0xc0, !PT ;  /* 0x007fffff00ba7812 */ /* 0x000fe400078ec0ff */
[----:B------:R-:W-:Y:S02]  /*2eb60*/  MOV R189, 0x3 ;  /* 0x0000000300bd7802 */ /* 0x000fe40000000f00 */
[----:B------:R-:W-:Y:S02]  /*2eb70*/  LOP3.LUT R186, R186, 0x3f800000, RZ, 0xfc, !PT ;  /* 0x3f800000baba7812 */ /* 0x000fe400078efcff */
[----:B------:R-:W-:Y:S02]  /*2eb80*/  SHF.L.U32 R189, R189, R188, RZ ;  /* 0x000000bcbdbd7219 */ /* 0x000fe400000006ff */
[----:B------:R-:W1:Y:S01]  /*2eb90*/  MUFU.RCP R185, R186 ;  /* 0x000000ba00b97308 */ /* 0x000e620000001000 */
[----:B------:R-:W-:Y:S01]  /*2eba0*/  IADD3 R3, R3, -0xfc, RZ ;  /* 0xffffff0403037810 */ /* 0x000fe20007ffe0ff */
[----:B-1----:R-:W-:-:S04]  /*2ebb0*/  FFMA R187, R186, R185, -1 ;  /* 0xbf800000babb7423 */ /* 0x002fc800000000b9 */
[----:B------:R-:W-:-:S04]  /*2ebc0*/  FADD.FTZ R187, -R187, -RZ ;  /* 0x800000ffbbbb7221 */ /* 0x000fc80000010100 */
[CCC-:B------:R-:W-:Y:S01]  /*2ebd0*/  FFMA.RM R186, R185.reuse, R187.reuse, R185.reuse ;  /* 0x000000bbb9ba7223 */ /* 0x1c0fe200000040b9 */
[----:B------:R-:W-:-:S05]  /*2ebe0*/  FFMA.RP R185, R185, R187, R185 ;  /* 0x000000bbb9b97223 */ /* 0x000fca00000080b9 */
[C---:B------:R-:W-:Y:S02]  /*2ebf0*/  FSETP.NEU.FTZ.AND P2, PT, R186.reuse, R185, PT ;  /* 0x000000b9ba00720b */ /* 0x040fe40003f5d000 */
[----:B------:R-:W-:Y:S02]  /*2ec00*/  LOP3.LUT R185, R186, 0x7fffff, RZ, 0xc0, !PT ;  /* 0x007fffffbab97812 */ /* 0x000fe400078ec0ff */
[----:B------:R-:W-:Y:S02]  /*2ec10*/  SEL R186, RZ, 0xffffffff, !P2 ;  /* 0xffffffffffba7807 */ /* 0x000fe40005000000 */
[----:B------:R-:W-:Y:S02]  /*2ec20*/  LOP3.LUT R185, R185, 0x800000, RZ, 0xfc, !PT ;  /* 0x00800000b9b97812 */ /* 0x000fe400078efcff */
[----:B------:R-:W-:Y:S02]  /*2ec30*/  IADD3 R187, -R186, RZ, RZ ;  /* 0x000000ffbabb7210 */ /* 0x000fe40007ffe1ff */
[----:B------:R-:W-:-:S02]  /*2ec40*/  LOP3.LUT R189, R189, R185, RZ, 0xc0, !PT ;  /* 0x000000b9bdbd7212 */ /* 0x000fc400078ec0ff */
[-C--:B------:R-:W-:Y:S02]  /*2ec50*/  LOP3.LUT P3, RZ, R187, R188.reuse, R185, 0xf8, !PT ;  /* 0x000000bcbbff7212 */ /* 0x080fe4000786f8b9 */
[----:B------:R-:W-:Y:S02]  /*2ec60*/  SHF.R.U32.HI R186, RZ, R188, R189 ;  /* 0x000000bcffba7219 */ /* 0x000fe400000116bd */
[----:B------:R-:W-:Y:S02]  /*2ec70*/  SHF.R.U32.HI R3, RZ, R3, R185 ;  /* 0x00000003ff037219 */ /* 0x000fe400000116b9 */
[C---:B------:R-:W-:Y:S02]  /*2ec80*/  LOP3.LUT P2, RZ, R186.reuse, 0x1, RZ, 0xc0, !PT ;  /* 0x00000001baff7812 */ /* 0x040fe4000784c0ff */
[----:B------:R-:W-:-:S04]  /*2ec90*/  LOP3.LUT P4, RZ, R186, 0x2, RZ, 0xc0, !PT ;  /* 0x00000002baff7812 */ /* 0x000fc8000788c0ff */
[----:B------:R-:W-:Y:S02]  /*2eca0*/  PLOP3.LUT P2, PT, P2, P3, P4, 0xe0, 0x0 ;  /* 0x000000000000781c */ /* 0x000fe40001747c40 */
[----:B------:R-:W-:Y:S02]  /*2ecb0*/  LOP3.LUT P3, RZ, R0, 0x7fffff, RZ, 0xc0, !PT ;  /* 0x007fffff00ff7812 */ /* 0x000fe4000786c0ff */
[----:B------:R-:W-:-:S04]  /*2ecc0*/  SEL R185, RZ, 0x1, !P2 ;  /* 0x00000001ffb97807 */ /* 0x000fc80005000000 */
[----:B------:R-:W-:-:S04]  /*2ecd0*/  IADD3 R185, -R185, RZ, RZ ;  /* 0x000000ffb9b97210 */ /* 0x000fc80007ffe1ff */
[----:B------:R-:W-:-:S13]  /*2ece0*/  ISETP.GE.AND P2, PT, R185, RZ, PT ;  /* 0x000000ffb900720c */ /* 0x000fda0003f46270 */
[----:B------:R-:W-:-:S04]  /*2ecf0*/  @!P2 IADD3 R3, R3, 0x1, RZ ;  /* 0x000000010303a810 */ /* 0x000fc80007ffe0ff */
[----:B------:R-:W-:-:S04]  /*2ed00*/  @!P3 SHF.L.U32 R3, R3, 0x1, RZ ;  /* 0x000000010303b819 */ /* 0x000fc800000006ff */
[----:B------:R-:W-:Y:S01]  /*2ed10*/  LOP3.LUT R0, R3, 0x80000000, R0, 0xf8, !PT ;  /* 0x8000000003007812 */ /* 0x000fe200078ef800 */
[----:B------:R-:W-:Y:S06]  /*2ed20*/  BRA `(.L_x_1182) ;  /* 0x0000000000047947 */ /* 0x000fec0003800000 */
.L_x_1183:
[----:B------:R-:W1:Y:S02]  /*2ed30*/  MUFU.RCP R0, R0 ;  /* 0x0000000000007308 */ /* 0x000e640000001000 */
.L_x_1182:
[----:B------:R-:W-:Y:S05]  /*2ed40*/  BSYNC B0 ;  /* 0x0000000000007941 */ /* 0x000fea0003800000 */
.L_x_1180:
[----:B------:R-:W-:-:S04]  /*2ed50*/  MOV R3, 0x0 ;  /* 0x0000000000037802 */ /* 0x000fc80000000f00 */
[----:B-1----:R-:W-:Y:S05]  /*2ed60*/  RET.REL.NODEC R2 `(_ZN7cutlass13device_kernelINS_4gemm6kernel13GemmUniversalIN4cute5tupleIJiiiiEEENS1_10collective13CollectiveMmaINS1_34MainloopSm90TmaGmmaWarpSpecializedILi3ENS5_IJNS4_1CILi1EEESB_SB_EEENS1_35KernelTmaWarpSpecializedCooperativeEEENS5_IJNSA_ILi256EEESF_NSA_ILi64EEEEEENS_10bfloat16_tENS5_IJlSB_lEEESI_SJ_NS4_8TiledMMAINS4_8MMA_AtomIJNS4_4SM904GMMA28MMA_64x256x16_F32BF16BF16_SSILNSN_5MajorE0ELSP_0ELNSN_7ScaleInE1ELSQ_1EEEEEENS4_6LayoutINS5_IJNSA_ILi2EEESB_SB_EEENS5_IJSB_NSA_ILi0EEESW_EEEEENS5_IJNS4_10UnderscoreESZ_SZ_EEEEENS4_13SM90_TMA_LOADENS4_14ComposedLayoutINS4_7SwizzleILi3ELi4ELi3EEENS4_18smem_ptr_flag_bitsILi16EEENST_INS5_IJNSA_ILi8EEESG_EEENS5_IJSG_SB_EEEEEEEvNS4_8identityES12_S1C_vS1D_EENS_8epilogue10collective18CollectiveEpilogueINS1F_22Sm90TmaWarpSpecializedILi4ELi2ELi16ELb1ELb0EEEJSH_NS5_IJNSA_ILi128EEENSA_ILi32EEEEEESI_SJ_SI_SJ_NS1F_6fusion15FusionCallbacksIS1J_NS1N_13LinCombEltActINS1F_6thread4SiLuESI_fSI_fLNS_15FloatRoundStyleE2EEESH_S1M_JEEES12_NS13_INS14_ILi2ELi4ELi3EEES17_NST_INS5_IJS18_S1L_EEENS5_IJS1L_SB_EEEEEEENS4_17SM75_U32x4_LDSM_NENS4_14SM90_TMA_STOREES1Z_NS4_17SM90_U32x4_STSM_NENS4_9Copy_AtomIJS22_NS_6half_tEEEEvEEEvvEEEEvNT_6ParamsE) ;  /* 0xfffffd1002a47950 */ /* 0x002fea0003c3ffff */
.L_x_1184:
[----:B------:R-:W-:-:S00]  /*2ed70*/  BRA `(.L_x_1184) ;  /* 0xfffffffc00fc7947 */ /* 0x000fc0000383ffff */
[----:B------:R-:W-:-:S00]  /*2ed80*/  NOP ;  /* 0x0000000000007918 */ /* 0x000fc00000000000 */
[----:B------:R-:W-:-:S00]  /*2ed90*/  NOP ;  /* 0x0000000000007918 */ /* 0x000fc00000000000 */
[----:B------:R-:W-:-:S00]  /*2eda0*/  NOP ;  /* 0x0000000000007918 */ /* 0x000fc00000000000 */
[----:B------:R-:W-:-:S00]  /*2edb0*/  NOP ;  /* 0x0000000000007918 */ /* 0x000fc00000000000 */
[----:B------:R-:W-:-:S00]  /*2edc0*/  NOP ;  /* 0x0000000000007918 */ /* 0x000fc00000000000 */
[----:B------:R-:W-:-:S00]  /*2edd0*/  NOP ;  /* 0x0000000000007918 */ /* 0x000fc00000000000 */
[----:B------:R-:W-:-:S00]  /*2ede0*/  NOP ;  /* 0x0000000000007918 */ /* 0x000fc00000000000 */
[----:B------:R-:W-:-:S00]  /*2edf0*/  NOP ;  /* 0x0000000000007918 */ /* 0x000fc00000000000 */
.L_x_1185:


//--------------------- .nv.global.init           --------------------------
	.section	.nv.global.init,"aw",@progbits
.nv.global.init:
	.type		$str$22,@object
	.size		$str$22,($str$26 - $str$22)
$str$22:
        /*0000*/ 	.byte	0x6b, 0x5f, 0x74, 0x69, 0x6c, 0x65, 0x5f, 0x63, 0x6f, 0x75, 0x6e, 0x74, 0x20, 0x3e, 0x3d, 0x20
        /*0010*/ 	.byte	0x31, 0x00
	.type		$str$26,@object
	.size		$str$26,($str$27 - $str$26)
$str$26:
        /*0012*/ 	.byte	0x28, 0x61, 0x64, 0x64, 0x72, 0x65, 0x73, 0x73, 0x20, 0x26, 0x20, 0x6d, 0x61, 0x73, 0x6b, 0x29
        /*0022*/ 	.byte	0x20, 0x3d, 0x3d, 0x20, 0x30, 0x00
	.type		$str$27,@object
	.size		$str$27,($str$23 - $str$27)
$str$27:
        /*0028*/ 	.byte	0x2f, 0x74, 0x6d, 0x70, 0x2f, 0x63, 0x75, 0x74, 0x6c, 0x61, 0x73, 0x73, 0x5f, 0x73, 0x77, 0x65
        /*0038*/ 	.byte	0x65, 0x70, 0x5f, 0x73, 0x72, 0x63, 0x2f, 0x69, 0x6e, 0x63, 0x6c, 0x75, 0x64, 0x65, 0x2f, 0x63
        /*0048*/ 	.byte	0x75, 0x74, 0x65, 0x2f, 0x70, 0x6f, 0x69, 0x6e, 0x74, 0x65, 0x72, 0x5f, 0x66, 0x6c, 0x61, 0x67
        /*0058*/ 	.byte	0x67, 0x65, 0x64, 0x2e, 0x68, 0x70, 0x70, 0x00
	.type		$str$23,@object
	.size		$str$23,(__unnamed_2 - $str$23)
$str$23:
        /*0060*/ 	.byte	0x2f, 0x74, 0x6d, 0x70, 0x2f, 0x63, 0x75, 0x74, 0x6c, 0x61, 0x73, 0x73, 0x5f, 0x73, 0x77, 0x65
        /*0070*/ 	.byte	0x65, 0x70, 0x5f, 0x73, 0x72, 0x63, 0x2f, 0x69, 0x6e, 0x63, 0x6c, 0x75, 0x64, 0x65, 0x2f, 0x63
        /*0080*/ 	.byte	0x75, 0x74, 0x6c, 0x61, 0x73, 0x73, 0x2f, 0x67, 0x65, 0x6d, 0x6d, 0x2f, 0x63, 0x6f, 0x6c, 0x6c
        /*0090*/ 	.byte	0x65, 0x63, 0x74, 0x69, 0x76, 0x65, 0x2f, 0x73, 0x6d, 0x39, 0x30, 0x5f, 0x6d, 0x6d, 0x61, 0x5f
        /*00a0*/ 	.byte	0x74, 0x6d, 0x61, 0x5f, 0x67, 0x6d, 0x6d, 0x61, 0x5f, 0x73, 0x73, 0x5f, 0x77, 0x61, 0x72, 0x70
        /*00b0*/ 	.byte	0x73, 0x70, 0x65, 0x63, 0x69, 0x61, 0x6c, 0x69, 0x7a, 0x65, 0x64, 0x2e, 0x68, 0x70, 0x70, 0x00
	.type		__unnamed_2,@object
	.size		__unnamed_2,(__unnamed_1 - __unnamed_2)
__unnamed_2:
        /* <DEDUP_REMOVED lines=28> */
        /*0280*/ 	.byte	0x3c, 0x34, 0x30, 0x39, 0x36, 0x3e, 0x3e, 0x3e, 0x3e, 0x3e, 0x5d, 0x00
	.type		__unnamed_1,@object
	.size		__unnamed_1,(.L_0 - __unnamed_1)
__unnamed_1:
        /* <DEDUP_REMOVED lines=181> */
        /*0ddc*/ 	.byte	0x65, 0x6e, 0x74, 0x69, 0x74, 0x79, 0x5d, 0x00
.L_0:


//--------------------- .nv.shared._ZN7cutlass13device_kernelINS_4gemm6kernel13GemmUniversalIN4cute5tupleIJiiiiEEENS1_10collective13CollectiveMmaINS1_34MainloopSm90TmaGmmaWarpSpecializedILi3ENS5_IJNS4_1CILi1EEESB_SB_EEENS1_35KernelTmaWarpSpecializedCooperativeEEENS5_IJNSA_ILi256EEESF_NSA_ILi64EEEEEENS_10bfloat16_tENS5_IJlSB_lEEESI_SJ_NS4_8TiledMMAINS4_8MMA_AtomIJNS4_4SM904GMMA28MMA_64x256x16_F32BF16BF16_SSILNSN_5MajorE0ELSP_0ELNSN_7ScaleInE1ELSQ_1EEEEEENS4_6LayoutINS5_IJNSA_ILi2EEESB_SB_EEENS5_IJSB_NSA_ILi0EEESW_EEEEENS5_IJNS4_10UnderscoreESZ_SZ_EEEEENS4_13SM90_TMA_LOADENS4_14ComposedLayoutINS4_7SwizzleILi3ELi4ELi3EEENS4_18smem_ptr_flag_bitsILi16EEENST_INS5_IJNSA_ILi8EEESG_EEENS5_IJSG_SB_EEEEEEEvNS4_8identityES12_S1C_vS1D_EENS_8epilogue10collective18CollectiveEpilogueINS1F_22Sm90TmaWarpSpecializedILi4ELi2ELi16ELb1ELb0EEEJSH_NS5_IJNSA_ILi128EEENSA_ILi32EEEEEESI_SJ_SI_SJ_NS1F_6fusion15FusionCallbacksIS1J_NS1N_13LinCombEltActINS1F_6thread4SiLuESI_fSI_fLNS_15FloatRoundStyleE2EEESH_S1M_JEEES12_NS13_INS14_ILi2ELi4ELi3EEES17_NST_INS5_IJS18_S1L_EEENS5_IJS1L_SB_EEEEEEENS4_17SM75_U32x4_LDSM_NENS4_14SM90_TMA_STOREES1Z_NS4_17SM90_U32x4_STSM_NENS4_9Copy_AtomIJS22_NS_6half_tEEEEvEEEvvEEEEvNT_6ParamsE --------------------------
	.section	.nv.shared._ZN7cutlass13device_kernelINS_4gemm6kernel13GemmUniversalIN4cute5tupleIJiiiiEEENS1_10collective13CollectiveMmaINS1_34MainloopSm90TmaGmmaWarpSpecializedILi3ENS5_IJNS4_1CILi1EEESB_SB_EEENS1_35KernelTmaWarpSpecializedCooperativeEEENS5_IJNSA_ILi256EEESF_NSA_ILi64EEEEEENS_10bfloat16_tENS5_IJlSB_lEEESI_SJ_NS4_8TiledMMAINS4_8MMA_AtomIJNS4_4SM904GMMA28MMA_64x256x16_F32BF16BF16_SSILNSN_5MajorE0ELSP_0ELNSN_7ScaleInE1ELSQ_1EEEEEENS4_6LayoutINS5_IJNSA_ILi2EEESB_SB_EEENS5_IJSB_NSA_ILi0EEESW_EEEEENS5_IJNS4_10UnderscoreESZ_SZ_EEEEENS4_13SM90_TMA_LOADENS4_14ComposedLayoutINS4_7SwizzleILi3ELi4ELi3EEENS4_18smem_ptr_flag_bitsILi16EEENST_INS5_IJNSA_ILi8EEESG_EEENS5_IJSG_SB_EEEEEEEvNS4_8identityES12_S1C_vS1D_EENS_8epilogue10collective18CollectiveEpilogueINS1F_22Sm90TmaWarpSpecializedILi4ELi2ELi16ELb1ELb0EEEJSH_NS5_IJNSA_ILi128EEENSA_ILi32EEEEEESI_SJ_SI_SJ_NS1F_6fusion15FusionCallbacksIS1J_NS1N_13LinCombEltActINS1F_6thread4SiLuESI_fSI_fLNS_15FloatRoundStyleE2EEESH_S1M_JEEES12_NS13_INS14_ILi2ELi4ELi3EEES17_NST_INS5_IJS18_S1L_EEENS5_IJS1L_SB_EEEEEEENS4_17SM75_U32x4_LDSM_NENS4_14SM90_TMA_STOREES1Z_NS4_17SM90_U32x4_STSM_NENS4_9Copy_AtomIJS22_NS_6half_tEEEEvEEEvvEEEEvNT_6ParamsE,"aw",@nobits
	.sectionflags	@""
	.align	16
	.zero		1024


//--------------------- .nv.shared.reserved.0     --------------------------
	.section	.nv.shared.reserved.0,"aw",@nobits
	.weak		__nv_reservedSMEM_offset_0_alias
	.size		__nv_reservedSMEM_offset_0_alias, 0, 0
	.other		__nv_reservedSMEM_offset_0_alias,@"STO_CUDA_RESERVED_SHARED STV_DEFAULT"
__nv_reservedSMEM_offset_0_alias:
	.zero		0


//--------------------- .nv.global                --------------------------
	.section	.nv.global,"aw",@nobits
.nv.global:
	.type		_ZN39_INTERNAL_24126028_4_k_cu_7f923cf9_29744cute1_E,@object
	.size		_ZN39_INTERNAL_24126028_4_k_cu_7f923cf9_29744cute1_E,(_ZN39_INTERNAL_24126028_4_k_cu_7f923cf9_29744cuda3std3__45__cpo6cbeginE - _ZN39_INTERNAL_24126028_4_k_cu_7f923cf9_29744cute1_E)
_ZN39_INTERNAL_24126028_4_k_cu_7f923cf9_29744cute1_E:
	.zero		1
	.type		_ZN39_INTERNAL_24126028_4_k_cu_7f923cf9_29744cuda3std3__45__cpo6cbeginE,@object
	.size		_ZN39_INTERNAL_24126028_4_k_cu_7f923cf9_29744cuda3std3__45__cpo6cbeginE,(_ZN39_INTERNAL_24126028_4_k_cu_7f923cf9_29744cuda3std3__48in_placeE - _ZN39_INTERNAL_24126028_4_k_cu_7f923cf9_29744cuda3std3__45__cpo6cbeginE)
_ZN39_INTERNAL_24126028_4_k_cu_7f923cf9_29744cuda3std3__45__cpo6cbeginE:
	.zero		1
	.type		_ZN39_INTERNAL_24126028_4_k_cu_7f923cf9_29744cuda3std3__48in_placeE,@object
	.size		_ZN39_INTERNAL_24126028_4_k_cu_7f923cf9_29744cuda3std3__48in_placeE,(_ZN39_INTERNAL_24126028_4_k_cu_7f923cf9_29744cuda3std6ranges3__45__cpo9iter_moveE - _ZN39_INTERNAL_24126028_4_k_cu_7f923cf9_29744cuda3std3__48in_placeE)
_ZN39_INTERNAL_24126028_4_k_cu_7f923cf9_29744cuda3std3__48in_placeE:
	.zero		1
	.type		_ZN39_INTERNAL_24126028_4_k_cu_7f923cf9_29744cuda3std6ranges3__45__cpo9iter_moveE,@object
	.size		_ZN39_INTERNAL_24126028_4_k_cu_7f923cf9_29744cuda3std6ranges3__45__cpo9iter_moveE,(_ZN39_INTERNAL_24126028_4_k_cu_7f923cf9_29744cuda3std3__45__cpo5beginE - _ZN39_INTERNAL_24126028_4_k_cu_7f923cf9_29744cuda3std6ranges3__45__cpo9iter_moveE)
_ZN39_INTERNAL_24126028_4_k_cu_7f923cf9_29744cuda3std6ranges3__45__cpo9iter_moveE:
	.zero		1
	.type		_ZN39_INTERNAL_24126028_4_k_cu_7f923cf9_29744cuda3std3__45__cpo5beginE,@object
	.size		_ZN39_INTERNAL_24126028_4_k_cu_7f923cf9_29744cuda3std3__45__cpo5beginE,(_ZN39_INTERNAL_24126028_4_k_cu_7f923cf9_29744cuda3std3__441_GLOBAL__N__24126028_4_k_cu_7f923cf9_29746ignoreE - _ZN39_INTERNAL_24126028_4_k_cu_7f923cf9_29744cuda3std3__45__cpo5beginE)
_ZN39_INTERNAL_24126028_4_k_cu_7f923cf9_29744cuda3std3__45__cpo5beginE:
	.zero		1
	.type		_ZN39_INTERNAL_24126028_4_k_cu_7f923cf9_29744cuda3std3__441_GLOBAL__N__24126028_4_k_cu_7f923cf9_29746ignoreE,@object
	.size		_ZN39_INTERNAL_24126028_4_k_cu_7f923cf9_29744cuda3std3__441_GLOBAL__N__24126028_4_k_cu_7f923cf9_29746ignoreE,(_ZN39_INTERNAL_24126028_4_k_cu_7f923cf9_29744cute7productE - _ZN39_INTERNAL_24126028_4_k_cu_7f923cf9_29744cuda3std3__441_GLOBAL__N__24126028_4_k_cu_7f923cf9_29746ignoreE)
_ZN39_INTERNAL_24126028_4_k_cu_7f923cf9_29744cuda3std3__441_GLOBAL__N__24126028_4_k_cu_7f923cf9_29746ignoreE:
	.zero		1
	.type		_ZN39_INTERNAL_24126028_4_k_cu_7f923cf9_29744cute7productE,@object
	.size		_ZN39_INTERNAL_24126028_4_k_cu_7f923cf9_29744cute7productE,(_ZN39_INTERNAL_24126028_4_k_cu_7f923cf9_29744cuda3std3__45__cpo3endE - _ZN39_INTERNAL_24126028_4_k_cu_7f923cf9_29744cute7productE)
_ZN39_INTERNAL_24126028_4_k_cu_7f923cf9_29744cute7productE:
	.zero		1
	.type		_ZN39_INTERNAL_24126028_4_k_cu_7f923cf9_29744cuda3std3__45__cpo3endE,@object
	.size		_ZN39_INTERNAL_24126028_4_k_cu_7f923cf9_29744cuda3std3__45__cpo3endE,(_ZN39_INTERNAL_24126028_4_k_cu_7f923cf9_29744cuda3std3__419piecewise_constructE - _ZN39_INTERNAL_24126028_4_k_cu_7f923cf9_29744cuda3std3__45__cpo3endE)
_ZN39_INTERNAL_24126028_4_k_cu_7f923cf9_29744cuda3std3__45__cpo3endE:
	.zero		1
	.type		_ZN39_INTERNAL_24126028_4_k_cu_7f923cf9_29744cuda3std3__419piecewise_constructE,@object
	.size		_ZN39_INTERNAL_24126028_4_k_cu_7f923cf9_29744cuda3std3__419piecewise_constructE,(_ZN39_INTERNAL_24126028_4_k_cu_7f923cf9_29744cuda3std3__45__cpo4cendE - _ZN39_INTERNAL_24126028_4_k_cu_7f923cf9_29744cuda3std3__419piecewise_constructE)
_ZN39_INTERNAL_24126028_4_k_cu_7f923cf9_29744cuda3std3__419piecewise_constructE:
	.zero		1
	.type		_ZN39_INTERNAL_24126028_4_k_cu_7f923cf9_29744cuda3std3__45__cpo4cendE,@object
	.size		_ZN39_INTERNAL_24126028_4_k_cu_7f923cf9_29744cuda3std3__45__cpo4cendE,(_ZN39_INTERNAL_24126028_4_k_cu_7f923cf9_29744cuda3std6ranges3__45__cpo4swapE - _ZN39_INTERNAL_24126028_4_k_cu_7f923cf9_29744cuda3std3__45__cpo4cendE)
_ZN39_INTERNAL_24126028_4_k_cu_7f923cf9_29744cuda3std3__45__cpo4cendE:
	.zero		1
	.type		_ZN39_INTERNAL_24126028_4_k_cu_7f923cf9_29744cuda3std6ranges3__45__cpo4swapE,@object
	.size		_ZN39_INTERNAL_24126028_4_k_cu_7f923cf9_29744cuda3std6ranges3__45__cpo4swapE,(.L_9 - _ZN39_INTERNAL_24126028_4_k_cu_7f923cf9_29744cuda3std6ranges3__45__cpo4swapE)
_ZN39_INTERNAL_24126028_4_k_cu_7f923cf9_29744cuda3std6ranges3__45__cpo4swapE:
	.zero		1
.L_9:


//--------------------- .nv.constant0._ZN7cutlass13device_kernelINS_4gemm6kernel13GemmUniversalIN4cute5tupleIJiiiiEEENS1_10collective13CollectiveMmaINS1_34MainloopSm90TmaGmmaWarpSpecializedILi3ENS5_IJNS4_1CILi1EEESB_SB_EEENS1_35KernelTmaWarpSpecializedCooperativeEEENS5_IJNSA_ILi256EEESF_NSA_ILi64EEEEEENS_10bfloat16_tENS5_IJlSB_lEEESI_SJ_NS4_8TiledMMAINS4_8MMA_AtomIJNS4_4SM904GMMA28MMA_64x256x16_F32BF16BF16_SSILNSN_5MajorE0ELSP_0ELNSN_7ScaleInE1ELSQ_1EEEEEENS4_6LayoutINS5_IJNSA_ILi2EEESB_SB_EEENS5_IJSB_NSA_ILi0EEESW_EEEEENS5_IJNS4_10UnderscoreESZ_SZ_EEEEENS4_13SM90_TMA_LOADENS4_14ComposedLayoutINS4_7SwizzleILi3ELi4ELi3EEENS4_18smem_ptr_flag_bitsILi16EEENST_INS5_IJNSA_ILi8EEESG_EEENS5_IJSG_SB_EEEEEEEvNS4_8identityES12_S1C_vS1D_EENS_8epilogue10collective18CollectiveEpilogueINS1F_22Sm90TmaWarpSpecializedILi4ELi2ELi16ELb1ELb0EEEJSH_NS5_IJNSA_ILi128EEENSA_ILi32EEEEEESI_SJ_SI_SJ_NS1F_6fusion15FusionCallbacksIS1J_NS1N_13LinCombEltActINS1F_6thread4SiLuESI_fSI_fLNS_15FloatRoundStyleE2EEESH_S1M_JEEES12_NS13_INS14_ILi2ELi4ELi3EEES17_NST_INS5_IJS18_S1L_EEENS5_IJS1L_SB_EEEEEEENS4_17SM75_U32x4_LDSM_NENS4_14SM90_TMA_STOREES1Z_NS4_17SM90_U32x4_STSM_NENS4_9Copy_AtomIJS22_NS_6half_tEEEEvEEEvvEEEEvNT_6ParamsE --------------------------
	.section	.nv.constant0._ZN7cutlass13device_kernelINS_4gemm6kernel13GemmUniversalIN4cute5tupleIJiiiiEEENS1_10collective13CollectiveMmaINS1_34MainloopSm90TmaGmmaWarpSpecializedILi3ENS5_IJNS4_1CILi1EEESB_SB_EEENS1_35KernelTmaWarpSpecializedCooperativeEEENS5_IJNSA_ILi256EEESF_NSA_ILi64EEEEEENS_10bfloat16_tENS5_IJlSB_lEEESI_SJ_NS4_8TiledMMAINS4_8MMA_AtomIJNS4_4SM904GMMA28MMA_64x256x16_F32BF16BF16_SSILNSN_5MajorE0ELSP_0ELNSN_7ScaleInE1ELSQ_1EEEEEENS4_6LayoutINS5_IJNSA_ILi2EEESB_SB_EEENS5_IJSB_NSA_ILi0EEESW_EEEEENS5_IJNS4_10UnderscoreESZ_SZ_EEEEENS4_13SM90_TMA_LOADENS4_14ComposedLayoutINS4_7SwizzleILi3ELi4ELi3EEENS4_18smem_ptr_flag_bitsILi16EEENST_INS5_IJNSA_ILi8EEESG_EEENS5_IJSG_SB_EEEEEEEvNS4_8identityES12_S1C_vS1D_EENS_8epilogue10collective18CollectiveEpilogueINS1F_22Sm90TmaWarpSpecializedILi4ELi2ELi16ELb1ELb0EEEJSH_NS5_IJNSA_ILi128EEENSA_ILi32EEEEEESI_SJ_SI_SJ_NS1F_6fusion15FusionCallbacksIS1J_NS1N_13LinCombEltActINS1F_6thread4SiLuESI_fSI_fLNS_15FloatRoundStyleE2EEESH_S1M_JEEES12_NS13_INS14_ILi2ELi4ELi3EEES17_NST_INS5_IJS18_S1L_EEENS5_IJS1L_SB_EEEEEEENS4_17SM75_U32x4_LDSM_NENS4_14SM90_TMA_STOREES1Z_NS4_17SM90_U32x4_STSM_NENS4_9Copy_AtomIJS22_NS_6half_tEEEEvEEEvvEEEEvNT_6ParamsE,"a",@progbits
	.sectionflags	@""
	.align	4
.nv.constant0._ZN7cutlass13device_kernelINS_4gemm6kernel13GemmUniversalIN4cute5tupleIJiiiiEEENS1_10collective13CollectiveMmaINS1_34MainloopSm90TmaGmmaWarpSpecializedILi3ENS5_IJNS4_1CILi1EEESB_SB_EEENS1_35KernelTmaWarpSpecializedCooperativeEEENS5_IJNSA_ILi256EEESF_NSA_ILi64EEEEEENS_10bfloat16_tENS5_IJlSB_lEEESI_SJ_NS4_8TiledMMAINS4_8MMA_AtomIJNS4_4SM904GMMA28MMA_64x256x16_F32BF16BF16_SSILNSN_5MajorE0ELSP_0ELNSN_7ScaleInE1ELSQ_1EEEEEENS4_6LayoutINS5_IJNSA_ILi2EEESB_SB_EEENS5_IJSB_NSA_ILi0EEESW_EEEEENS5_IJNS4_10UnderscoreESZ_SZ_EEEEENS4_13SM90_TMA_LOADENS4_14ComposedLayoutINS4_7SwizzleILi3ELi4ELi3EEENS4_18smem_ptr_flag_bitsILi16EEENST_INS5_IJNSA_ILi8EEESG_EEENS5_IJSG_SB_EEEEEEEvNS4_8identityES12_S1C_vS1D_EENS_8epilogue10collective18CollectiveEpilogueINS1F_22Sm90TmaWarpSpecializedILi4ELi2ELi16ELb1ELb0EEEJSH_NS5_IJNSA_ILi128EEENSA_ILi32EEEEEESI_SJ_SI_SJ_NS1F_6fusion15FusionCallbacksIS1J_NS1N_13LinCombEltActINS1F_6thread4SiLuESI_fSI_fLNS_15FloatRoundStyleE2EEESH_S1M_JEEES12_NS13_INS14_ILi2ELi4ELi3EEES17_NST_INS5_IJS18_S1L_EEENS5_IJS1L_SB_EEEEEEENS4_17SM75_U32x4_LDSM_NENS4_14SM90_TMA_STOREES1Z_NS4_17SM90_U32x4_STSM_NENS4_9Copy_AtomIJS22_NS_6half_tEEEEvEEEvvEEEEvNT_6ParamsE:
	.zero		2432


//--------------------- SYMBOLS --------------------------

	.type		.nv.reservedSmem.offset0,@object
	.size		.nv.reservedSmem.offset0,0x4
	.type		__assertfail,@function
